//
// Generated by NVIDIA NVVM Compiler
//
// Compiler Build ID: CL-36424714
// Cuda compilation tools, release 13.0, V13.0.88
// Based on NVVM 20.0.0
//

.version 9.0
.target sm_100
.address_size 64

	// .globl	_Z5relaxP6vertexPiii
.global .align 1 .b8 _ZN34_INTERNAL_6736b2f0_4_k_cu_e3fb07ab4cuda3std3__45__cpo5beginE[1];
.global .align 1 .b8 _ZN34_INTERNAL_6736b2f0_4_k_cu_e3fb07ab4cuda3std3__45__cpo3endE[1];
.global .align 1 .b8 _ZN34_INTERNAL_6736b2f0_4_k_cu_e3fb07ab4cuda3std3__45__cpo6cbeginE[1];
.global .align 1 .b8 _ZN34_INTERNAL_6736b2f0_4_k_cu_e3fb07ab4cuda3std3__45__cpo4cendE[1];
.global .align 1 .b8 _ZN34_INTERNAL_6736b2f0_4_k_cu_e3fb07ab4cuda3std3__45__cpo6rbeginE[1];
.global .align 1 .b8 _ZN34_INTERNAL_6736b2f0_4_k_cu_e3fb07ab4cuda3std3__45__cpo4rendE[1];
.global .align 1 .b8 _ZN34_INTERNAL_6736b2f0_4_k_cu_e3fb07ab4cuda3std3__45__cpo7crbeginE[1];
.global .align 1 .b8 _ZN34_INTERNAL_6736b2f0_4_k_cu_e3fb07ab4cuda3std3__45__cpo5crendE[1];
.global .align 1 .b8 _ZN34_INTERNAL_6736b2f0_4_k_cu_e3fb07ab4cuda3std3__436_GLOBAL__N__6736b2f0_4_k_cu_e3fb07ab6ignoreE[1];
.global .align 1 .b8 _ZN34_INTERNAL_6736b2f0_4_k_cu_e3fb07ab4cuda3std3__419piecewise_constructE[1];
.global .align 1 .b8 _ZN34_INTERNAL_6736b2f0_4_k_cu_e3fb07ab4cuda3std3__48in_placeE[1];
.global .align 1 .b8 _ZN34_INTERNAL_6736b2f0_4_k_cu_e3fb07ab4cuda3std3__420unreachable_sentinelE[1];
.global .align 1 .b8 _ZN34_INTERNAL_6736b2f0_4_k_cu_e3fb07ab4cuda3std3__47nulloptE[1];
.global .align 1 .b8 _ZN34_INTERNAL_6736b2f0_4_k_cu_e3fb07ab4cuda3std3__48unexpectE[1];
.global .align 1 .b8 _ZN34_INTERNAL_6736b2f0_4_k_cu_e3fb07ab4cuda3std6ranges3__45__cpo4swapE[1];
.global .align 1 .b8 _ZN34_INTERNAL_6736b2f0_4_k_cu_e3fb07ab4cuda3std6ranges3__45__cpo9iter_moveE[1];
.global .align 1 .b8 _ZN34_INTERNAL_6736b2f0_4_k_cu_e3fb07ab4cuda3std6ranges3__45__cpo5beginE[1];
.global .align 1 .b8 _ZN34_INTERNAL_6736b2f0_4_k_cu_e3fb07ab4cuda3std6ranges3__45__cpo3endE[1];
.global .align 1 .b8 _ZN34_INTERNAL_6736b2f0_4_k_cu_e3fb07ab4cuda3std6ranges3__45__cpo6cbeginE[1];
.global .align 1 .b8 _ZN34_INTERNAL_6736b2f0_4_k_cu_e3fb07ab4cuda3std6ranges3__45__cpo4cendE[1];
.global .align 1 .b8 _ZN34_INTERNAL_6736b2f0_4_k_cu_e3fb07ab4cuda3std6ranges3__45__cpo7advanceE[1];
.global .align 1 .b8 _ZN34_INTERNAL_6736b2f0_4_k_cu_e3fb07ab4cuda3std6ranges3__45__cpo9iter_swapE[1];
.global .align 1 .b8 _ZN34_INTERNAL_6736b2f0_4_k_cu_e3fb07ab4cuda3std6ranges3__45__cpo4nextE[1];
.global .align 1 .b8 _ZN34_INTERNAL_6736b2f0_4_k_cu_e3fb07ab4cuda3std6ranges3__45__cpo4prevE[1];
.global .align 1 .b8 _ZN34_INTERNAL_6736b2f0_4_k_cu_e3fb07ab4cuda3std6ranges3__45__cpo4dataE[1];
.global .align 1 .b8 _ZN34_INTERNAL_6736b2f0_4_k_cu_e3fb07ab4cuda3std6ranges3__45__cpo5cdataE[1];
.global .align 1 .b8 _ZN34_INTERNAL_6736b2f0_4_k_cu_e3fb07ab4cuda3std6ranges3__45__cpo4sizeE[1];
.global .align 1 .b8 _ZN34_INTERNAL_6736b2f0_4_k_cu_e3fb07ab4cuda3std6ranges3__45__cpo5ssizeE[1];
.global .align 1 .b8 _ZN34_INTERNAL_6736b2f0_4_k_cu_e3fb07ab4cuda3std6ranges3__45__cpo8distanceE[1];
.global .align 1 .b8 _ZN34_INTERNAL_6736b2f0_4_k_cu_e3fb07ab6thrust24THRUST_300001_SM_1000_NS8cuda_cub3parE[1];
.global .align 1 .b8 _ZN34_INTERNAL_6736b2f0_4_k_cu_e3fb07ab6thrust24THRUST_300001_SM_1000_NS8cuda_cub10par_nosyncE[1];
.global .align 1 .b8 _ZN34_INTERNAL_6736b2f0_4_k_cu_e3fb07ab6thrust24THRUST_300001_SM_1000_NS6system6detail10sequential3seqE[1];
.global .align 1 .b8 _ZN34_INTERNAL_6736b2f0_4_k_cu_e3fb07ab6thrust24THRUST_300001_SM_1000_NS6system3cpp3parE[1];
.global .align 1 .b8 _ZN34_INTERNAL_6736b2f0_4_k_cu_e3fb07ab6thrust24THRUST_300001_SM_1000_NS12placeholders2_1E[1];
.global .align 1 .b8 _ZN34_INTERNAL_6736b2f0_4_k_cu_e3fb07ab6thrust24THRUST_300001_SM_1000_NS12placeholders2_2E[1];
.global .align 1 .b8 _ZN34_INTERNAL_6736b2f0_4_k_cu_e3fb07ab6thrust24THRUST_300001_SM_1000_NS12placeholders2_3E[1];
.global .align 1 .b8 _ZN34_INTERNAL_6736b2f0_4_k_cu_e3fb07ab6thrust24THRUST_300001_SM_1000_NS12placeholders2_4E[1];
.global .align 1 .b8 _ZN34_INTERNAL_6736b2f0_4_k_cu_e3fb07ab6thrust24THRUST_300001_SM_1000_NS12placeholders2_5E[1];
.global .align 1 .b8 _ZN34_INTERNAL_6736b2f0_4_k_cu_e3fb07ab6thrust24THRUST_300001_SM_1000_NS12placeholders2_6E[1];
.global .align 1 .b8 _ZN34_INTERNAL_6736b2f0_4_k_cu_e3fb07ab6thrust24THRUST_300001_SM_1000_NS12placeholders2_7E[1];
.global .align 1 .b8 _ZN34_INTERNAL_6736b2f0_4_k_cu_e3fb07ab6thrust24THRUST_300001_SM_1000_NS12placeholders2_8E[1];
.global .align 1 .b8 _ZN34_INTERNAL_6736b2f0_4_k_cu_e3fb07ab6thrust24THRUST_300001_SM_1000_NS12placeholders2_9E[1];
.global .align 1 .b8 _ZN34_INTERNAL_6736b2f0_4_k_cu_e3fb07ab6thrust24THRUST_300001_SM_1000_NS12placeholders3_10E[1];
.global .align 1 .b8 _ZN34_INTERNAL_6736b2f0_4_k_cu_e3fb07ab6thrust24THRUST_300001_SM_1000_NS3seqE[1];
.global .align 1 .b8 _ZN34_INTERNAL_6736b2f0_4_k_cu_e3fb07ab6thrust24THRUST_300001_SM_1000_NS6deviceE[1];
.extern .shared .align 16 .b8 _ZN6thrust24THRUST_300001_SM_1000_NS8cuda_cub4core6detail5shmemE[];

.visible .entry _Z5relaxP6vertexPiii(
	.param .u64 .ptr .align 1 _Z5relaxP6vertexPiii_param_0,
	.param .u64 .ptr .align 1 _Z5relaxP6vertexPiii_param_1,
	.param .u32 _Z5relaxP6vertexPiii_param_2,
	.param .u32 _Z5relaxP6vertexPiii_param_3
)
{
	.reg .pred 	%p<5>;
	.reg .b16 	%rs<3>;
	.reg .b32 	%r<29>;
	.reg .b64 	%rd<27>;

	ld.param.u64 	%rd7, [_Z5relaxP6vertexPiii_param_0];
	ld.param.u64 	%rd6, [_Z5relaxP6vertexPiii_param_1];
	ld.param.u32 	%r12, [_Z5relaxP6vertexPiii_param_2];
	ld.param.u32 	%r13, [_Z5relaxP6vertexPiii_param_3];
	cvta.to.global.u64 	%rd1, %rd7;
	mov.u32 	%r14, %tid.x;
	mov.u32 	%r15, %ntid.x;
	mov.u32 	%r16, %ctaid.x;
	mad.lo.s32 	%r1, %r15, %r16, %r14;
	mul.wide.s32 	%rd8, %r12, 72;
	add.s64 	%rd9, %rd1, %rd8;
	add.s64 	%rd2, %rd9, 68;
	mov.b16 	%rs1, 1;
	st.global.u8 	[%rd9+68], %rs1;
	bar.sync 	0;
	setp.ge.s32 	%p1, %r1, %r13;
	@%p1 bra 	$L__BB0_6;
	cvta.to.global.u64 	%rd10, %rd6;
	mul.wide.s32 	%rd11, %r1, 4;
	add.s64 	%rd3, %rd10, %rd11;
	ld.global.u32 	%r28, [%rd3];
	mul.wide.s32 	%rd12, %r28, 72;
	add.s64 	%rd13, %rd1, %rd12;
	add.s64 	%rd4, %rd13, 68;
	ld.global.u8 	%rs2, [%rd13+68];
	setp.ne.s16 	%p2, %rs2, 0;
	@%p2 bra 	$L__BB0_6;
	ld.global.u32 	%r27, [%rd4+-4];
	ld.global.u32 	%r26, [%rd2+-4];
	add.s32 	%r17, %r26, 1;
	setp.ne.s32 	%p3, %r27, %r17;
	@%p3 bra 	$L__BB0_4;
	ld.global.u32 	%r18, [%rd4+-8];
	mul.wide.s32 	%rd14, %r18, 4;
	add.s64 	%rd15, %rd4, %rd14;
	st.global.u32 	[%rd15+-72], %r12;
	ld.global.u32 	%r19, [%rd3];
	mul.wide.s32 	%rd16, %r19, 72;
	add.s64 	%rd17, %rd1, %rd16;
	ld.global.u32 	%r20, [%rd17+60];
	add.s32 	%r21, %r20, 1;
	st.global.u32 	[%rd17+60], %r21;
	ld.global.u32 	%r28, [%rd3];
	mul.wide.s32 	%rd18, %r28, 72;
	add.s64 	%rd19, %rd1, %rd18;
	ld.global.u32 	%r27, [%rd19+64];
	ld.global.u32 	%r26, [%rd2+-4];
$L__BB0_4:
	cvt.s64.s32 	%rd5, %r28;
	add.s32 	%r11, %r26, 1;
	setp.le.s32 	%p4, %r27, %r11;
	@%p4 bra 	$L__BB0_6;
	mad.lo.s64 	%rd20, %rd5, 72, %rd1;
	st.global.u32 	[%rd20+64], %r11;
	ld.global.u32 	%r22, [%rd3];
	mul.wide.s32 	%rd21, %r22, 72;
	add.s64 	%rd22, %rd1, %rd21;
	ld.global.u32 	%r23, [%rd22+60];
	mul.wide.s32 	%rd23, %r23, 4;
	add.s64 	%rd24, %rd22, %rd23;
	st.global.u32 	[%rd24], %r12;
	ld.global.u32 	%r24, [%rd3];
	mul.wide.s32 	%rd25, %r24, 72;
	add.s64 	%rd26, %rd1, %rd25;
	mov.b32 	%r25, 1;
	st.global.u32 	[%rd26+60], %r25;
$L__BB0_6:
	ret;

}
	// .globl	_ZN6thrust24THRUST_300001_SM_1000_NS8cuda_cub4core6detail13_kernel_agentINS1_8__reduce11ReduceAgentINS0_12zip_iteratorIN4cuda3std3__45tupleIJNS0_6detail15normal_iteratorINS0_10device_ptrI2quEEEENS0_17counting_iteratorIlNS0_11use_defaultESJ_SJ_EEEEEEEPNSB_IJSF_lEEESN_iNS1_9__extrema9arg_min_fISF_l17compare_key_valueEEEEJSM_SO_iSS_EEEvDpT0_
.visible .entry _ZN6thrust24THRUST_300001_SM_1000_NS8cuda_cub4core6detail13_kernel_agentINS1_8__reduce11ReduceAgentINS0_12zip_iteratorIN4cuda3std3__45tupleIJNS0_6detail15normal_iteratorINS0_10device_ptrI2quEEEENS0_17counting_iteratorIlNS0_11use_defaultESJ_SJ_EEEEEEEPNSB_IJSF_lEEESN_iNS1_9__extrema9arg_min_fISF_l17compare_key_valueEEEEJSM_SO_iSS_EEEvDpT0_(
	.param .align 8 .b8 _ZN6thrust24THRUST_300001_SM_1000_NS8cuda_cub4core6detail13_kernel_agentINS1_8__reduce11ReduceAgentINS0_12zip_iteratorIN4cuda3std3__45tupleIJNS0_6detail15normal_iteratorINS0_10device_ptrI2quEEEENS0_17counting_iteratorIlNS0_11use_defaultESJ_SJ_EEEEEEEPNSB_IJSF_lEEESN_iNS1_9__extrema9arg_min_fISF_l17compare_key_valueEEEEJSM_SO_iSS_EEEvDpT0__param_0[16],
	.param .u64 .ptr .align 1 _ZN6thrust24THRUST_300001_SM_1000_NS8cuda_cub4core6detail13_kernel_agentINS1_8__reduce11ReduceAgentINS0_12zip_iteratorIN4cuda3std3__45tupleIJNS0_6detail15normal_iteratorINS0_10device_ptrI2quEEEENS0_17counting_iteratorIlNS0_11use_defaultESJ_SJ_EEEEEEEPNSB_IJSF_lEEESN_iNS1_9__extrema9arg_min_fISF_l17compare_key_valueEEEEJSM_SO_iSS_EEEvDpT0__param_1,
	.param .u32 _ZN6thrust24THRUST_300001_SM_1000_NS8cuda_cub4core6detail13_kernel_agentINS1_8__reduce11ReduceAgentINS0_12zip_iteratorIN4cuda3std3__45tupleIJNS0_6detail15normal_iteratorINS0_10device_ptrI2quEEEENS0_17counting_iteratorIlNS0_11use_defaultESJ_SJ_EEEEEEEPNSB_IJSF_lEEESN_iNS1_9__extrema9arg_min_fISF_l17compare_key_valueEEEEJSM_SO_iSS_EEEvDpT0__param_2,
	.param .align 1 .b8 _ZN6thrust24THRUST_300001_SM_1000_NS8cuda_cub4core6detail13_kernel_agentINS1_8__reduce11ReduceAgentINS0_12zip_iteratorIN4cuda3std3__45tupleIJNS0_6detail15normal_iteratorINS0_10device_ptrI2quEEEENS0_17counting_iteratorIlNS0_11use_defaultESJ_SJ_EEEEEEEPNSB_IJSF_lEEESN_iNS1_9__extrema9arg_min_fISF_l17compare_key_valueEEEEJSM_SO_iSS_EEEvDpT0__param_3[1]
)
.maxntid 256
{
	.reg .pred 	%p<223>;
	.reg .b32 	%r<882>;
	.reg .b64 	%rd<331>;

	ld.param.u64 	%rd201, [_ZN6thrust24THRUST_300001_SM_1000_NS8cuda_cub4core6detail13_kernel_agentINS1_8__reduce11ReduceAgentINS0_12zip_iteratorIN4cuda3std3__45tupleIJNS0_6detail15normal_iteratorINS0_10device_ptrI2quEEEENS0_17counting_iteratorIlNS0_11use_defaultESJ_SJ_EEEEEEEPNSB_IJSF_lEEESN_iNS1_9__extrema9arg_min_fISF_l17compare_key_valueEEEEJSM_SO_iSS_EEEvDpT0__param_0+8];
	ld.param.u64 	%rd200, [_ZN6thrust24THRUST_300001_SM_1000_NS8cuda_cub4core6detail13_kernel_agentINS1_8__reduce11ReduceAgentINS0_12zip_iteratorIN4cuda3std3__45tupleIJNS0_6detail15normal_iteratorINS0_10device_ptrI2quEEEENS0_17counting_iteratorIlNS0_11use_defaultESJ_SJ_EEEEEEEPNSB_IJSF_lEEESN_iNS1_9__extrema9arg_min_fISF_l17compare_key_valueEEEEJSM_SO_iSS_EEEvDpT0__param_0];
	ld.param.u32 	%r378, [_ZN6thrust24THRUST_300001_SM_1000_NS8cuda_cub4core6detail13_kernel_agentINS1_8__reduce11ReduceAgentINS0_12zip_iteratorIN4cuda3std3__45tupleIJNS0_6detail15normal_iteratorINS0_10device_ptrI2quEEEENS0_17counting_iteratorIlNS0_11use_defaultESJ_SJ_EEEEEEEPNSB_IJSF_lEEESN_iNS1_9__extrema9arg_min_fISF_l17compare_key_valueEEEEJSM_SO_iSS_EEEvDpT0__param_2];
	setp.eq.s32 	%p1, %r378, 0;
	@%p1 bra 	$L__BB1_199;
	cvta.to.global.u64 	%rd1, %rd200;
	setp.gt.s32 	%p2, %r378, 1279;
	@%p2 bra 	$L__BB1_112;
	mov.u32 	%r1, %tid.x;
	setp.ge.s32 	%p96, %r1, %r378;
	mov.b32 	%r765, 0;
	mov.b64 	%rd271, 0;
	mov.u32 	%r766, %r765;
	mov.u32 	%r751, %r1;
	@%p96 bra 	$L__BB1_4;
	cvt.u64.u32 	%rd246, %r1;
	mul.wide.u32 	%rd247, %r1, 8;
	add.s64 	%rd248, %rd1, %rd247;
	add.s64 	%rd271, %rd201, %rd246;
	ld.global.u32 	%r766, [%rd248];
	ld.global.u32 	%r765, [%rd248+4];
	add.s32 	%r751, %r1, 256;
$L__BB1_4:
	setp.ge.s32 	%p97, %r751, %r378;
	@%p97 bra 	$L__BB1_26;
	not.b32 	%r514, %r751;
	add.s32 	%r8, %r378, %r514;
	and.b32  	%r515, %r8, 768;
	setp.eq.s32 	%p98, %r515, 768;
	@%p98 bra 	$L__BB1_11;
	cvt.u64.u32 	%rd250, %r751;
	add.s64 	%rd262, %rd201, %rd250;
	mul.wide.u32 	%rd251, %r751, 8;
	add.s64 	%rd252, %rd251, %rd1;
	add.s64 	%rd261, %rd252, 4;
	shr.u32 	%r516, %r8, 8;
	add.s32 	%r517, %r516, 1;
	and.b32  	%r518, %r517, 3;
	neg.s32 	%r745, %r518;
$L__BB1_7:
	.pragma "nounroll";
	mov.u64 	%rd9, %rd271;
	mov.u32 	%r13, %r765;
	mov.u32 	%r12, %r766;
	ld.global.u32 	%r14, [%rd261+-4];
	ld.global.u32 	%r15, [%rd261];
	setp.lt.s32 	%p99, %r13, %r15;
	@%p99 bra 	$L__BB1_10;
	setp.lt.s32 	%p100, %r15, %r13;
	mov.u64 	%rd271, %rd262;
	mov.u32 	%r765, %r15;
	mov.u32 	%r766, %r14;
	@%p100 bra 	$L__BB1_10;
	setp.lt.s64 	%p101, %rd9, %rd262;
	min.s64 	%rd271, %rd9, %rd262;
	selp.b32 	%r765, %r13, %r15, %p101;
	selp.b32 	%r766, %r12, %r14, %p101;
$L__BB1_10:
	add.s32 	%r751, %r751, 256;
	add.s64 	%rd262, %rd262, 256;
	add.s64 	%rd261, %rd261, 2048;
	add.s32 	%r745, %r745, 1;
	setp.ne.s32 	%p102, %r745, 0;
	@%p102 bra 	$L__BB1_7;
$L__BB1_11:
	setp.lt.u32 	%p103, %r8, 768;
	@%p103 bra 	$L__BB1_26;
	add.s32 	%r756, %r751, 512;
$L__BB1_13:
	mov.u32 	%r28, %r756;
	add.s32 	%r519, %r28, -512;
	cvt.s64.s32 	%rd253, %r519;
	mul.wide.s32 	%rd254, %r519, 8;
	add.s64 	%rd17, %rd1, %rd254;
	add.s64 	%rd18, %rd201, %rd253;
	ld.global.u32 	%r31, [%rd17];
	ld.global.u32 	%r32, [%rd17+4];
	setp.lt.s32 	%p104, %r765, %r32;
	mov.u64 	%rd268, %rd271;
	mov.u32 	%r759, %r765;
	mov.u32 	%r760, %r766;
	@%p104 bra 	$L__BB1_16;
	setp.lt.s32 	%p105, %r32, %r765;
	mov.u64 	%rd268, %rd18;
	mov.u32 	%r759, %r32;
	mov.u32 	%r760, %r31;
	@%p105 bra 	$L__BB1_16;
	setp.lt.s64 	%p106, %rd271, %rd18;
	min.s64 	%rd268, %rd271, %rd18;
	selp.b32 	%r759, %r765, %r32, %p106;
	selp.b32 	%r760, %r766, %r31, %p106;
$L__BB1_16:
	add.s32 	%r520, %r28, -256;
	cvt.s64.s32 	%rd255, %r520;
	add.s64 	%rd21, %rd201, %rd255;
	ld.global.u32 	%r37, [%rd17+2048];
	ld.global.u32 	%r38, [%rd17+2052];
	setp.lt.s32 	%p107, %r759, %r38;
	mov.u64 	%rd269, %rd268;
	mov.u32 	%r761, %r759;
	mov.u32 	%r762, %r760;
	@%p107 bra 	$L__BB1_19;
	setp.lt.s32 	%p108, %r38, %r759;
	mov.u64 	%rd269, %rd21;
	mov.u32 	%r761, %r38;
	mov.u32 	%r762, %r37;
	@%p108 bra 	$L__BB1_19;
	setp.lt.s64 	%p109, %rd268, %rd21;
	min.s64 	%rd269, %rd268, %rd21;
	selp.b32 	%r761, %r759, %r38, %p109;
	selp.b32 	%r762, %r760, %r37, %p109;
$L__BB1_19:
	cvt.s64.s32 	%rd256, %r28;
	add.s64 	%rd24, %rd201, %rd256;
	ld.global.u32 	%r43, [%rd17+4096];
	ld.global.u32 	%r44, [%rd17+4100];
	setp.lt.s32 	%p110, %r761, %r44;
	mov.u64 	%rd270, %rd269;
	mov.u32 	%r763, %r761;
	mov.u32 	%r764, %r762;
	@%p110 bra 	$L__BB1_22;
	setp.lt.s32 	%p111, %r44, %r761;
	mov.u64 	%rd270, %rd24;
	mov.u32 	%r763, %r44;
	mov.u32 	%r764, %r43;
	@%p111 bra 	$L__BB1_22;
	setp.lt.s64 	%p112, %rd269, %rd24;
	min.s64 	%rd270, %rd269, %rd24;
	selp.b32 	%r763, %r761, %r44, %p112;
	selp.b32 	%r764, %r762, %r43, %p112;
$L__BB1_22:
	add.s32 	%r521, %r28, 256;
	cvt.s64.s32 	%rd257, %r521;
	add.s64 	%rd27, %rd201, %rd257;
	ld.global.u32 	%r49, [%rd17+6144];
	ld.global.u32 	%r50, [%rd17+6148];
	setp.lt.s32 	%p113, %r763, %r50;
	mov.u64 	%rd271, %rd270;
	mov.u32 	%r765, %r763;
	mov.u32 	%r766, %r764;
	@%p113 bra 	$L__BB1_25;
	setp.lt.s32 	%p114, %r50, %r763;
	mov.u64 	%rd271, %rd27;
	mov.u32 	%r765, %r50;
	mov.u32 	%r766, %r49;
	@%p114 bra 	$L__BB1_25;
	setp.lt.s64 	%p115, %rd270, %rd27;
	min.s64 	%rd271, %rd270, %rd27;
	selp.b32 	%r765, %r763, %r50, %p115;
	selp.b32 	%r766, %r764, %r49, %p115;
$L__BB1_25:
	add.s32 	%r756, %r28, 1024;
	add.s32 	%r522, %r28, 512;
	setp.lt.s32 	%p116, %r522, %r378;
	@%p116 bra 	$L__BB1_13;
$L__BB1_26:
	setp.lt.s32 	%p117, %r378, 256;
	@%p117 bra 	$L__BB1_66;
	// begin inline asm
	mov.u32 %r636, %laneid;
	// end inline asm
	mov.b32 	%r654, 1;
	mov.b32 	%r655, 31;
	mov.b32 	%r656, -1;
	// begin inline asm
	shfl.sync.down.b32 %r637, %r766, %r654, %r655, %r656;
	// end inline asm
	// begin inline asm
	shfl.sync.down.b32 %r642, %r765, %r654, %r655, %r656;
	// end inline asm
	mov.b64 	{%r648, %r653}, %rd271;
	// begin inline asm
	shfl.sync.down.b32 %r647, %r648, %r654, %r655, %r656;
	// end inline asm
	// begin inline asm
	shfl.sync.down.b32 %r652, %r653, %r654, %r655, %r656;
	// end inline asm
	mov.b64 	%rd31, {%r647, %r652};
	setp.gt.s32 	%p174, %r636, 30;
	setp.lt.s32 	%p175, %r765, %r642;
	or.pred  	%p176, %p174, %p175;
	mov.u64 	%rd273, %rd271;
	mov.u32 	%r769, %r765;
	mov.u32 	%r770, %r766;
	@%p176 bra 	$L__BB1_30;
	setp.lt.s32 	%p177, %r642, %r765;
	mov.u64 	%rd273, %rd31;
	mov.u32 	%r769, %r642;
	mov.u32 	%r770, %r637;
	@%p177 bra 	$L__BB1_30;
	setp.lt.s64 	%p178, %rd271, %rd31;
	min.s64 	%rd273, %rd271, %rd31;
	selp.b32 	%r769, %r765, %r642, %p178;
	selp.b32 	%r770, %r766, %r637, %p178;
$L__BB1_30:
	mov.b32 	%r674, 2;
	mov.b32 	%r675, 31;
	mov.b32 	%r676, -1;
	// begin inline asm
	shfl.sync.down.b32 %r657, %r770, %r674, %r675, %r676;
	// end inline asm
	// begin inline asm
	shfl.sync.down.b32 %r662, %r769, %r674, %r675, %r676;
	// end inline asm
	mov.b64 	{%r668, %r673}, %rd273;
	// begin inline asm
	shfl.sync.down.b32 %r667, %r668, %r674, %r675, %r676;
	// end inline asm
	// begin inline asm
	shfl.sync.down.b32 %r672, %r673, %r674, %r675, %r676;
	// end inline asm
	mov.b64 	%rd34, {%r667, %r672};
	setp.gt.s32 	%p179, %r636, 29;
	setp.lt.s32 	%p180, %r769, %r662;
	or.pred  	%p181, %p179, %p180;
	mov.u64 	%rd274, %rd273;
	mov.u32 	%r771, %r769;
	mov.u32 	%r772, %r770;
	@%p181 bra 	$L__BB1_33;
	setp.lt.s32 	%p182, %r662, %r769;
	mov.u64 	%rd274, %rd34;
	mov.u32 	%r771, %r662;
	mov.u32 	%r772, %r657;
	@%p182 bra 	$L__BB1_33;
	setp.lt.s64 	%p183, %rd273, %rd34;
	min.s64 	%rd274, %rd273, %rd34;
	selp.b32 	%r771, %r769, %r662, %p183;
	selp.b32 	%r772, %r770, %r657, %p183;
$L__BB1_33:
	mov.b32 	%r694, 4;
	mov.b32 	%r695, 31;
	mov.b32 	%r696, -1;
	// begin inline asm
	shfl.sync.down.b32 %r677, %r772, %r694, %r695, %r696;
	// end inline asm
	// begin inline asm
	shfl.sync.down.b32 %r682, %r771, %r694, %r695, %r696;
	// end inline asm
	mov.b64 	{%r688, %r693}, %rd274;
	// begin inline asm
	shfl.sync.down.b32 %r687, %r688, %r694, %r695, %r696;
	// end inline asm
	// begin inline asm
	shfl.sync.down.b32 %r692, %r693, %r694, %r695, %r696;
	// end inline asm
	mov.b64 	%rd37, {%r687, %r692};
	setp.gt.s32 	%p184, %r636, 27;
	setp.lt.s32 	%p185, %r771, %r682;
	or.pred  	%p186, %p184, %p185;
	mov.u64 	%rd275, %rd274;
	mov.u32 	%r773, %r771;
	mov.u32 	%r774, %r772;
	@%p186 bra 	$L__BB1_36;
	setp.lt.s32 	%p187, %r682, %r771;
	mov.u64 	%rd275, %rd37;
	mov.u32 	%r773, %r682;
	mov.u32 	%r774, %r677;
	@%p187 bra 	$L__BB1_36;
	setp.lt.s64 	%p188, %rd274, %rd37;
	min.s64 	%rd275, %rd274, %rd37;
	selp.b32 	%r773, %r771, %r682, %p188;
	selp.b32 	%r774, %r772, %r677, %p188;
$L__BB1_36:
	mov.b32 	%r714, 8;
	mov.b32 	%r715, 31;
	mov.b32 	%r716, -1;
	// begin inline asm
	shfl.sync.down.b32 %r697, %r774, %r714, %r715, %r716;
	// end inline asm
	// begin inline asm
	shfl.sync.down.b32 %r702, %r773, %r714, %r715, %r716;
	// end inline asm
	mov.b64 	{%r708, %r713}, %rd275;
	// begin inline asm
	shfl.sync.down.b32 %r707, %r708, %r714, %r715, %r716;
	// end inline asm
	// begin inline asm
	shfl.sync.down.b32 %r712, %r713, %r714, %r715, %r716;
	// end inline asm
	mov.b64 	%rd40, {%r707, %r712};
	setp.gt.s32 	%p189, %r636, 23;
	setp.lt.s32 	%p190, %r773, %r702;
	or.pred  	%p191, %p189, %p190;
	mov.u64 	%rd276, %rd275;
	mov.u32 	%r775, %r773;
	mov.u32 	%r776, %r774;
	@%p191 bra 	$L__BB1_39;
	setp.lt.s32 	%p192, %r702, %r773;
	mov.u64 	%rd276, %rd40;
	mov.u32 	%r775, %r702;
	mov.u32 	%r776, %r697;
	@%p192 bra 	$L__BB1_39;
	setp.lt.s64 	%p193, %rd275, %rd40;
	min.s64 	%rd276, %rd275, %rd40;
	selp.b32 	%r775, %r773, %r702, %p193;
	selp.b32 	%r776, %r774, %r697, %p193;
$L__BB1_39:
	mov.b32 	%r734, 16;
	mov.b32 	%r735, 31;
	mov.b32 	%r736, -1;
	// begin inline asm
	shfl.sync.down.b32 %r717, %r776, %r734, %r735, %r736;
	// end inline asm
	// begin inline asm
	shfl.sync.down.b32 %r722, %r775, %r734, %r735, %r736;
	// end inline asm
	mov.b64 	{%r728, %r733}, %rd276;
	// begin inline asm
	shfl.sync.down.b32 %r727, %r728, %r734, %r735, %r736;
	// end inline asm
	// begin inline asm
	shfl.sync.down.b32 %r732, %r733, %r734, %r735, %r736;
	// end inline asm
	mov.b64 	%rd43, {%r727, %r732};
	setp.gt.s32 	%p194, %r636, 15;
	setp.lt.s32 	%p195, %r775, %r722;
	or.pred  	%p196, %p194, %p195;
	mov.u64 	%rd330, %rd276;
	mov.u32 	%r880, %r775;
	mov.u32 	%r881, %r776;
	@%p196 bra 	$L__BB1_42;
	setp.lt.s32 	%p197, %r722, %r775;
	mov.u64 	%rd330, %rd43;
	mov.u32 	%r880, %r722;
	mov.u32 	%r881, %r717;
	@%p197 bra 	$L__BB1_42;
	setp.lt.s64 	%p198, %rd276, %rd43;
	min.s64 	%rd330, %rd276, %rd43;
	selp.b32 	%r880, %r775, %r722, %p198;
	selp.b32 	%r881, %r776, %r717, %p198;
$L__BB1_42:
	setp.ne.s32 	%p199, %r636, 0;
	@%p199 bra 	$L__BB1_44;
	shr.u32 	%r737, %r1, 1;
	and.b32  	%r738, %r737, 496;
	mov.u32 	%r739, _ZN6thrust24THRUST_300001_SM_1000_NS8cuda_cub4core6detail5shmemE;
	add.s32 	%r740, %r739, %r738;
	st.shared.v2.u32 	[%r740+8], {%r881, %r880};
	st.shared.u64 	[%r740+16], %rd330;
$L__BB1_44:
	bar.sync 	0;
	setp.ne.s32 	%p200, %r1, 0;
	@%p200 bra 	$L__BB1_197;
	ld.shared.v2.u32 	{%r89, %r90}, [_ZN6thrust24THRUST_300001_SM_1000_NS8cuda_cub4core6detail5shmemE+24];
	ld.shared.u64 	%rd46, [_ZN6thrust24THRUST_300001_SM_1000_NS8cuda_cub4core6detail5shmemE+32];
	setp.lt.s32 	%p201, %r880, %r90;
	mov.u64 	%rd278, %rd330;
	mov.u32 	%r779, %r880;
	mov.u32 	%r780, %r881;
	@%p201 bra 	$L__BB1_48;
	setp.lt.s32 	%p202, %r90, %r880;
	mov.u64 	%rd278, %rd46;
	mov.u32 	%r779, %r90;
	mov.u32 	%r780, %r89;
	@%p202 bra 	$L__BB1_48;
	setp.lt.s64 	%p203, %rd330, %rd46;
	min.s64 	%rd278, %rd330, %rd46;
	selp.b32 	%r779, %r880, %r90, %p203;
	selp.b32 	%r780, %r881, %r89, %p203;
$L__BB1_48:
	ld.shared.v2.u32 	{%r95, %r96}, [_ZN6thrust24THRUST_300001_SM_1000_NS8cuda_cub4core6detail5shmemE+40];
	ld.shared.u64 	%rd49, [_ZN6thrust24THRUST_300001_SM_1000_NS8cuda_cub4core6detail5shmemE+48];
	setp.lt.s32 	%p204, %r779, %r96;
	mov.u64 	%rd279, %rd278;
	mov.u32 	%r781, %r779;
	mov.u32 	%r782, %r780;
	@%p204 bra 	$L__BB1_51;
	setp.lt.s32 	%p205, %r96, %r779;
	mov.u64 	%rd279, %rd49;
	mov.u32 	%r781, %r96;
	mov.u32 	%r782, %r95;
	@%p205 bra 	$L__BB1_51;
	setp.lt.s64 	%p206, %rd278, %rd49;
	min.s64 	%rd279, %rd278, %rd49;
	selp.b32 	%r781, %r779, %r96, %p206;
	selp.b32 	%r782, %r780, %r95, %p206;
$L__BB1_51:
	ld.shared.v2.u32 	{%r101, %r102}, [_ZN6thrust24THRUST_300001_SM_1000_NS8cuda_cub4core6detail5shmemE+56];
	ld.shared.u64 	%rd52, [_ZN6thrust24THRUST_300001_SM_1000_NS8cuda_cub4core6detail5shmemE+64];
	setp.lt.s32 	%p207, %r781, %r102;
	mov.u64 	%rd280, %rd279;
	mov.u32 	%r783, %r781;
	mov.u32 	%r784, %r782;
	@%p207 bra 	$L__BB1_54;
	setp.lt.s32 	%p208, %r102, %r781;
	mov.u64 	%rd280, %rd52;
	mov.u32 	%r783, %r102;
	mov.u32 	%r784, %r101;
	@%p208 bra 	$L__BB1_54;
	setp.lt.s64 	%p209, %rd279, %rd52;
	min.s64 	%rd280, %rd279, %rd52;
	selp.b32 	%r783, %r781, %r102, %p209;
	selp.b32 	%r784, %r782, %r101, %p209;
$L__BB1_54:
	ld.shared.v2.u32 	{%r107, %r108}, [_ZN6thrust24THRUST_300001_SM_1000_NS8cuda_cub4core6detail5shmemE+72];
	ld.shared.u64 	%rd55, [_ZN6thrust24THRUST_300001_SM_1000_NS8cuda_cub4core6detail5shmemE+80];
	setp.lt.s32 	%p210, %r783, %r108;
	mov.u64 	%rd281, %rd280;
	mov.u32 	%r785, %r783;
	mov.u32 	%r786, %r784;
	@%p210 bra 	$L__BB1_57;
	setp.lt.s32 	%p211, %r108, %r783;
	mov.u64 	%rd281, %rd55;
	mov.u32 	%r785, %r108;
	mov.u32 	%r786, %r107;
	@%p211 bra 	$L__BB1_57;
	setp.lt.s64 	%p212, %rd280, %rd55;
	min.s64 	%rd281, %rd280, %rd55;
	selp.b32 	%r785, %r783, %r108, %p212;
	selp.b32 	%r786, %r784, %r107, %p212;
$L__BB1_57:
	ld.shared.v2.u32 	{%r113, %r114}, [_ZN6thrust24THRUST_300001_SM_1000_NS8cuda_cub4core6detail5shmemE+88];
	ld.shared.u64 	%rd58, [_ZN6thrust24THRUST_300001_SM_1000_NS8cuda_cub4core6detail5shmemE+96];
	setp.lt.s32 	%p213, %r785, %r114;
	mov.u64 	%rd282, %rd281;
	mov.u32 	%r787, %r785;
	mov.u32 	%r788, %r786;
	@%p213 bra 	$L__BB1_60;
	setp.lt.s32 	%p214, %r114, %r785;
	mov.u64 	%rd282, %rd58;
	mov.u32 	%r787, %r114;
	mov.u32 	%r788, %r113;
	@%p214 bra 	$L__BB1_60;
	setp.lt.s64 	%p215, %rd281, %rd58;
	min.s64 	%rd282, %rd281, %rd58;
	selp.b32 	%r787, %r785, %r114, %p215;
	selp.b32 	%r788, %r786, %r113, %p215;
$L__BB1_60:
	ld.shared.v2.u32 	{%r119, %r120}, [_ZN6thrust24THRUST_300001_SM_1000_NS8cuda_cub4core6detail5shmemE+104];
	ld.shared.u64 	%rd61, [_ZN6thrust24THRUST_300001_SM_1000_NS8cuda_cub4core6detail5shmemE+112];
	setp.lt.s32 	%p216, %r787, %r120;
	mov.u64 	%rd283, %rd282;
	mov.u32 	%r789, %r787;
	mov.u32 	%r790, %r788;
	@%p216 bra 	$L__BB1_63;
	setp.lt.s32 	%p217, %r120, %r787;
	mov.u64 	%rd283, %rd61;
	mov.u32 	%r789, %r120;
	mov.u32 	%r790, %r119;
	@%p217 bra 	$L__BB1_63;
	setp.lt.s64 	%p218, %rd282, %rd61;
	min.s64 	%rd283, %rd282, %rd61;
	selp.b32 	%r789, %r787, %r120, %p218;
	selp.b32 	%r790, %r788, %r119, %p218;
$L__BB1_63:
	ld.shared.v2.u32 	{%r125, %r126}, [_ZN6thrust24THRUST_300001_SM_1000_NS8cuda_cub4core6detail5shmemE+120];
	ld.shared.u64 	%rd64, [_ZN6thrust24THRUST_300001_SM_1000_NS8cuda_cub4core6detail5shmemE+128];
	setp.lt.s32 	%p219, %r789, %r126;
	mov.u64 	%rd330, %rd283;
	mov.u32 	%r880, %r789;
	mov.u32 	%r881, %r790;
	@%p219 bra 	$L__BB1_197;
	setp.lt.s32 	%p220, %r126, %r789;
	mov.u64 	%rd330, %rd64;
	mov.u32 	%r880, %r126;
	mov.u32 	%r881, %r125;
	@%p220 bra 	$L__BB1_197;
	setp.lt.s64 	%p221, %rd283, %rd64;
	min.s64 	%rd330, %rd283, %rd64;
	selp.b32 	%r880, %r789, %r126, %p221;
	selp.b32 	%r881, %r790, %r125, %p221;
	bra.uni 	$L__BB1_197;
$L__BB1_66:
	// begin inline asm
	mov.u32 %r523, %laneid;
	// end inline asm
	and.b32  	%r544, %r1, 992;
	add.s32 	%r545, %r544, 32;
	setp.gt.s32 	%p118, %r545, %r378;
	not.b32 	%r546, %r544;
	add.s32 	%r547, %r378, %r546;
	selp.b32 	%r542, %r547, 31, %p118;
	mov.b32 	%r541, 1;
	mov.b32 	%r543, -1;
	// begin inline asm
	shfl.sync.down.b32 %r524, %r766, %r541, %r542, %r543;
	// end inline asm
	// begin inline asm
	shfl.sync.down.b32 %r529, %r765, %r541, %r542, %r543;
	// end inline asm
	mov.b64 	{%r535, %r540}, %rd271;
	// begin inline asm
	shfl.sync.down.b32 %r534, %r535, %r541, %r542, %r543;
	// end inline asm
	// begin inline asm
	shfl.sync.down.b32 %r539, %r540, %r541, %r542, %r543;
	// end inline asm
	mov.b64 	%rd66, {%r534, %r539};
	setp.ge.s32 	%p119, %r523, %r542;
	setp.lt.s32 	%p120, %r765, %r529;
	or.pred  	%p121, %p119, %p120;
	mov.u64 	%rd284, %rd271;
	mov.u32 	%r791, %r765;
	mov.u32 	%r792, %r766;
	@%p121 bra 	$L__BB1_69;
	setp.lt.s32 	%p122, %r529, %r765;
	mov.u64 	%rd284, %rd66;
	mov.u32 	%r791, %r529;
	mov.u32 	%r792, %r524;
	@%p122 bra 	$L__BB1_69;
	setp.lt.s64 	%p123, %rd271, %rd66;
	min.s64 	%rd284, %rd271, %rd66;
	selp.b32 	%r791, %r765, %r529, %p123;
	selp.b32 	%r792, %r766, %r524, %p123;
$L__BB1_69:
	mov.b32 	%r565, 2;
	mov.b32 	%r567, -1;
	// begin inline asm
	shfl.sync.down.b32 %r548, %r792, %r565, %r542, %r567;
	// end inline asm
	// begin inline asm
	shfl.sync.down.b32 %r553, %r791, %r565, %r542, %r567;
	// end inline asm
	mov.b64 	{%r559, %r564}, %rd284;
	// begin inline asm
	shfl.sync.down.b32 %r558, %r559, %r565, %r542, %r567;
	// end inline asm
	// begin inline asm
	shfl.sync.down.b32 %r563, %r564, %r565, %r542, %r567;
	// end inline asm
	mov.b64 	%rd69, {%r558, %r563};
	add.s32 	%r568, %r523, 2;
	setp.gt.s32 	%p124, %r568, %r542;
	setp.lt.s32 	%p125, %r791, %r553;
	or.pred  	%p126, %p124, %p125;
	mov.u64 	%rd285, %rd284;
	mov.u32 	%r793, %r791;
	mov.u32 	%r794, %r792;
	@%p126 bra 	$L__BB1_72;
	setp.lt.s32 	%p127, %r553, %r791;
	mov.u64 	%rd285, %rd69;
	mov.u32 	%r793, %r553;
	mov.u32 	%r794, %r548;
	@%p127 bra 	$L__BB1_72;
	setp.lt.s64 	%p128, %rd284, %rd69;
	min.s64 	%rd285, %rd284, %rd69;
	selp.b32 	%r793, %r791, %r553, %p128;
	selp.b32 	%r794, %r792, %r548, %p128;
$L__BB1_72:
	mov.b32 	%r586, 4;
	mov.b32 	%r588, -1;
	// begin inline asm
	shfl.sync.down.b32 %r569, %r794, %r586, %r542, %r588;
	// end inline asm
	// begin inline asm
	shfl.sync.down.b32 %r574, %r793, %r586, %r542, %r588;
	// end inline asm
	mov.b64 	{%r580, %r585}, %rd285;
	// begin inline asm
	shfl.sync.down.b32 %r579, %r580, %r586, %r542, %r588;
	// end inline asm
	// begin inline asm
	shfl.sync.down.b32 %r584, %r585, %r586, %r542, %r588;
	// end inline asm
	mov.b64 	%rd72, {%r579, %r584};
	add.s32 	%r589, %r523, 4;
	setp.gt.s32 	%p129, %r589, %r542;
	setp.lt.s32 	%p130, %r793, %r574;
	or.pred  	%p131, %p129, %p130;
	mov.u64 	%rd286, %rd285;
	mov.u32 	%r795, %r793;
	mov.u32 	%r796, %r794;
	@%p131 bra 	$L__BB1_75;
	setp.lt.s32 	%p132, %r574, %r793;
	mov.u64 	%rd286, %rd72;
	mov.u32 	%r795, %r574;
	mov.u32 	%r796, %r569;
	@%p132 bra 	$L__BB1_75;
	setp.lt.s64 	%p133, %rd285, %rd72;
	min.s64 	%rd286, %rd285, %rd72;
	selp.b32 	%r795, %r793, %r574, %p133;
	selp.b32 	%r796, %r794, %r569, %p133;
$L__BB1_75:
	mov.b32 	%r607, 8;
	mov.b32 	%r609, -1;
	// begin inline asm
	shfl.sync.down.b32 %r590, %r796, %r607, %r542, %r609;
	// end inline asm
	// begin inline asm
	shfl.sync.down.b32 %r595, %r795, %r607, %r542, %r609;
	// end inline asm
	mov.b64 	{%r601, %r606}, %rd286;
	// begin inline asm
	shfl.sync.down.b32 %r600, %r601, %r607, %r542, %r609;
	// end inline asm
	// begin inline asm
	shfl.sync.down.b32 %r605, %r606, %r607, %r542, %r609;
	// end inline asm
	mov.b64 	%rd75, {%r600, %r605};
	add.s32 	%r610, %r523, 8;
	setp.gt.s32 	%p134, %r610, %r542;
	setp.lt.s32 	%p135, %r795, %r595;
	or.pred  	%p136, %p134, %p135;
	mov.u64 	%rd287, %rd286;
	mov.u32 	%r797, %r795;
	mov.u32 	%r798, %r796;
	@%p136 bra 	$L__BB1_78;
	setp.lt.s32 	%p137, %r595, %r795;
	mov.u64 	%rd287, %rd75;
	mov.u32 	%r797, %r595;
	mov.u32 	%r798, %r590;
	@%p137 bra 	$L__BB1_78;
	setp.lt.s64 	%p138, %rd286, %rd75;
	min.s64 	%rd287, %rd286, %rd75;
	selp.b32 	%r797, %r795, %r595, %p138;
	selp.b32 	%r798, %r796, %r590, %p138;
$L__BB1_78:
	mov.b32 	%r628, 16;
	mov.b32 	%r630, -1;
	// begin inline asm
	shfl.sync.down.b32 %r611, %r798, %r628, %r542, %r630;
	// end inline asm
	// begin inline asm
	shfl.sync.down.b32 %r616, %r797, %r628, %r542, %r630;
	// end inline asm
	mov.b64 	{%r622, %r627}, %rd287;
	// begin inline asm
	shfl.sync.down.b32 %r621, %r622, %r628, %r542, %r630;
	// end inline asm
	// begin inline asm
	shfl.sync.down.b32 %r626, %r627, %r628, %r542, %r630;
	// end inline asm
	mov.b64 	%rd78, {%r621, %r626};
	add.s32 	%r631, %r523, 16;
	setp.gt.s32 	%p139, %r631, %r542;
	setp.lt.s32 	%p140, %r797, %r616;
	or.pred  	%p141, %p139, %p140;
	mov.u64 	%rd330, %rd287;
	mov.u32 	%r880, %r797;
	mov.u32 	%r881, %r798;
	@%p141 bra 	$L__BB1_81;
	setp.lt.s32 	%p142, %r616, %r797;
	mov.u64 	%rd330, %rd78;
	mov.u32 	%r880, %r616;
	mov.u32 	%r881, %r611;
	@%p142 bra 	$L__BB1_81;
	setp.lt.s64 	%p143, %rd287, %rd78;
	min.s64 	%rd330, %rd287, %rd78;
	selp.b32 	%r880, %r797, %r616, %p143;
	selp.b32 	%r881, %r798, %r611, %p143;
$L__BB1_81:
	setp.ne.s32 	%p144, %r523, 0;
	@%p144 bra 	$L__BB1_83;
	shr.u32 	%r632, %r1, 1;
	and.b32  	%r633, %r632, 496;
	mov.u32 	%r634, _ZN6thrust24THRUST_300001_SM_1000_NS8cuda_cub4core6detail5shmemE;
	add.s32 	%r635, %r634, %r633;
	st.shared.v2.u32 	[%r635+8], {%r881, %r880};
	st.shared.u64 	[%r635+16], %rd330;
$L__BB1_83:
	bar.sync 	0;
	setp.ne.s32 	%p145, %r1, 0;
	@%p145 bra 	$L__BB1_197;
	setp.lt.s32 	%p146, %r378, 33;
	mov.u32 	%r801, %r881;
	mov.u32 	%r802, %r880;
	mov.u64 	%rd289, %rd330;
	@%p146 bra 	$L__BB1_88;
	ld.shared.v2.u32 	{%r161, %r162}, [_ZN6thrust24THRUST_300001_SM_1000_NS8cuda_cub4core6detail5shmemE+24];
	ld.shared.u64 	%rd81, [_ZN6thrust24THRUST_300001_SM_1000_NS8cuda_cub4core6detail5shmemE+32];
	setp.lt.s32 	%p147, %r880, %r162;
	mov.u32 	%r801, %r881;
	mov.u32 	%r802, %r880;
	mov.u64 	%rd289, %rd330;
	@%p147 bra 	$L__BB1_88;
	setp.lt.s32 	%p148, %r162, %r880;
	mov.u32 	%r801, %r161;
	mov.u32 	%r802, %r162;
	mov.u64 	%rd289, %rd81;
	@%p148 bra 	$L__BB1_88;
	setp.lt.s64 	%p149, %rd330, %rd81;
	min.s64 	%rd289, %rd330, %rd81;
	selp.b32 	%r802, %r880, %r162, %p149;
	selp.b32 	%r801, %r881, %r161, %p149;
$L__BB1_88:
	setp.lt.s32 	%p150, %r378, 65;
	mov.u32 	%r803, %r801;
	mov.u32 	%r804, %r802;
	mov.u64 	%rd290, %rd289;
	@%p150 bra 	$L__BB1_92;
	ld.shared.v2.u32 	{%r167, %r168}, [_ZN6thrust24THRUST_300001_SM_1000_NS8cuda_cub4core6detail5shmemE+40];
	ld.shared.u64 	%rd84, [_ZN6thrust24THRUST_300001_SM_1000_NS8cuda_cub4core6detail5shmemE+48];
	setp.lt.s32 	%p151, %r802, %r168;
	mov.u32 	%r803, %r801;
	mov.u32 	%r804, %r802;
	mov.u64 	%rd290, %rd289;
	@%p151 bra 	$L__BB1_92;
	setp.lt.s32 	%p152, %r168, %r802;
	mov.u32 	%r803, %r167;
	mov.u32 	%r804, %r168;
	mov.u64 	%rd290, %rd84;
	@%p152 bra 	$L__BB1_92;
	setp.lt.s64 	%p153, %rd289, %rd84;
	min.s64 	%rd290, %rd289, %rd84;
	selp.b32 	%r804, %r802, %r168, %p153;
	selp.b32 	%r803, %r801, %r167, %p153;
$L__BB1_92:
	setp.lt.s32 	%p154, %r378, 97;
	mov.u32 	%r805, %r803;
	mov.u32 	%r806, %r804;
	mov.u64 	%rd291, %rd290;
	@%p154 bra 	$L__BB1_96;
	ld.shared.v2.u32 	{%r173, %r174}, [_ZN6thrust24THRUST_300001_SM_1000_NS8cuda_cub4core6detail5shmemE+56];
	ld.shared.u64 	%rd87, [_ZN6thrust24THRUST_300001_SM_1000_NS8cuda_cub4core6detail5shmemE+64];
	setp.lt.s32 	%p155, %r804, %r174;
	mov.u32 	%r805, %r803;
	mov.u32 	%r806, %r804;
	mov.u64 	%rd291, %rd290;
	@%p155 bra 	$L__BB1_96;
	setp.lt.s32 	%p156, %r174, %r804;
	mov.u32 	%r805, %r173;
	mov.u32 	%r806, %r174;
	mov.u64 	%rd291, %rd87;
	@%p156 bra 	$L__BB1_96;
	setp.lt.s64 	%p157, %rd290, %rd87;
	min.s64 	%rd291, %rd290, %rd87;
	selp.b32 	%r806, %r804, %r174, %p157;
	selp.b32 	%r805, %r803, %r173, %p157;
$L__BB1_96:
	setp.lt.s32 	%p158, %r378, 129;
	mov.u32 	%r807, %r805;
	mov.u32 	%r808, %r806;
	mov.u64 	%rd292, %rd291;
	@%p158 bra 	$L__BB1_100;
	ld.shared.v2.u32 	{%r179, %r180}, [_ZN6thrust24THRUST_300001_SM_1000_NS8cuda_cub4core6detail5shmemE+72];
	ld.shared.u64 	%rd90, [_ZN6thrust24THRUST_300001_SM_1000_NS8cuda_cub4core6detail5shmemE+80];
	setp.lt.s32 	%p159, %r806, %r180;
	mov.u32 	%r807, %r805;
	mov.u32 	%r808, %r806;
	mov.u64 	%rd292, %rd291;
	@%p159 bra 	$L__BB1_100;
	setp.lt.s32 	%p160, %r180, %r806;
	mov.u32 	%r807, %r179;
	mov.u32 	%r808, %r180;
	mov.u64 	%rd292, %rd90;
	@%p160 bra 	$L__BB1_100;
	setp.lt.s64 	%p161, %rd291, %rd90;
	min.s64 	%rd292, %rd291, %rd90;
	selp.b32 	%r808, %r806, %r180, %p161;
	selp.b32 	%r807, %r805, %r179, %p161;
$L__BB1_100:
	setp.lt.s32 	%p162, %r378, 161;
	mov.u32 	%r809, %r807;
	mov.u32 	%r810, %r808;
	mov.u64 	%rd293, %rd292;
	@%p162 bra 	$L__BB1_104;
	ld.shared.v2.u32 	{%r185, %r186}, [_ZN6thrust24THRUST_300001_SM_1000_NS8cuda_cub4core6detail5shmemE+88];
	ld.shared.u64 	%rd93, [_ZN6thrust24THRUST_300001_SM_1000_NS8cuda_cub4core6detail5shmemE+96];
	setp.lt.s32 	%p163, %r808, %r186;
	mov.u32 	%r809, %r807;
	mov.u32 	%r810, %r808;
	mov.u64 	%rd293, %rd292;
	@%p163 bra 	$L__BB1_104;
	setp.lt.s32 	%p164, %r186, %r808;
	mov.u32 	%r809, %r185;
	mov.u32 	%r810, %r186;
	mov.u64 	%rd293, %rd93;
	@%p164 bra 	$L__BB1_104;
	setp.lt.s64 	%p165, %rd292, %rd93;
	min.s64 	%rd293, %rd292, %rd93;
	selp.b32 	%r810, %r808, %r186, %p165;
	selp.b32 	%r809, %r807, %r185, %p165;
$L__BB1_104:
	setp.lt.s32 	%p166, %r378, 193;
	mov.u32 	%r811, %r809;
	mov.u32 	%r812, %r810;
	mov.u64 	%rd294, %rd293;
	@%p166 bra 	$L__BB1_108;
	ld.shared.v2.u32 	{%r191, %r192}, [_ZN6thrust24THRUST_300001_SM_1000_NS8cuda_cub4core6detail5shmemE+104];
	ld.shared.u64 	%rd96, [_ZN6thrust24THRUST_300001_SM_1000_NS8cuda_cub4core6detail5shmemE+112];
	setp.lt.s32 	%p167, %r810, %r192;
	mov.u32 	%r811, %r809;
	mov.u32 	%r812, %r810;
	mov.u64 	%rd294, %rd293;
	@%p167 bra 	$L__BB1_108;
	setp.lt.s32 	%p168, %r192, %r810;
	mov.u32 	%r811, %r191;
	mov.u32 	%r812, %r192;
	mov.u64 	%rd294, %rd96;
	@%p168 bra 	$L__BB1_108;
	setp.lt.s64 	%p169, %rd293, %rd96;
	min.s64 	%rd294, %rd293, %rd96;
	selp.b32 	%r812, %r810, %r192, %p169;
	selp.b32 	%r811, %r809, %r191, %p169;
$L__BB1_108:
	setp.lt.s32 	%p170, %r378, 225;
	mov.u64 	%rd330, %rd294;
	mov.u32 	%r880, %r812;
	mov.u32 	%r881, %r811;
	@%p170 bra 	$L__BB1_197;
	ld.shared.v2.u32 	{%r197, %r198}, [_ZN6thrust24THRUST_300001_SM_1000_NS8cuda_cub4core6detail5shmemE+120];
	ld.shared.u64 	%rd99, [_ZN6thrust24THRUST_300001_SM_1000_NS8cuda_cub4core6detail5shmemE+128];
	setp.lt.s32 	%p171, %r812, %r198;
	mov.u64 	%rd330, %rd294;
	mov.u32 	%r880, %r812;
	mov.u32 	%r881, %r811;
	@%p171 bra 	$L__BB1_197;
	setp.lt.s32 	%p172, %r198, %r812;
	mov.u64 	%rd330, %rd99;
	mov.u32 	%r880, %r198;
	mov.u32 	%r881, %r197;
	@%p172 bra 	$L__BB1_197;
	setp.lt.s64 	%p173, %rd294, %rd99;
	min.s64 	%rd330, %rd294, %rd99;
	selp.b32 	%r880, %r812, %r198, %p173;
	selp.b32 	%r881, %r811, %r197, %p173;
	bra.uni 	$L__BB1_197;
$L__BB1_112:
	mov.u32 	%r201, %tid.x;
	cvt.u64.u32 	%rd203, %r201;
	cvta.to.global.u64 	%rd204, %rd200;
	mul.wide.u32 	%rd205, %r201, 8;
	add.s64 	%rd101, %rd204, %rd205;
	ld.global.u32 	%r379, [%rd101];
	ld.global.u32 	%r380, [%rd101+4];
	add.s32 	%r381, %r201, 256;
	cvt.u64.u32 	%rd206, %r381;
	ld.global.u32 	%r382, [%rd101+2048];
	ld.global.u32 	%r383, [%rd101+2052];
	add.s32 	%r384, %r201, 512;
	cvt.u64.u32 	%rd207, %r384;
	ld.global.u32 	%r385, [%rd101+4096];
	ld.global.u32 	%r386, [%rd101+4100];
	ld.global.u32 	%r202, [%rd101+6148];
	or.b32  	%r387, %r201, 1024;
	cvt.u64.u32 	%rd102, %r387;
	add.s64 	%rd103, %rd201, %rd102;
	ld.global.u32 	%r203, [%rd101+8192];
	ld.global.u32 	%r204, [%rd101+8196];
	setp.lt.s32 	%p3, %r383, %r380;
	min.s32 	%r388, %r383, %r380;
	selp.b32 	%r389, %r382, %r379, %p3;
	selp.b64 	%rd208, %rd206, %rd203, %p3;
	setp.lt.s32 	%p4, %r386, %r388;
	min.s32 	%r814, %r386, %r388;
	selp.b32 	%r813, %r385, %r389, %p4;
	selp.b64 	%rd295, %rd207, %rd208, %p4;
	setp.lt.s32 	%p5, %r814, %r202;
	@%p5 bra 	$L__BB1_114;
	add.s32 	%r390, %r201, 768;
	cvt.u64.u32 	%rd209, %r390;
	ld.global.u32 	%r391, [%rd101+6144];
	setp.lt.s32 	%p6, %r202, %r814;
	selp.b32 	%r813, %r391, %r813, %p6;
	selp.b64 	%rd295, %rd209, %rd295, %p6;
	mov.u32 	%r814, %r202;
$L__BB1_114:
	add.s64 	%rd107, %rd201, %rd295;
	setp.lt.s32 	%p7, %r814, %r204;
	mov.u32 	%r854, %r813;
	mov.u32 	%r855, %r814;
	mov.u64 	%rd317, %rd107;
	@%p7 bra 	$L__BB1_117;
	setp.lt.s32 	%p8, %r204, %r814;
	mov.u32 	%r854, %r203;
	mov.u32 	%r855, %r204;
	mov.u64 	%rd317, %rd103;
	@%p8 bra 	$L__BB1_117;
	setp.lt.s64 	%p9, %rd295, %rd102;
	selp.b32 	%r854, %r813, %r203, %p9;
	selp.b32 	%r855, %r814, %r204, %p9;
	selp.b64 	%rd317, %rd107, %rd103, %p9;
$L__BB1_117:
	setp.lt.u32 	%p10, %r378, 2560;
	mov.b32 	%r832, 1280;
	@%p10 bra 	$L__BB1_135;
	mov.b32 	%r832, 1280;
$L__BB1_119:
	mov.u32 	%r214, %r832;
	cvt.u64.u32 	%rd210, %r214;
	add.s64 	%rd211, %rd203, %rd210;
	mul.wide.u32 	%rd212, %r214, 8;
	add.s64 	%rd213, %rd101, %rd212;
	add.s64 	%rd113, %rd211, %rd201;
	ld.global.u32 	%r217, [%rd213];
	ld.global.u32 	%r218, [%rd213+4];
	ld.global.u32 	%r219, [%rd213+2048];
	ld.global.u32 	%r220, [%rd213+2052];
	ld.global.u32 	%r221, [%rd213+4096];
	ld.global.u32 	%r222, [%rd213+4100];
	ld.global.u32 	%r223, [%rd213+6144];
	ld.global.u32 	%r224, [%rd213+6148];
	ld.global.u32 	%r225, [%rd213+8192];
	ld.global.u32 	%r226, [%rd213+8196];
	setp.lt.s32 	%p11, %r855, %r218;
	mov.u32 	%r820, %r854;
	mov.u32 	%r821, %r855;
	mov.u64 	%rd298, %rd317;
	@%p11 bra 	$L__BB1_122;
	setp.lt.s32 	%p12, %r218, %r855;
	mov.u32 	%r820, %r217;
	mov.u32 	%r821, %r218;
	mov.u64 	%rd298, %rd113;
	@%p12 bra 	$L__BB1_122;
	setp.lt.s64 	%p13, %rd317, %rd113;
	selp.b32 	%r820, %r854, %r217, %p13;
	selp.b32 	%r821, %r855, %r218, %p13;
	min.s64 	%rd298, %rd317, %rd113;
$L__BB1_122:
	setp.lt.s32 	%p14, %r821, %r220;
	mov.u32 	%r822, %r820;
	mov.u32 	%r823, %r821;
	mov.u64 	%rd299, %rd298;
	@%p14 bra 	$L__BB1_125;
	add.s64 	%rd216, %rd211, %rd201;
	add.s64 	%rd299, %rd216, 256;
	setp.lt.s32 	%p15, %r220, %r821;
	mov.u32 	%r822, %r219;
	mov.u32 	%r823, %r220;
	@%p15 bra 	$L__BB1_125;
	add.s64 	%rd220, %rd216, 256;
	setp.lt.s64 	%p16, %rd298, %rd220;
	selp.b32 	%r822, %r820, %r219, %p16;
	selp.b32 	%r823, %r821, %r220, %p16;
	min.s64 	%rd299, %rd298, %rd220;
$L__BB1_125:
	setp.lt.s32 	%p17, %r823, %r222;
	mov.u32 	%r824, %r822;
	mov.u32 	%r825, %r823;
	mov.u64 	%rd300, %rd299;
	@%p17 bra 	$L__BB1_128;
	add.s64 	%rd223, %rd211, %rd201;
	add.s64 	%rd300, %rd223, 512;
	setp.lt.s32 	%p18, %r222, %r823;
	mov.u32 	%r824, %r221;
	mov.u32 	%r825, %r222;
	@%p18 bra 	$L__BB1_128;
	setp.lt.s64 	%p19, %rd299, %rd300;
	selp.b32 	%r824, %r822, %r221, %p19;
	selp.b32 	%r825, %r823, %r222, %p19;
	min.s64 	%rd300, %rd299, %rd300;
$L__BB1_128:
	setp.lt.s32 	%p20, %r825, %r224;
	mov.u32 	%r826, %r824;
	mov.u32 	%r827, %r825;
	mov.u64 	%rd301, %rd300;
	@%p20 bra 	$L__BB1_131;
	cvt.u64.u32 	%rd224, %r214;
	add.s64 	%rd225, %rd203, %rd224;
	add.s64 	%rd226, %rd225, %rd201;
	add.s64 	%rd301, %rd226, 768;
	setp.lt.s32 	%p21, %r224, %r825;
	mov.u32 	%r826, %r223;
	mov.u32 	%r827, %r224;
	@%p21 bra 	$L__BB1_131;
	setp.lt.s64 	%p22, %rd300, %rd301;
	selp.b32 	%r826, %r824, %r223, %p22;
	selp.b32 	%r827, %r825, %r224, %p22;
	min.s64 	%rd301, %rd300, %rd301;
$L__BB1_131:
	setp.lt.s32 	%p23, %r827, %r226;
	mov.u32 	%r854, %r826;
	mov.u32 	%r855, %r827;
	mov.u64 	%rd317, %rd301;
	@%p23 bra 	$L__BB1_134;
	cvt.u64.u32 	%rd227, %r214;
	add.s64 	%rd228, %rd203, %rd227;
	add.s64 	%rd229, %rd228, %rd201;
	add.s64 	%rd317, %rd229, 1024;
	setp.lt.s32 	%p24, %r226, %r827;
	mov.u32 	%r854, %r225;
	mov.u32 	%r855, %r226;
	@%p24 bra 	$L__BB1_134;
	setp.lt.s64 	%p25, %rd301, %rd317;
	selp.b32 	%r854, %r826, %r225, %p25;
	selp.b32 	%r855, %r827, %r226, %p25;
	min.s64 	%rd317, %rd301, %rd317;
$L__BB1_134:
	add.s32 	%r832, %r214, 1280;
	add.s32 	%r394, %r214, 2560;
	setp.le.s32 	%p26, %r394, %r378;
	@%p26 bra 	$L__BB1_119;
$L__BB1_135:
	setp.le.s32 	%p27, %r378, %r832;
	@%p27 bra 	$L__BB1_158;
	sub.s32 	%r251, %r378, %r832;
	setp.ge.s32 	%p28, %r201, %r251;
	@%p28 bra 	$L__BB1_158;
	cvta.to.global.u64 	%rd130, %rd200;
	not.b32 	%r396, %r201;
	add.s32 	%r397, %r378, %r396;
	sub.s32 	%r252, %r397, %r832;
	and.b32  	%r398, %r252, 768;
	setp.eq.s32 	%p29, %r398, 768;
	mov.u32 	%r839, %r201;
	@%p29 bra 	$L__BB1_143;
	add.s32 	%r399, %r201, %r832;
	cvt.u64.u32 	%rd231, %r399;
	add.s64 	%rd305, %rd201, %rd231;
	mul.wide.u32 	%rd232, %r399, 8;
	add.s64 	%rd233, %rd232, %rd130;
	add.s64 	%rd304, %rd233, 4;
	shr.u32 	%r400, %r252, 8;
	add.s32 	%r401, %r400, 1;
	and.b32  	%r402, %r401, 3;
	neg.s32 	%r833, %r402;
	mov.u32 	%r839, %r201;
$L__BB1_139:
	.pragma "nounroll";
	mov.u64 	%rd135, %rd317;
	mov.u32 	%r257, %r855;
	mov.u32 	%r256, %r854;
	ld.global.u32 	%r258, [%rd304+-4];
	ld.global.u32 	%r259, [%rd304];
	setp.lt.s32 	%p30, %r257, %r259;
	@%p30 bra 	$L__BB1_142;
	setp.lt.s32 	%p31, %r259, %r257;
	mov.u32 	%r854, %r258;
	mov.u32 	%r855, %r259;
	mov.u64 	%rd317, %rd305;
	@%p31 bra 	$L__BB1_142;
	setp.lt.s64 	%p32, %rd135, %rd305;
	selp.b32 	%r854, %r256, %r258, %p32;
	selp.b32 	%r855, %r257, %r259, %p32;
	min.s64 	%rd317, %rd135, %rd305;
$L__BB1_142:
	add.s32 	%r839, %r839, 256;
	add.s64 	%rd305, %rd305, 256;
	add.s64 	%rd304, %rd304, 2048;
	add.s32 	%r833, %r833, 1;
	setp.ne.s32 	%p33, %r833, 0;
	@%p33 bra 	$L__BB1_139;
$L__BB1_143:
	setp.lt.u32 	%p34, %r252, 768;
	@%p34 bra 	$L__BB1_158;
	add.s32 	%r845, %r839, %r832;
	cvt.u64.u32 	%rd234, %r845;
	add.s64 	%rd312, %rd201, %rd234;
	mul.wide.u32 	%rd235, %r845, 8;
	add.s64 	%rd236, %rd235, %rd130;
	add.s64 	%rd311, %rd236, 4;
	cvt.u64.u32 	%rd237, %r839;
	cvt.u64.u32 	%rd238, %r832;
	add.s64 	%rd239, %rd237, %rd238;
	shl.b64 	%rd240, %rd239, 3;
	add.s64 	%rd241, %rd240, %rd130;
	add.s64 	%rd310, %rd241, 4096;
	add.s32 	%r844, %r839, 512;
$L__BB1_145:
	mov.u32 	%r273, %r844;
	ld.global.u32 	%r277, [%rd311+-4];
	ld.global.u32 	%r278, [%rd311];
	setp.lt.s32 	%p35, %r855, %r278;
	mov.u32 	%r848, %r854;
	mov.u32 	%r849, %r855;
	mov.u64 	%rd314, %rd317;
	@%p35 bra 	$L__BB1_148;
	setp.lt.s32 	%p36, %r278, %r855;
	mov.u32 	%r848, %r277;
	mov.u32 	%r849, %r278;
	mov.u64 	%rd314, %rd312;
	@%p36 bra 	$L__BB1_148;
	setp.lt.s64 	%p37, %rd317, %rd312;
	selp.b32 	%r848, %r854, %r277, %p37;
	selp.b32 	%r849, %r855, %r278, %p37;
	min.s64 	%rd314, %rd317, %rd312;
$L__BB1_148:
	add.s32 	%r403, %r845, 256;
	cvt.u64.u32 	%rd242, %r403;
	add.s64 	%rd151, %rd201, %rd242;
	ld.global.u32 	%r283, [%rd310+-2048];
	ld.global.u32 	%r284, [%rd310+-2044];
	setp.lt.s32 	%p38, %r849, %r284;
	mov.u32 	%r850, %r848;
	mov.u32 	%r851, %r849;
	mov.u64 	%rd315, %rd314;
	@%p38 bra 	$L__BB1_151;
	setp.lt.s32 	%p39, %r284, %r849;
	mov.u32 	%r850, %r283;
	mov.u32 	%r851, %r284;
	mov.u64 	%rd315, %rd151;
	@%p39 bra 	$L__BB1_151;
	setp.lt.s64 	%p40, %rd314, %rd151;
	selp.b32 	%r850, %r848, %r283, %p40;
	selp.b32 	%r851, %r849, %r284, %p40;
	min.s64 	%rd315, %rd314, %rd151;
$L__BB1_151:
	add.s32 	%r404, %r845, 512;
	cvt.u64.u32 	%rd243, %r404;
	add.s64 	%rd154, %rd201, %rd243;
	ld.global.u32 	%r289, [%rd310];
	ld.global.u32 	%r290, [%rd310+4];
	setp.lt.s32 	%p41, %r851, %r290;
	mov.u32 	%r852, %r850;
	mov.u32 	%r853, %r851;
	mov.u64 	%rd316, %rd315;
	@%p41 bra 	$L__BB1_154;
	setp.lt.s32 	%p42, %r290, %r851;
	mov.u32 	%r852, %r289;
	mov.u32 	%r853, %r290;
	mov.u64 	%rd316, %rd154;
	@%p42 bra 	$L__BB1_154;
	setp.lt.s64 	%p43, %rd315, %rd154;
	selp.b32 	%r852, %r850, %r289, %p43;
	selp.b32 	%r853, %r851, %r290, %p43;
	min.s64 	%rd316, %rd315, %rd154;
$L__BB1_154:
	add.s32 	%r405, %r845, 768;
	cvt.u64.u32 	%rd244, %r405;
	add.s64 	%rd157, %rd201, %rd244;
	ld.global.u32 	%r295, [%rd310+2048];
	ld.global.u32 	%r296, [%rd310+2052];
	setp.lt.s32 	%p44, %r853, %r296;
	mov.u32 	%r854, %r852;
	mov.u32 	%r855, %r853;
	mov.u64 	%rd317, %rd316;
	@%p44 bra 	$L__BB1_157;
	setp.lt.s32 	%p45, %r296, %r853;
	mov.u32 	%r854, %r295;
	mov.u32 	%r855, %r296;
	mov.u64 	%rd317, %rd157;
	@%p45 bra 	$L__BB1_157;
	setp.lt.s64 	%p46, %rd316, %rd157;
	selp.b32 	%r854, %r852, %r295, %p46;
	selp.b32 	%r855, %r853, %r296, %p46;
	min.s64 	%rd317, %rd316, %rd157;
$L__BB1_157:
	add.s64 	%rd312, %rd312, 1024;
	add.s64 	%rd311, %rd311, 8192;
	add.s32 	%r845, %r845, 1024;
	add.s64 	%rd310, %rd310, 8192;
	add.s32 	%r844, %r273, 1024;
	add.s32 	%r406, %r273, 512;
	setp.lt.s32 	%p47, %r406, %r251;
	@%p47 bra 	$L__BB1_145;
$L__BB1_158:
	// begin inline asm
	mov.u32 %r407, %laneid;
	// end inline asm
	mov.b32 	%r425, 1;
	mov.b32 	%r426, 31;
	mov.b32 	%r427, -1;
	// begin inline asm
	shfl.sync.down.b32 %r408, %r854, %r425, %r426, %r427;
	// end inline asm
	// begin inline asm
	shfl.sync.down.b32 %r413, %r855, %r425, %r426, %r427;
	// end inline asm
	mov.b64 	{%r419, %r424}, %rd317;
	// begin inline asm
	shfl.sync.down.b32 %r418, %r419, %r425, %r426, %r427;
	// end inline asm
	// begin inline asm
	shfl.sync.down.b32 %r423, %r424, %r425, %r426, %r427;
	// end inline asm
	mov.b64 	%rd164, {%r418, %r423};
	setp.gt.s32 	%p48, %r407, 30;
	setp.lt.s32 	%p49, %r855, %r413;
	or.pred  	%p50, %p48, %p49;
	mov.u32 	%r858, %r854;
	mov.u32 	%r859, %r855;
	mov.u64 	%rd319, %rd317;
	@%p50 bra 	$L__BB1_161;
	setp.lt.s32 	%p51, %r413, %r855;
	mov.u32 	%r858, %r408;
	mov.u32 	%r859, %r413;
	mov.u64 	%rd319, %rd164;
	@%p51 bra 	$L__BB1_161;
	setp.lt.s64 	%p52, %rd317, %rd164;
	selp.b32 	%r858, %r854, %r408, %p52;
	selp.b32 	%r859, %r855, %r413, %p52;
	min.s64 	%rd319, %rd317, %rd164;
$L__BB1_161:
	mov.b32 	%r445, 2;
	mov.b32 	%r446, 31;
	mov.b32 	%r447, -1;
	// begin inline asm
	shfl.sync.down.b32 %r428, %r858, %r445, %r446, %r447;
	// end inline asm
	// begin inline asm
	shfl.sync.down.b32 %r433, %r859, %r445, %r446, %r447;
	// end inline asm
	mov.b64 	{%r439, %r444}, %rd319;
	// begin inline asm
	shfl.sync.down.b32 %r438, %r439, %r445, %r446, %r447;
	// end inline asm
	// begin inline asm
	shfl.sync.down.b32 %r443, %r444, %r445, %r446, %r447;
	// end inline asm
	mov.b64 	%rd167, {%r438, %r443};
	setp.gt.s32 	%p53, %r407, 29;
	setp.lt.s32 	%p54, %r859, %r433;
	or.pred  	%p55, %p53, %p54;
	mov.u32 	%r860, %r858;
	mov.u32 	%r861, %r859;
	mov.u64 	%rd320, %rd319;
	@%p55 bra 	$L__BB1_164;
	setp.lt.s32 	%p56, %r433, %r859;
	mov.u32 	%r860, %r428;
	mov.u32 	%r861, %r433;
	mov.u64 	%rd320, %rd167;
	@%p56 bra 	$L__BB1_164;
	setp.lt.s64 	%p57, %rd319, %rd167;
	selp.b32 	%r860, %r858, %r428, %p57;
	selp.b32 	%r861, %r859, %r433, %p57;
	min.s64 	%rd320, %rd319, %rd167;
$L__BB1_164:
	mov.b32 	%r465, 4;
	mov.b32 	%r466, 31;
	mov.b32 	%r467, -1;
	// begin inline asm
	shfl.sync.down.b32 %r448, %r860, %r465, %r466, %r467;
	// end inline asm
	// begin inline asm
	shfl.sync.down.b32 %r453, %r861, %r465, %r466, %r467;
	// end inline asm
	mov.b64 	{%r459, %r464}, %rd320;
	// begin inline asm
	shfl.sync.down.b32 %r458, %r459, %r465, %r466, %r467;
	// end inline asm
	// begin inline asm
	shfl.sync.down.b32 %r463, %r464, %r465, %r466, %r467;
	// end inline asm
	mov.b64 	%rd170, {%r458, %r463};
	setp.gt.s32 	%p58, %r407, 27;
	setp.lt.s32 	%p59, %r861, %r453;
	or.pred  	%p60, %p58, %p59;
	mov.u32 	%r862, %r860;
	mov.u32 	%r863, %r861;
	mov.u64 	%rd321, %rd320;
	@%p60 bra 	$L__BB1_167;
	setp.lt.s32 	%p61, %r453, %r861;
	mov.u32 	%r862, %r448;
	mov.u32 	%r863, %r453;
	mov.u64 	%rd321, %rd170;
	@%p61 bra 	$L__BB1_167;
	setp.lt.s64 	%p62, %rd320, %rd170;
	selp.b32 	%r862, %r860, %r448, %p62;
	selp.b32 	%r863, %r861, %r453, %p62;
	min.s64 	%rd321, %rd320, %rd170;
$L__BB1_167:
	mov.b32 	%r485, 8;
	mov.b32 	%r486, 31;
	mov.b32 	%r487, -1;
	// begin inline asm
	shfl.sync.down.b32 %r468, %r862, %r485, %r486, %r487;
	// end inline asm
	// begin inline asm
	shfl.sync.down.b32 %r473, %r863, %r485, %r486, %r487;
	// end inline asm
	mov.b64 	{%r479, %r484}, %rd321;
	// begin inline asm
	shfl.sync.down.b32 %r478, %r479, %r485, %r486, %r487;
	// end inline asm
	// begin inline asm
	shfl.sync.down.b32 %r483, %r484, %r485, %r486, %r487;
	// end inline asm
	mov.b64 	%rd173, {%r478, %r483};
	setp.gt.s32 	%p63, %r407, 23;
	setp.lt.s32 	%p64, %r863, %r473;
	or.pred  	%p65, %p63, %p64;
	mov.u32 	%r864, %r862;
	mov.u32 	%r865, %r863;
	mov.u64 	%rd322, %rd321;
	@%p65 bra 	$L__BB1_170;
	setp.lt.s32 	%p66, %r473, %r863;
	mov.u32 	%r864, %r468;
	mov.u32 	%r865, %r473;
	mov.u64 	%rd322, %rd173;
	@%p66 bra 	$L__BB1_170;
	setp.lt.s64 	%p67, %rd321, %rd173;
	selp.b32 	%r864, %r862, %r468, %p67;
	selp.b32 	%r865, %r863, %r473, %p67;
	min.s64 	%rd322, %rd321, %rd173;
$L__BB1_170:
	mov.b32 	%r505, 16;
	mov.b32 	%r506, 31;
	mov.b32 	%r507, -1;
	// begin inline asm
	shfl.sync.down.b32 %r488, %r864, %r505, %r506, %r507;
	// end inline asm
	// begin inline asm
	shfl.sync.down.b32 %r493, %r865, %r505, %r506, %r507;
	// end inline asm
	mov.b64 	{%r499, %r504}, %rd322;
	// begin inline asm
	shfl.sync.down.b32 %r498, %r499, %r505, %r506, %r507;
	// end inline asm
	// begin inline asm
	shfl.sync.down.b32 %r503, %r504, %r505, %r506, %r507;
	// end inline asm
	mov.b64 	%rd176, {%r498, %r503};
	setp.gt.s32 	%p68, %r407, 15;
	setp.lt.s32 	%p69, %r865, %r493;
	or.pred  	%p70, %p68, %p69;
	mov.u32 	%r881, %r864;
	mov.u32 	%r880, %r865;
	mov.u64 	%rd330, %rd322;
	@%p70 bra 	$L__BB1_173;
	setp.lt.s32 	%p71, %r493, %r865;
	mov.u32 	%r881, %r488;
	mov.u32 	%r880, %r493;
	mov.u64 	%rd330, %rd176;
	@%p71 bra 	$L__BB1_173;
	setp.lt.s64 	%p72, %rd322, %rd176;
	selp.b32 	%r881, %r864, %r488, %p72;
	selp.b32 	%r880, %r865, %r493, %p72;
	min.s64 	%rd330, %rd322, %rd176;
$L__BB1_173:
	setp.ne.s32 	%p73, %r407, 0;
	@%p73 bra 	$L__BB1_175;
	shr.u32 	%r508, %r201, 1;
	and.b32  	%r509, %r508, 496;
	mov.u32 	%r510, _ZN6thrust24THRUST_300001_SM_1000_NS8cuda_cub4core6detail5shmemE;
	add.s32 	%r511, %r510, %r509;
	st.shared.v2.u32 	[%r511+8], {%r881, %r880};
	st.shared.u64 	[%r511+16], %rd330;
$L__BB1_175:
	bar.sync 	0;
	setp.ne.s32 	%p74, %r201, 0;
	@%p74 bra 	$L__BB1_197;
	ld.shared.v2.u32 	{%r336, %r337}, [_ZN6thrust24THRUST_300001_SM_1000_NS8cuda_cub4core6detail5shmemE+24];
	ld.shared.u64 	%rd179, [_ZN6thrust24THRUST_300001_SM_1000_NS8cuda_cub4core6detail5shmemE+32];
	setp.lt.s32 	%p75, %r880, %r337;
	mov.u32 	%r868, %r881;
	mov.u32 	%r869, %r880;
	mov.u64 	%rd324, %rd330;
	@%p75 bra 	$L__BB1_179;
	setp.lt.s32 	%p76, %r337, %r880;
	mov.u32 	%r868, %r336;
	mov.u32 	%r869, %r337;
	mov.u64 	%rd324, %rd179;
	@%p76 bra 	$L__BB1_179;
	setp.lt.s64 	%p77, %rd330, %rd179;
	selp.b32 	%r868, %r881, %r336, %p77;
	selp.b32 	%r869, %r880, %r337, %p77;
	min.s64 	%rd324, %rd330, %rd179;
$L__BB1_179:
	ld.shared.v2.u32 	{%r342, %r343}, [_ZN6thrust24THRUST_300001_SM_1000_NS8cuda_cub4core6detail5shmemE+40];
	ld.shared.u64 	%rd182, [_ZN6thrust24THRUST_300001_SM_1000_NS8cuda_cub4core6detail5shmemE+48];
	setp.lt.s32 	%p78, %r869, %r343;
	mov.u32 	%r870, %r868;
	mov.u32 	%r871, %r869;
	mov.u64 	%rd325, %rd324;
	@%p78 bra 	$L__BB1_182;
	setp.lt.s32 	%p79, %r343, %r869;
	mov.u32 	%r870, %r342;
	mov.u32 	%r871, %r343;
	mov.u64 	%rd325, %rd182;
	@%p79 bra 	$L__BB1_182;
	setp.lt.s64 	%p80, %rd324, %rd182;
	selp.b32 	%r870, %r868, %r342, %p80;
	selp.b32 	%r871, %r869, %r343, %p80;
	min.s64 	%rd325, %rd324, %rd182;
$L__BB1_182:
	ld.shared.v2.u32 	{%r348, %r349}, [_ZN6thrust24THRUST_300001_SM_1000_NS8cuda_cub4core6detail5shmemE+56];
	ld.shared.u64 	%rd185, [_ZN6thrust24THRUST_300001_SM_1000_NS8cuda_cub4core6detail5shmemE+64];
	setp.lt.s32 	%p81, %r871, %r349;
	mov.u32 	%r872, %r870;
	mov.u32 	%r873, %r871;
	mov.u64 	%rd326, %rd325;
	@%p81 bra 	$L__BB1_185;
	setp.lt.s32 	%p82, %r349, %r871;
	mov.u32 	%r872, %r348;
	mov.u32 	%r873, %r349;
	mov.u64 	%rd326, %rd185;
	@%p82 bra 	$L__BB1_185;
	setp.lt.s64 	%p83, %rd325, %rd185;
	selp.b32 	%r872, %r870, %r348, %p83;
	selp.b32 	%r873, %r871, %r349, %p83;
	min.s64 	%rd326, %rd325, %rd185;
$L__BB1_185:
	ld.shared.v2.u32 	{%r354, %r355}, [_ZN6thrust24THRUST_300001_SM_1000_NS8cuda_cub4core6detail5shmemE+72];
	ld.shared.u64 	%rd188, [_ZN6thrust24THRUST_300001_SM_1000_NS8cuda_cub4core6detail5shmemE+80];
	setp.lt.s32 	%p84, %r873, %r355;
	mov.u32 	%r874, %r872;
	mov.u32 	%r875, %r873;
	mov.u64 	%rd327, %rd326;
	@%p84 bra 	$L__BB1_188;
	setp.lt.s32 	%p85, %r355, %r873;
	mov.u32 	%r874, %r354;
	mov.u32 	%r875, %r355;
	mov.u64 	%rd327, %rd188;
	@%p85 bra 	$L__BB1_188;
	setp.lt.s64 	%p86, %rd326, %rd188;
	selp.b32 	%r874, %r872, %r354, %p86;
	selp.b32 	%r875, %r873, %r355, %p86;
	min.s64 	%rd327, %rd326, %rd188;
$L__BB1_188:
	ld.shared.v2.u32 	{%r360, %r361}, [_ZN6thrust24THRUST_300001_SM_1000_NS8cuda_cub4core6detail5shmemE+88];
	ld.shared.u64 	%rd191, [_ZN6thrust24THRUST_300001_SM_1000_NS8cuda_cub4core6detail5shmemE+96];
	setp.lt.s32 	%p87, %r875, %r361;
	mov.u32 	%r876, %r874;
	mov.u32 	%r877, %r875;
	mov.u64 	%rd328, %rd327;
	@%p87 bra 	$L__BB1_191;
	setp.lt.s32 	%p88, %r361, %r875;
	mov.u32 	%r876, %r360;
	mov.u32 	%r877, %r361;
	mov.u64 	%rd328, %rd191;
	@%p88 bra 	$L__BB1_191;
	setp.lt.s64 	%p89, %rd327, %rd191;
	selp.b32 	%r876, %r874, %r360, %p89;
	selp.b32 	%r877, %r875, %r361, %p89;
	min.s64 	%rd328, %rd327, %rd191;
$L__BB1_191:
	ld.shared.v2.u32 	{%r366, %r367}, [_ZN6thrust24THRUST_300001_SM_1000_NS8cuda_cub4core6detail5shmemE+104];
	ld.shared.u64 	%rd194, [_ZN6thrust24THRUST_300001_SM_1000_NS8cuda_cub4core6detail5shmemE+112];
	setp.lt.s32 	%p90, %r877, %r367;
	mov.u32 	%r878, %r876;
	mov.u32 	%r879, %r877;
	mov.u64 	%rd329, %rd328;
	@%p90 bra 	$L__BB1_194;
	setp.lt.s32 	%p91, %r367, %r877;
	mov.u32 	%r878, %r366;
	mov.u32 	%r879, %r367;
	mov.u64 	%rd329, %rd194;
	@%p91 bra 	$L__BB1_194;
	setp.lt.s64 	%p92, %rd328, %rd194;
	selp.b32 	%r878, %r876, %r366, %p92;
	selp.b32 	%r879, %r877, %r367, %p92;
	min.s64 	%rd329, %rd328, %rd194;
$L__BB1_194:
	ld.shared.v2.u32 	{%r372, %r373}, [_ZN6thrust24THRUST_300001_SM_1000_NS8cuda_cub4core6detail5shmemE+120];
	ld.shared.u64 	%rd197, [_ZN6thrust24THRUST_300001_SM_1000_NS8cuda_cub4core6detail5shmemE+128];
	setp.lt.s32 	%p93, %r879, %r373;
	mov.u64 	%rd330, %rd329;
	mov.u32 	%r880, %r879;
	mov.u32 	%r881, %r878;
	@%p93 bra 	$L__BB1_197;
	setp.lt.s32 	%p94, %r373, %r879;
	mov.u64 	%rd330, %rd197;
	mov.u32 	%r880, %r373;
	mov.u32 	%r881, %r372;
	@%p94 bra 	$L__BB1_197;
	setp.lt.s64 	%p95, %rd329, %rd197;
	selp.b32 	%r881, %r878, %r372, %p95;
	selp.b32 	%r880, %r879, %r373, %p95;
	min.s64 	%rd330, %rd329, %rd197;
$L__BB1_197:
	mov.u32 	%r741, %tid.x;
	setp.ne.s32 	%p222, %r741, 0;
	@%p222 bra 	$L__BB1_199;
	ld.param.u64 	%rd259, [_ZN6thrust24THRUST_300001_SM_1000_NS8cuda_cub4core6detail13_kernel_agentINS1_8__reduce11ReduceAgentINS0_12zip_iteratorIN4cuda3std3__45tupleIJNS0_6detail15normal_iteratorINS0_10device_ptrI2quEEEENS0_17counting_iteratorIlNS0_11use_defaultESJ_SJ_EEEEEEEPNSB_IJSF_lEEESN_iNS1_9__extrema9arg_min_fISF_l17compare_key_valueEEEEJSM_SO_iSS_EEEvDpT0__param_1];
	cvta.to.global.u64 	%rd258, %rd259;
	st.global.u32 	[%rd258], %r881;
	st.global.u32 	[%rd258+4], %r880;
	st.global.u64 	[%rd258+8], %rd330;
$L__BB1_199:
	ret;

}
	// .globl	_ZN6thrust24THRUST_300001_SM_1000_NS8cuda_cub4core6detail13_kernel_agentINS1_8__reduce11ReduceAgentINS0_12zip_iteratorIN4cuda3std3__45tupleIJNS0_6detail15normal_iteratorINS0_10device_ptrI2quEEEENS0_17counting_iteratorIlNS0_11use_defaultESJ_SJ_EEEEEEEPNSB_IJSF_lEEESN_iNS1_9__extrema9arg_min_fISF_l17compare_key_valueEEEEJSM_SO_iN3cub18CUB_300001_SM_100013GridEvenShareIiEENSV_9GridQueueIjEESS_EEEvDpT0_
.visible .entry _ZN6thrust24THRUST_300001_SM_1000_NS8cuda_cub4core6detail13_kernel_agentINS1_8__reduce11ReduceAgentINS0_12zip_iteratorIN4cuda3std3__45tupleIJNS0_6detail15normal_iteratorINS0_10device_ptrI2quEEEENS0_17counting_iteratorIlNS0_11use_defaultESJ_SJ_EEEEEEEPNSB_IJSF_lEEESN_iNS1_9__extrema9arg_min_fISF_l17compare_key_valueEEEEJSM_SO_iN3cub18CUB_300001_SM_100013GridEvenShareIiEENSV_9GridQueueIjEESS_EEEvDpT0_(
	.param .align 8 .b8 _ZN6thrust24THRUST_300001_SM_1000_NS8cuda_cub4core6detail13_kernel_agentINS1_8__reduce11ReduceAgentINS0_12zip_iteratorIN4cuda3std3__45tupleIJNS0_6detail15normal_iteratorINS0_10device_ptrI2quEEEENS0_17counting_iteratorIlNS0_11use_defaultESJ_SJ_EEEEEEEPNSB_IJSF_lEEESN_iNS1_9__extrema9arg_min_fISF_l17compare_key_valueEEEEJSM_SO_iN3cub18CUB_300001_SM_100013GridEvenShareIiEENSV_9GridQueueIjEESS_EEEvDpT0__param_0[16],
	.param .u64 .ptr .align 1 _ZN6thrust24THRUST_300001_SM_1000_NS8cuda_cub4core6detail13_kernel_agentINS1_8__reduce11ReduceAgentINS0_12zip_iteratorIN4cuda3std3__45tupleIJNS0_6detail15normal_iteratorINS0_10device_ptrI2quEEEENS0_17counting_iteratorIlNS0_11use_defaultESJ_SJ_EEEEEEEPNSB_IJSF_lEEESN_iNS1_9__extrema9arg_min_fISF_l17compare_key_valueEEEEJSM_SO_iN3cub18CUB_300001_SM_100013GridEvenShareIiEENSV_9GridQueueIjEESS_EEEvDpT0__param_1,
	.param .u32 _ZN6thrust24THRUST_300001_SM_1000_NS8cuda_cub4core6detail13_kernel_agentINS1_8__reduce11ReduceAgentINS0_12zip_iteratorIN4cuda3std3__45tupleIJNS0_6detail15normal_iteratorINS0_10device_ptrI2quEEEENS0_17counting_iteratorIlNS0_11use_defaultESJ_SJ_EEEEEEEPNSB_IJSF_lEEESN_iNS1_9__extrema9arg_min_fISF_l17compare_key_valueEEEEJSM_SO_iN3cub18CUB_300001_SM_100013GridEvenShareIiEENSV_9GridQueueIjEESS_EEEvDpT0__param_2,
	.param .align 4 .b8 _ZN6thrust24THRUST_300001_SM_1000_NS8cuda_cub4core6detail13_kernel_agentINS1_8__reduce11ReduceAgentINS0_12zip_iteratorIN4cuda3std3__45tupleIJNS0_6detail15normal_iteratorINS0_10device_ptrI2quEEEENS0_17counting_iteratorIlNS0_11use_defaultESJ_SJ_EEEEEEEPNSB_IJSF_lEEESN_iNS1_9__extrema9arg_min_fISF_l17compare_key_valueEEEEJSM_SO_iN3cub18CUB_300001_SM_100013GridEvenShareIiEENSV_9GridQueueIjEESS_EEEvDpT0__param_3[40],
	.param .align 8 .b8 _ZN6thrust24THRUST_300001_SM_1000_NS8cuda_cub4core6detail13_kernel_agentINS1_8__reduce11ReduceAgentINS0_12zip_iteratorIN4cuda3std3__45tupleIJNS0_6detail15normal_iteratorINS0_10device_ptrI2quEEEENS0_17counting_iteratorIlNS0_11use_defaultESJ_SJ_EEEEEEEPNSB_IJSF_lEEESN_iNS1_9__extrema9arg_min_fISF_l17compare_key_valueEEEEJSM_SO_iN3cub18CUB_300001_SM_100013GridEvenShareIiEENSV_9GridQueueIjEESS_EEEvDpT0__param_4[8],
	.param .align 1 .b8 _ZN6thrust24THRUST_300001_SM_1000_NS8cuda_cub4core6detail13_kernel_agentINS1_8__reduce11ReduceAgentINS0_12zip_iteratorIN4cuda3std3__45tupleIJNS0_6detail15normal_iteratorINS0_10device_ptrI2quEEEENS0_17counting_iteratorIlNS0_11use_defaultESJ_SJ_EEEEEEEPNSB_IJSF_lEEESN_iNS1_9__extrema9arg_min_fISF_l17compare_key_valueEEEEJSM_SO_iN3cub18CUB_300001_SM_100013GridEvenShareIiEENSV_9GridQueueIjEESS_EEEvDpT0__param_5[1]
)
.maxntid 256
{
	.reg .pred 	%p<225>;
	.reg .b32 	%r<920>;
	.reg .b64 	%rd<307>;

	ld.param.u64 	%rd188, [_ZN6thrust24THRUST_300001_SM_1000_NS8cuda_cub4core6detail13_kernel_agentINS1_8__reduce11ReduceAgentINS0_12zip_iteratorIN4cuda3std3__45tupleIJNS0_6detail15normal_iteratorINS0_10device_ptrI2quEEEENS0_17counting_iteratorIlNS0_11use_defaultESJ_SJ_EEEEEEEPNSB_IJSF_lEEESN_iNS1_9__extrema9arg_min_fISF_l17compare_key_valueEEEEJSM_SO_iN3cub18CUB_300001_SM_100013GridEvenShareIiEENSV_9GridQueueIjEESS_EEEvDpT0__param_0+8];
	ld.param.u64 	%rd187, [_ZN6thrust24THRUST_300001_SM_1000_NS8cuda_cub4core6detail13_kernel_agentINS1_8__reduce11ReduceAgentINS0_12zip_iteratorIN4cuda3std3__45tupleIJNS0_6detail15normal_iteratorINS0_10device_ptrI2quEEEENS0_17counting_iteratorIlNS0_11use_defaultESJ_SJ_EEEEEEEPNSB_IJSF_lEEESN_iNS1_9__extrema9arg_min_fISF_l17compare_key_valueEEEEJSM_SO_iN3cub18CUB_300001_SM_100013GridEvenShareIiEENSV_9GridQueueIjEESS_EEEvDpT0__param_0];
	ld.param.u64 	%rd190, [_ZN6thrust24THRUST_300001_SM_1000_NS8cuda_cub4core6detail13_kernel_agentINS1_8__reduce11ReduceAgentINS0_12zip_iteratorIN4cuda3std3__45tupleIJNS0_6detail15normal_iteratorINS0_10device_ptrI2quEEEENS0_17counting_iteratorIlNS0_11use_defaultESJ_SJ_EEEEEEEPNSB_IJSF_lEEESN_iNS1_9__extrema9arg_min_fISF_l17compare_key_valueEEEEJSM_SO_iN3cub18CUB_300001_SM_100013GridEvenShareIiEENSV_9GridQueueIjEESS_EEEvDpT0__param_4];
	ld.param.u32 	%r408, [_ZN6thrust24THRUST_300001_SM_1000_NS8cuda_cub4core6detail13_kernel_agentINS1_8__reduce11ReduceAgentINS0_12zip_iteratorIN4cuda3std3__45tupleIJNS0_6detail15normal_iteratorINS0_10device_ptrI2quEEEENS0_17counting_iteratorIlNS0_11use_defaultESJ_SJ_EEEEEEEPNSB_IJSF_lEEESN_iNS1_9__extrema9arg_min_fISF_l17compare_key_valueEEEEJSM_SO_iN3cub18CUB_300001_SM_100013GridEvenShareIiEENSV_9GridQueueIjEESS_EEEvDpT0__param_2];
	cvta.to.global.u64 	%rd1, %rd190;
	cvta.to.global.u64 	%rd2, %rd187;
	mov.u32 	%r1, %ctaid.x;
	mul.lo.s32 	%r2, %r1, 1280;
	add.s32 	%r409, %r2, 1280;
	setp.le.s32 	%p1, %r409, %r408;
	@%p1 bra 	$L__BB2_111;
	sub.s32 	%r3, %r408, %r2;
	mov.u32 	%r4, %tid.x;
	setp.ge.s32 	%p98, %r4, %r3;
	mov.b32 	%r799, 0;
	mov.b64 	%rd252, 0;
	mov.u32 	%r800, %r799;
	mov.u32 	%r781, %r4;
	@%p98 bra 	$L__BB2_3;
	add.s32 	%r544, %r2, %r4;
	cvt.s64.s32 	%rd227, %r544;
	mul.wide.s32 	%rd228, %r544, 8;
	add.s64 	%rd229, %rd2, %rd228;
	add.s64 	%rd252, %rd188, %rd227;
	ld.global.u32 	%r800, [%rd229];
	ld.global.u32 	%r799, [%rd229+4];
	add.s32 	%r781, %r4, 256;
$L__BB2_3:
	setp.ge.s32 	%p99, %r781, %r3;
	@%p99 bra 	$L__BB2_25;
	not.b32 	%r546, %r781;
	add.s32 	%r547, %r408, %r546;
	sub.s32 	%r11, %r547, %r2;
	and.b32  	%r548, %r11, 768;
	setp.eq.s32 	%p100, %r548, 768;
	@%p100 bra 	$L__BB2_10;
	add.s32 	%r775, %r781, %r2;
	add.s64 	%rd6, %rd2, 4;
	shr.u32 	%r549, %r11, 8;
	add.s32 	%r550, %r549, 1;
	and.b32  	%r551, %r550, 3;
	neg.s32 	%r774, %r551;
$L__BB2_6:
	.pragma "nounroll";
	mov.u64 	%rd7, %rd252;
	mov.u32 	%r18, %r799;
	mov.u32 	%r17, %r800;
	cvt.s64.s32 	%rd231, %r775;
	add.s64 	%rd8, %rd188, %rd231;
	mul.wide.s32 	%rd232, %r775, 8;
	add.s64 	%rd233, %rd6, %rd232;
	ld.global.u32 	%r19, [%rd233+-4];
	ld.global.u32 	%r20, [%rd233];
	setp.lt.s32 	%p101, %r18, %r20;
	@%p101 bra 	$L__BB2_9;
	setp.lt.s32 	%p102, %r20, %r18;
	mov.u64 	%rd252, %rd8;
	mov.u32 	%r799, %r20;
	mov.u32 	%r800, %r19;
	@%p102 bra 	$L__BB2_9;
	setp.lt.s64 	%p103, %rd7, %rd8;
	min.s64 	%rd252, %rd7, %rd8;
	selp.b32 	%r799, %r18, %r20, %p103;
	selp.b32 	%r800, %r17, %r19, %p103;
$L__BB2_9:
	add.s32 	%r781, %r781, 256;
	add.s32 	%r775, %r775, 256;
	add.s32 	%r774, %r774, 1;
	setp.ne.s32 	%p104, %r774, 0;
	@%p104 bra 	$L__BB2_6;
$L__BB2_10:
	setp.lt.u32 	%p105, %r11, 768;
	@%p105 bra 	$L__BB2_25;
	add.s32 	%r786, %r781, %r2;
	add.s32 	%r789, %r786, 256;
	add.s32 	%r788, %r786, 512;
	add.s32 	%r787, %r786, 768;
	add.s64 	%rd13, %rd2, 4096;
$L__BB2_12:
	cvt.s64.s32 	%rd234, %r789;
	add.s64 	%rd15, %rd188, %rd234;
	cvt.s64.s32 	%rd235, %r788;
	add.s64 	%rd16, %rd188, %rd235;
	cvt.s64.s32 	%rd236, %r787;
	add.s64 	%rd17, %rd188, %rd236;
	cvt.s64.s32 	%rd237, %r786;
	add.s64 	%rd18, %rd188, %rd237;
	mul.wide.s32 	%rd238, %r786, 8;
	add.s64 	%rd19, %rd13, %rd238;
	ld.global.u32 	%r44, [%rd19+-4096];
	ld.global.u32 	%r45, [%rd19+-4092];
	setp.lt.s32 	%p106, %r799, %r45;
	mov.u64 	%rd249, %rd252;
	mov.u32 	%r793, %r799;
	mov.u32 	%r794, %r800;
	@%p106 bra 	$L__BB2_15;
	setp.lt.s32 	%p107, %r45, %r799;
	mov.u64 	%rd249, %rd18;
	mov.u32 	%r793, %r45;
	mov.u32 	%r794, %r44;
	@%p107 bra 	$L__BB2_15;
	setp.lt.s64 	%p108, %rd252, %rd18;
	min.s64 	%rd249, %rd252, %rd18;
	selp.b32 	%r793, %r799, %r45, %p108;
	selp.b32 	%r794, %r800, %r44, %p108;
$L__BB2_15:
	ld.global.u32 	%r50, [%rd19+-2048];
	ld.global.u32 	%r51, [%rd19+-2044];
	setp.lt.s32 	%p109, %r793, %r51;
	mov.u64 	%rd250, %rd249;
	mov.u32 	%r795, %r793;
	mov.u32 	%r796, %r794;
	@%p109 bra 	$L__BB2_18;
	setp.lt.s32 	%p110, %r51, %r793;
	mov.u64 	%rd250, %rd15;
	mov.u32 	%r795, %r51;
	mov.u32 	%r796, %r50;
	@%p110 bra 	$L__BB2_18;
	setp.lt.s64 	%p111, %rd249, %rd15;
	min.s64 	%rd250, %rd249, %rd15;
	selp.b32 	%r795, %r793, %r51, %p111;
	selp.b32 	%r796, %r794, %r50, %p111;
$L__BB2_18:
	ld.global.u32 	%r56, [%rd19];
	ld.global.u32 	%r57, [%rd19+4];
	setp.lt.s32 	%p112, %r795, %r57;
	mov.u64 	%rd251, %rd250;
	mov.u32 	%r797, %r795;
	mov.u32 	%r798, %r796;
	@%p112 bra 	$L__BB2_21;
	setp.lt.s32 	%p113, %r57, %r795;
	mov.u64 	%rd251, %rd16;
	mov.u32 	%r797, %r57;
	mov.u32 	%r798, %r56;
	@%p113 bra 	$L__BB2_21;
	setp.lt.s64 	%p114, %rd250, %rd16;
	min.s64 	%rd251, %rd250, %rd16;
	selp.b32 	%r797, %r795, %r57, %p114;
	selp.b32 	%r798, %r796, %r56, %p114;
$L__BB2_21:
	ld.global.u32 	%r62, [%rd19+2048];
	ld.global.u32 	%r63, [%rd19+2052];
	setp.lt.s32 	%p115, %r797, %r63;
	mov.u64 	%rd252, %rd251;
	mov.u32 	%r799, %r797;
	mov.u32 	%r800, %r798;
	@%p115 bra 	$L__BB2_24;
	setp.lt.s32 	%p116, %r63, %r797;
	mov.u64 	%rd252, %rd17;
	mov.u32 	%r799, %r63;
	mov.u32 	%r800, %r62;
	@%p116 bra 	$L__BB2_24;
	setp.lt.s64 	%p117, %rd251, %rd17;
	min.s64 	%rd252, %rd251, %rd17;
	selp.b32 	%r799, %r797, %r63, %p117;
	selp.b32 	%r800, %r798, %r62, %p117;
$L__BB2_24:
	add.s32 	%r781, %r781, 1024;
	add.s32 	%r789, %r789, 1024;
	add.s32 	%r788, %r788, 1024;
	add.s32 	%r787, %r787, 1024;
	add.s32 	%r786, %r786, 1024;
	setp.lt.s32 	%p118, %r781, %r3;
	@%p118 bra 	$L__BB2_12;
$L__BB2_25:
	setp.lt.s32 	%p119, %r3, 256;
	@%p119 bra 	$L__BB2_65;
	// begin inline asm
	mov.u32 %r665, %laneid;
	// end inline asm
	mov.b32 	%r683, 1;
	mov.b32 	%r684, 31;
	mov.b32 	%r685, -1;
	// begin inline asm
	shfl.sync.down.b32 %r666, %r800, %r683, %r684, %r685;
	// end inline asm
	// begin inline asm
	shfl.sync.down.b32 %r671, %r799, %r683, %r684, %r685;
	// end inline asm
	mov.b64 	{%r677, %r682}, %rd252;
	// begin inline asm
	shfl.sync.down.b32 %r676, %r677, %r683, %r684, %r685;
	// end inline asm
	// begin inline asm
	shfl.sync.down.b32 %r681, %r682, %r683, %r684, %r685;
	// end inline asm
	mov.b64 	%rd29, {%r676, %r681};
	setp.gt.s32 	%p176, %r665, 30;
	setp.lt.s32 	%p177, %r799, %r671;
	or.pred  	%p178, %p176, %p177;
	mov.u64 	%rd254, %rd252;
	mov.u32 	%r803, %r799;
	mov.u32 	%r804, %r800;
	@%p178 bra 	$L__BB2_29;
	setp.lt.s32 	%p179, %r671, %r799;
	mov.u64 	%rd254, %rd29;
	mov.u32 	%r803, %r671;
	mov.u32 	%r804, %r666;
	@%p179 bra 	$L__BB2_29;
	setp.lt.s64 	%p180, %rd252, %rd29;
	min.s64 	%rd254, %rd252, %rd29;
	selp.b32 	%r803, %r799, %r671, %p180;
	selp.b32 	%r804, %r800, %r666, %p180;
$L__BB2_29:
	mov.b32 	%r703, 2;
	mov.b32 	%r704, 31;
	mov.b32 	%r705, -1;
	// begin inline asm
	shfl.sync.down.b32 %r686, %r804, %r703, %r704, %r705;
	// end inline asm
	// begin inline asm
	shfl.sync.down.b32 %r691, %r803, %r703, %r704, %r705;
	// end inline asm
	mov.b64 	{%r697, %r702}, %rd254;
	// begin inline asm
	shfl.sync.down.b32 %r696, %r697, %r703, %r704, %r705;
	// end inline asm
	// begin inline asm
	shfl.sync.down.b32 %r701, %r702, %r703, %r704, %r705;
	// end inline asm
	mov.b64 	%rd32, {%r696, %r701};
	setp.gt.s32 	%p181, %r665, 29;
	setp.lt.s32 	%p182, %r803, %r691;
	or.pred  	%p183, %p181, %p182;
	mov.u64 	%rd255, %rd254;
	mov.u32 	%r805, %r803;
	mov.u32 	%r806, %r804;
	@%p183 bra 	$L__BB2_32;
	setp.lt.s32 	%p184, %r691, %r803;
	mov.u64 	%rd255, %rd32;
	mov.u32 	%r805, %r691;
	mov.u32 	%r806, %r686;
	@%p184 bra 	$L__BB2_32;
	setp.lt.s64 	%p185, %rd254, %rd32;
	min.s64 	%rd255, %rd254, %rd32;
	selp.b32 	%r805, %r803, %r691, %p185;
	selp.b32 	%r806, %r804, %r686, %p185;
$L__BB2_32:
	mov.b32 	%r723, 4;
	mov.b32 	%r724, 31;
	mov.b32 	%r725, -1;
	// begin inline asm
	shfl.sync.down.b32 %r706, %r806, %r723, %r724, %r725;
	// end inline asm
	// begin inline asm
	shfl.sync.down.b32 %r711, %r805, %r723, %r724, %r725;
	// end inline asm
	mov.b64 	{%r717, %r722}, %rd255;
	// begin inline asm
	shfl.sync.down.b32 %r716, %r717, %r723, %r724, %r725;
	// end inline asm
	// begin inline asm
	shfl.sync.down.b32 %r721, %r722, %r723, %r724, %r725;
	// end inline asm
	mov.b64 	%rd35, {%r716, %r721};
	setp.gt.s32 	%p186, %r665, 27;
	setp.lt.s32 	%p187, %r805, %r711;
	or.pred  	%p188, %p186, %p187;
	mov.u64 	%rd256, %rd255;
	mov.u32 	%r807, %r805;
	mov.u32 	%r808, %r806;
	@%p188 bra 	$L__BB2_35;
	setp.lt.s32 	%p189, %r711, %r805;
	mov.u64 	%rd256, %rd35;
	mov.u32 	%r807, %r711;
	mov.u32 	%r808, %r706;
	@%p189 bra 	$L__BB2_35;
	setp.lt.s64 	%p190, %rd255, %rd35;
	min.s64 	%rd256, %rd255, %rd35;
	selp.b32 	%r807, %r805, %r711, %p190;
	selp.b32 	%r808, %r806, %r706, %p190;
$L__BB2_35:
	mov.b32 	%r743, 8;
	mov.b32 	%r744, 31;
	mov.b32 	%r745, -1;
	// begin inline asm
	shfl.sync.down.b32 %r726, %r808, %r743, %r744, %r745;
	// end inline asm
	// begin inline asm
	shfl.sync.down.b32 %r731, %r807, %r743, %r744, %r745;
	// end inline asm
	mov.b64 	{%r737, %r742}, %rd256;
	// begin inline asm
	shfl.sync.down.b32 %r736, %r737, %r743, %r744, %r745;
	// end inline asm
	// begin inline asm
	shfl.sync.down.b32 %r741, %r742, %r743, %r744, %r745;
	// end inline asm
	mov.b64 	%rd38, {%r736, %r741};
	setp.gt.s32 	%p191, %r665, 23;
	setp.lt.s32 	%p192, %r807, %r731;
	or.pred  	%p193, %p191, %p192;
	mov.u64 	%rd257, %rd256;
	mov.u32 	%r809, %r807;
	mov.u32 	%r810, %r808;
	@%p193 bra 	$L__BB2_38;
	setp.lt.s32 	%p194, %r731, %r807;
	mov.u64 	%rd257, %rd38;
	mov.u32 	%r809, %r731;
	mov.u32 	%r810, %r726;
	@%p194 bra 	$L__BB2_38;
	setp.lt.s64 	%p195, %rd256, %rd38;
	min.s64 	%rd257, %rd256, %rd38;
	selp.b32 	%r809, %r807, %r731, %p195;
	selp.b32 	%r810, %r808, %r726, %p195;
$L__BB2_38:
	mov.b32 	%r763, 16;
	mov.b32 	%r764, 31;
	mov.b32 	%r765, -1;
	// begin inline asm
	shfl.sync.down.b32 %r746, %r810, %r763, %r764, %r765;
	// end inline asm
	// begin inline asm
	shfl.sync.down.b32 %r751, %r809, %r763, %r764, %r765;
	// end inline asm
	mov.b64 	{%r757, %r762}, %rd257;
	// begin inline asm
	shfl.sync.down.b32 %r756, %r757, %r763, %r764, %r765;
	// end inline asm
	// begin inline asm
	shfl.sync.down.b32 %r761, %r762, %r763, %r764, %r765;
	// end inline asm
	mov.b64 	%rd41, {%r756, %r761};
	setp.gt.s32 	%p196, %r665, 15;
	setp.lt.s32 	%p197, %r809, %r751;
	or.pred  	%p198, %p196, %p197;
	mov.u64 	%rd306, %rd257;
	mov.u32 	%r918, %r809;
	mov.u32 	%r919, %r810;
	@%p198 bra 	$L__BB2_41;
	setp.lt.s32 	%p199, %r751, %r809;
	mov.u64 	%rd306, %rd41;
	mov.u32 	%r918, %r751;
	mov.u32 	%r919, %r746;
	@%p199 bra 	$L__BB2_41;
	setp.lt.s64 	%p200, %rd257, %rd41;
	min.s64 	%rd306, %rd257, %rd41;
	selp.b32 	%r918, %r809, %r751, %p200;
	selp.b32 	%r919, %r810, %r746, %p200;
$L__BB2_41:
	setp.ne.s32 	%p201, %r665, 0;
	@%p201 bra 	$L__BB2_43;
	shr.u32 	%r766, %r4, 1;
	and.b32  	%r767, %r766, 496;
	mov.u32 	%r768, _ZN6thrust24THRUST_300001_SM_1000_NS8cuda_cub4core6detail5shmemE;
	add.s32 	%r769, %r768, %r767;
	st.shared.v2.u32 	[%r769+8], {%r919, %r918};
	st.shared.u64 	[%r769+16], %rd306;
$L__BB2_43:
	bar.sync 	0;
	setp.ne.s32 	%p202, %r4, 0;
	@%p202 bra 	$L__BB2_200;
	ld.shared.v2.u32 	{%r106, %r107}, [_ZN6thrust24THRUST_300001_SM_1000_NS8cuda_cub4core6detail5shmemE+24];
	ld.shared.u64 	%rd44, [_ZN6thrust24THRUST_300001_SM_1000_NS8cuda_cub4core6detail5shmemE+32];
	setp.lt.s32 	%p203, %r918, %r107;
	mov.u64 	%rd259, %rd306;
	mov.u32 	%r813, %r918;
	mov.u32 	%r814, %r919;
	@%p203 bra 	$L__BB2_47;
	setp.lt.s32 	%p204, %r107, %r918;
	mov.u64 	%rd259, %rd44;
	mov.u32 	%r813, %r107;
	mov.u32 	%r814, %r106;
	@%p204 bra 	$L__BB2_47;
	setp.lt.s64 	%p205, %rd306, %rd44;
	min.s64 	%rd259, %rd306, %rd44;
	selp.b32 	%r813, %r918, %r107, %p205;
	selp.b32 	%r814, %r919, %r106, %p205;
$L__BB2_47:
	ld.shared.v2.u32 	{%r112, %r113}, [_ZN6thrust24THRUST_300001_SM_1000_NS8cuda_cub4core6detail5shmemE+40];
	ld.shared.u64 	%rd47, [_ZN6thrust24THRUST_300001_SM_1000_NS8cuda_cub4core6detail5shmemE+48];
	setp.lt.s32 	%p206, %r813, %r113;
	mov.u64 	%rd260, %rd259;
	mov.u32 	%r815, %r813;
	mov.u32 	%r816, %r814;
	@%p206 bra 	$L__BB2_50;
	setp.lt.s32 	%p207, %r113, %r813;
	mov.u64 	%rd260, %rd47;
	mov.u32 	%r815, %r113;
	mov.u32 	%r816, %r112;
	@%p207 bra 	$L__BB2_50;
	setp.lt.s64 	%p208, %rd259, %rd47;
	min.s64 	%rd260, %rd259, %rd47;
	selp.b32 	%r815, %r813, %r113, %p208;
	selp.b32 	%r816, %r814, %r112, %p208;
$L__BB2_50:
	ld.shared.v2.u32 	{%r118, %r119}, [_ZN6thrust24THRUST_300001_SM_1000_NS8cuda_cub4core6detail5shmemE+56];
	ld.shared.u64 	%rd50, [_ZN6thrust24THRUST_300001_SM_1000_NS8cuda_cub4core6detail5shmemE+64];
	setp.lt.s32 	%p209, %r815, %r119;
	mov.u64 	%rd261, %rd260;
	mov.u32 	%r817, %r815;
	mov.u32 	%r818, %r816;
	@%p209 bra 	$L__BB2_53;
	setp.lt.s32 	%p210, %r119, %r815;
	mov.u64 	%rd261, %rd50;
	mov.u32 	%r817, %r119;
	mov.u32 	%r818, %r118;
	@%p210 bra 	$L__BB2_53;
	setp.lt.s64 	%p211, %rd260, %rd50;
	min.s64 	%rd261, %rd260, %rd50;
	selp.b32 	%r817, %r815, %r119, %p211;
	selp.b32 	%r818, %r816, %r118, %p211;
$L__BB2_53:
	ld.shared.v2.u32 	{%r124, %r125}, [_ZN6thrust24THRUST_300001_SM_1000_NS8cuda_cub4core6detail5shmemE+72];
	ld.shared.u64 	%rd53, [_ZN6thrust24THRUST_300001_SM_1000_NS8cuda_cub4core6detail5shmemE+80];
	setp.lt.s32 	%p212, %r817, %r125;
	mov.u64 	%rd262, %rd261;
	mov.u32 	%r819, %r817;
	mov.u32 	%r820, %r818;
	@%p212 bra 	$L__BB2_56;
	setp.lt.s32 	%p213, %r125, %r817;
	mov.u64 	%rd262, %rd53;
	mov.u32 	%r819, %r125;
	mov.u32 	%r820, %r124;
	@%p213 bra 	$L__BB2_56;
	setp.lt.s64 	%p214, %rd261, %rd53;
	min.s64 	%rd262, %rd261, %rd53;
	selp.b32 	%r819, %r817, %r125, %p214;
	selp.b32 	%r820, %r818, %r124, %p214;
$L__BB2_56:
	ld.shared.v2.u32 	{%r130, %r131}, [_ZN6thrust24THRUST_300001_SM_1000_NS8cuda_cub4core6detail5shmemE+88];
	ld.shared.u64 	%rd56, [_ZN6thrust24THRUST_300001_SM_1000_NS8cuda_cub4core6detail5shmemE+96];
	setp.lt.s32 	%p215, %r819, %r131;
	mov.u64 	%rd263, %rd262;
	mov.u32 	%r821, %r819;
	mov.u32 	%r822, %r820;
	@%p215 bra 	$L__BB2_59;
	setp.lt.s32 	%p216, %r131, %r819;
	mov.u64 	%rd263, %rd56;
	mov.u32 	%r821, %r131;
	mov.u32 	%r822, %r130;
	@%p216 bra 	$L__BB2_59;
	setp.lt.s64 	%p217, %rd262, %rd56;
	min.s64 	%rd263, %rd262, %rd56;
	selp.b32 	%r821, %r819, %r131, %p217;
	selp.b32 	%r822, %r820, %r130, %p217;
$L__BB2_59:
	ld.shared.v2.u32 	{%r136, %r137}, [_ZN6thrust24THRUST_300001_SM_1000_NS8cuda_cub4core6detail5shmemE+104];
	ld.shared.u64 	%rd59, [_ZN6thrust24THRUST_300001_SM_1000_NS8cuda_cub4core6detail5shmemE+112];
	setp.lt.s32 	%p218, %r821, %r137;
	mov.u64 	%rd264, %rd263;
	mov.u32 	%r823, %r821;
	mov.u32 	%r824, %r822;
	@%p218 bra 	$L__BB2_62;
	setp.lt.s32 	%p219, %r137, %r821;
	mov.u64 	%rd264, %rd59;
	mov.u32 	%r823, %r137;
	mov.u32 	%r824, %r136;
	@%p219 bra 	$L__BB2_62;
	setp.lt.s64 	%p220, %rd263, %rd59;
	min.s64 	%rd264, %rd263, %rd59;
	selp.b32 	%r823, %r821, %r137, %p220;
	selp.b32 	%r824, %r822, %r136, %p220;
$L__BB2_62:
	ld.shared.v2.u32 	{%r142, %r143}, [_ZN6thrust24THRUST_300001_SM_1000_NS8cuda_cub4core6detail5shmemE+120];
	ld.shared.u64 	%rd62, [_ZN6thrust24THRUST_300001_SM_1000_NS8cuda_cub4core6detail5shmemE+128];
	setp.lt.s32 	%p221, %r823, %r143;
	mov.u64 	%rd306, %rd264;
	mov.u32 	%r918, %r823;
	mov.u32 	%r919, %r824;
	@%p221 bra 	$L__BB2_200;
	setp.lt.s32 	%p222, %r143, %r823;
	mov.u64 	%rd306, %rd62;
	mov.u32 	%r918, %r143;
	mov.u32 	%r919, %r142;
	@%p222 bra 	$L__BB2_200;
	setp.lt.s64 	%p223, %rd264, %rd62;
	min.s64 	%rd306, %rd264, %rd62;
	selp.b32 	%r918, %r823, %r143, %p223;
	selp.b32 	%r919, %r824, %r142, %p223;
	bra.uni 	$L__BB2_200;
$L__BB2_65:
	// begin inline asm
	mov.u32 %r552, %laneid;
	// end inline asm
	and.b32  	%r573, %r4, 992;
	add.s32 	%r574, %r573, 32;
	setp.gt.s32 	%p120, %r574, %r3;
	not.b32 	%r575, %r573;
	add.s32 	%r576, %r3, %r575;
	selp.b32 	%r571, %r576, 31, %p120;
	mov.b32 	%r570, 1;
	mov.b32 	%r572, -1;
	// begin inline asm
	shfl.sync.down.b32 %r553, %r800, %r570, %r571, %r572;
	// end inline asm
	// begin inline asm
	shfl.sync.down.b32 %r558, %r799, %r570, %r571, %r572;
	// end inline asm
	mov.b64 	{%r564, %r569}, %rd252;
	// begin inline asm
	shfl.sync.down.b32 %r563, %r564, %r570, %r571, %r572;
	// end inline asm
	// begin inline asm
	shfl.sync.down.b32 %r568, %r569, %r570, %r571, %r572;
	// end inline asm
	mov.b64 	%rd64, {%r563, %r568};
	setp.ge.s32 	%p121, %r552, %r571;
	setp.lt.s32 	%p122, %r799, %r558;
	or.pred  	%p123, %p121, %p122;
	mov.u64 	%rd265, %rd252;
	mov.u32 	%r825, %r799;
	mov.u32 	%r826, %r800;
	@%p123 bra 	$L__BB2_68;
	setp.lt.s32 	%p124, %r558, %r799;
	mov.u64 	%rd265, %rd64;
	mov.u32 	%r825, %r558;
	mov.u32 	%r826, %r553;
	@%p124 bra 	$L__BB2_68;
	setp.lt.s64 	%p125, %rd252, %rd64;
	min.s64 	%rd265, %rd252, %rd64;
	selp.b32 	%r825, %r799, %r558, %p125;
	selp.b32 	%r826, %r800, %r553, %p125;
$L__BB2_68:
	mov.b32 	%r594, 2;
	mov.b32 	%r596, -1;
	// begin inline asm
	shfl.sync.down.b32 %r577, %r826, %r594, %r571, %r596;
	// end inline asm
	// begin inline asm
	shfl.sync.down.b32 %r582, %r825, %r594, %r571, %r596;
	// end inline asm
	mov.b64 	{%r588, %r593}, %rd265;
	// begin inline asm
	shfl.sync.down.b32 %r587, %r588, %r594, %r571, %r596;
	// end inline asm
	// begin inline asm
	shfl.sync.down.b32 %r592, %r593, %r594, %r571, %r596;
	// end inline asm
	mov.b64 	%rd67, {%r587, %r592};
	add.s32 	%r597, %r552, 2;
	setp.gt.s32 	%p126, %r597, %r571;
	setp.lt.s32 	%p127, %r825, %r582;
	or.pred  	%p128, %p126, %p127;
	mov.u64 	%rd266, %rd265;
	mov.u32 	%r827, %r825;
	mov.u32 	%r828, %r826;
	@%p128 bra 	$L__BB2_71;
	setp.lt.s32 	%p129, %r582, %r825;
	mov.u64 	%rd266, %rd67;
	mov.u32 	%r827, %r582;
	mov.u32 	%r828, %r577;
	@%p129 bra 	$L__BB2_71;
	setp.lt.s64 	%p130, %rd265, %rd67;
	min.s64 	%rd266, %rd265, %rd67;
	selp.b32 	%r827, %r825, %r582, %p130;
	selp.b32 	%r828, %r826, %r577, %p130;
$L__BB2_71:
	mov.b32 	%r615, 4;
	mov.b32 	%r617, -1;
	// begin inline asm
	shfl.sync.down.b32 %r598, %r828, %r615, %r571, %r617;
	// end inline asm
	// begin inline asm
	shfl.sync.down.b32 %r603, %r827, %r615, %r571, %r617;
	// end inline asm
	mov.b64 	{%r609, %r614}, %rd266;
	// begin inline asm
	shfl.sync.down.b32 %r608, %r609, %r615, %r571, %r617;
	// end inline asm
	// begin inline asm
	shfl.sync.down.b32 %r613, %r614, %r615, %r571, %r617;
	// end inline asm
	mov.b64 	%rd70, {%r608, %r613};
	add.s32 	%r618, %r552, 4;
	setp.gt.s32 	%p131, %r618, %r571;
	setp.lt.s32 	%p132, %r827, %r603;
	or.pred  	%p133, %p131, %p132;
	mov.u64 	%rd267, %rd266;
	mov.u32 	%r829, %r827;
	mov.u32 	%r830, %r828;
	@%p133 bra 	$L__BB2_74;
	setp.lt.s32 	%p134, %r603, %r827;
	mov.u64 	%rd267, %rd70;
	mov.u32 	%r829, %r603;
	mov.u32 	%r830, %r598;
	@%p134 bra 	$L__BB2_74;
	setp.lt.s64 	%p135, %rd266, %rd70;
	min.s64 	%rd267, %rd266, %rd70;
	selp.b32 	%r829, %r827, %r603, %p135;
	selp.b32 	%r830, %r828, %r598, %p135;
$L__BB2_74:
	mov.b32 	%r636, 8;
	mov.b32 	%r638, -1;
	// begin inline asm
	shfl.sync.down.b32 %r619, %r830, %r636, %r571, %r638;
	// end inline asm
	// begin inline asm
	shfl.sync.down.b32 %r624, %r829, %r636, %r571, %r638;
	// end inline asm
	mov.b64 	{%r630, %r635}, %rd267;
	// begin inline asm
	shfl.sync.down.b32 %r629, %r630, %r636, %r571, %r638;
	// end inline asm
	// begin inline asm
	shfl.sync.down.b32 %r634, %r635, %r636, %r571, %r638;
	// end inline asm
	mov.b64 	%rd73, {%r629, %r634};
	add.s32 	%r639, %r552, 8;
	setp.gt.s32 	%p136, %r639, %r571;
	setp.lt.s32 	%p137, %r829, %r624;
	or.pred  	%p138, %p136, %p137;
	mov.u64 	%rd268, %rd267;
	mov.u32 	%r831, %r829;
	mov.u32 	%r832, %r830;
	@%p138 bra 	$L__BB2_77;
	setp.lt.s32 	%p139, %r624, %r829;
	mov.u64 	%rd268, %rd73;
	mov.u32 	%r831, %r624;
	mov.u32 	%r832, %r619;
	@%p139 bra 	$L__BB2_77;
	setp.lt.s64 	%p140, %rd267, %rd73;
	min.s64 	%rd268, %rd267, %rd73;
	selp.b32 	%r831, %r829, %r624, %p140;
	selp.b32 	%r832, %r830, %r619, %p140;
$L__BB2_77:
	mov.b32 	%r657, 16;
	mov.b32 	%r659, -1;
	// begin inline asm
	shfl.sync.down.b32 %r640, %r832, %r657, %r571, %r659;
	// end inline asm
	// begin inline asm
	shfl.sync.down.b32 %r645, %r831, %r657, %r571, %r659;
	// end inline asm
	mov.b64 	{%r651, %r656}, %rd268;
	// begin inline asm
	shfl.sync.down.b32 %r650, %r651, %r657, %r571, %r659;
	// end inline asm
	// begin inline asm
	shfl.sync.down.b32 %r655, %r656, %r657, %r571, %r659;
	// end inline asm
	mov.b64 	%rd76, {%r650, %r655};
	add.s32 	%r660, %r552, 16;
	setp.gt.s32 	%p141, %r660, %r571;
	setp.lt.s32 	%p142, %r831, %r645;
	or.pred  	%p143, %p141, %p142;
	mov.u64 	%rd306, %rd268;
	mov.u32 	%r918, %r831;
	mov.u32 	%r919, %r832;
	@%p143 bra 	$L__BB2_80;
	setp.lt.s32 	%p144, %r645, %r831;
	mov.u64 	%rd306, %rd76;
	mov.u32 	%r918, %r645;
	mov.u32 	%r919, %r640;
	@%p144 bra 	$L__BB2_80;
	setp.lt.s64 	%p145, %rd268, %rd76;
	min.s64 	%rd306, %rd268, %rd76;
	selp.b32 	%r918, %r831, %r645, %p145;
	selp.b32 	%r919, %r832, %r640, %p145;
$L__BB2_80:
	setp.ne.s32 	%p146, %r552, 0;
	@%p146 bra 	$L__BB2_82;
	shr.u32 	%r661, %r4, 1;
	and.b32  	%r662, %r661, 496;
	mov.u32 	%r663, _ZN6thrust24THRUST_300001_SM_1000_NS8cuda_cub4core6detail5shmemE;
	add.s32 	%r664, %r663, %r662;
	st.shared.v2.u32 	[%r664+8], {%r919, %r918};
	st.shared.u64 	[%r664+16], %rd306;
$L__BB2_82:
	bar.sync 	0;
	setp.ne.s32 	%p147, %r4, 0;
	@%p147 bra 	$L__BB2_200;
	setp.lt.s32 	%p148, %r3, 33;
	mov.u32 	%r835, %r919;
	mov.u32 	%r836, %r918;
	mov.u64 	%rd270, %rd306;
	@%p148 bra 	$L__BB2_87;
	ld.shared.v2.u32 	{%r178, %r179}, [_ZN6thrust24THRUST_300001_SM_1000_NS8cuda_cub4core6detail5shmemE+24];
	ld.shared.u64 	%rd79, [_ZN6thrust24THRUST_300001_SM_1000_NS8cuda_cub4core6detail5shmemE+32];
	setp.lt.s32 	%p149, %r918, %r179;
	mov.u32 	%r835, %r919;
	mov.u32 	%r836, %r918;
	mov.u64 	%rd270, %rd306;
	@%p149 bra 	$L__BB2_87;
	setp.lt.s32 	%p150, %r179, %r918;
	mov.u32 	%r835, %r178;
	mov.u32 	%r836, %r179;
	mov.u64 	%rd270, %rd79;
	@%p150 bra 	$L__BB2_87;
	setp.lt.s64 	%p151, %rd306, %rd79;
	min.s64 	%rd270, %rd306, %rd79;
	selp.b32 	%r836, %r918, %r179, %p151;
	selp.b32 	%r835, %r919, %r178, %p151;
$L__BB2_87:
	setp.lt.s32 	%p152, %r3, 65;
	mov.u32 	%r837, %r835;
	mov.u32 	%r838, %r836;
	mov.u64 	%rd271, %rd270;
	@%p152 bra 	$L__BB2_91;
	ld.shared.v2.u32 	{%r184, %r185}, [_ZN6thrust24THRUST_300001_SM_1000_NS8cuda_cub4core6detail5shmemE+40];
	ld.shared.u64 	%rd82, [_ZN6thrust24THRUST_300001_SM_1000_NS8cuda_cub4core6detail5shmemE+48];
	setp.lt.s32 	%p153, %r836, %r185;
	mov.u32 	%r837, %r835;
	mov.u32 	%r838, %r836;
	mov.u64 	%rd271, %rd270;
	@%p153 bra 	$L__BB2_91;
	setp.lt.s32 	%p154, %r185, %r836;
	mov.u32 	%r837, %r184;
	mov.u32 	%r838, %r185;
	mov.u64 	%rd271, %rd82;
	@%p154 bra 	$L__BB2_91;
	setp.lt.s64 	%p155, %rd270, %rd82;
	min.s64 	%rd271, %rd270, %rd82;
	selp.b32 	%r838, %r836, %r185, %p155;
	selp.b32 	%r837, %r835, %r184, %p155;
$L__BB2_91:
	setp.lt.s32 	%p156, %r3, 97;
	mov.u32 	%r839, %r837;
	mov.u32 	%r840, %r838;
	mov.u64 	%rd272, %rd271;
	@%p156 bra 	$L__BB2_95;
	ld.shared.v2.u32 	{%r190, %r191}, [_ZN6thrust24THRUST_300001_SM_1000_NS8cuda_cub4core6detail5shmemE+56];
	ld.shared.u64 	%rd85, [_ZN6thrust24THRUST_300001_SM_1000_NS8cuda_cub4core6detail5shmemE+64];
	setp.lt.s32 	%p157, %r838, %r191;
	mov.u32 	%r839, %r837;
	mov.u32 	%r840, %r838;
	mov.u64 	%rd272, %rd271;
	@%p157 bra 	$L__BB2_95;
	setp.lt.s32 	%p158, %r191, %r838;
	mov.u32 	%r839, %r190;
	mov.u32 	%r840, %r191;
	mov.u64 	%rd272, %rd85;
	@%p158 bra 	$L__BB2_95;
	setp.lt.s64 	%p159, %rd271, %rd85;
	min.s64 	%rd272, %rd271, %rd85;
	selp.b32 	%r840, %r838, %r191, %p159;
	selp.b32 	%r839, %r837, %r190, %p159;
$L__BB2_95:
	setp.lt.s32 	%p160, %r3, 129;
	mov.u32 	%r841, %r839;
	mov.u32 	%r842, %r840;
	mov.u64 	%rd273, %rd272;
	@%p160 bra 	$L__BB2_99;
	ld.shared.v2.u32 	{%r196, %r197}, [_ZN6thrust24THRUST_300001_SM_1000_NS8cuda_cub4core6detail5shmemE+72];
	ld.shared.u64 	%rd88, [_ZN6thrust24THRUST_300001_SM_1000_NS8cuda_cub4core6detail5shmemE+80];
	setp.lt.s32 	%p161, %r840, %r197;
	mov.u32 	%r841, %r839;
	mov.u32 	%r842, %r840;
	mov.u64 	%rd273, %rd272;
	@%p161 bra 	$L__BB2_99;
	setp.lt.s32 	%p162, %r197, %r840;
	mov.u32 	%r841, %r196;
	mov.u32 	%r842, %r197;
	mov.u64 	%rd273, %rd88;
	@%p162 bra 	$L__BB2_99;
	setp.lt.s64 	%p163, %rd272, %rd88;
	min.s64 	%rd273, %rd272, %rd88;
	selp.b32 	%r842, %r840, %r197, %p163;
	selp.b32 	%r841, %r839, %r196, %p163;
$L__BB2_99:
	setp.lt.s32 	%p164, %r3, 161;
	mov.u32 	%r843, %r841;
	mov.u32 	%r844, %r842;
	mov.u64 	%rd274, %rd273;
	@%p164 bra 	$L__BB2_103;
	ld.shared.v2.u32 	{%r202, %r203}, [_ZN6thrust24THRUST_300001_SM_1000_NS8cuda_cub4core6detail5shmemE+88];
	ld.shared.u64 	%rd91, [_ZN6thrust24THRUST_300001_SM_1000_NS8cuda_cub4core6detail5shmemE+96];
	setp.lt.s32 	%p165, %r842, %r203;
	mov.u32 	%r843, %r841;
	mov.u32 	%r844, %r842;
	mov.u64 	%rd274, %rd273;
	@%p165 bra 	$L__BB2_103;
	setp.lt.s32 	%p166, %r203, %r842;
	mov.u32 	%r843, %r202;
	mov.u32 	%r844, %r203;
	mov.u64 	%rd274, %rd91;
	@%p166 bra 	$L__BB2_103;
	setp.lt.s64 	%p167, %rd273, %rd91;
	min.s64 	%rd274, %rd273, %rd91;
	selp.b32 	%r844, %r842, %r203, %p167;
	selp.b32 	%r843, %r841, %r202, %p167;
$L__BB2_103:
	setp.lt.s32 	%p168, %r3, 193;
	mov.u32 	%r845, %r843;
	mov.u32 	%r846, %r844;
	mov.u64 	%rd275, %rd274;
	@%p168 bra 	$L__BB2_107;
	ld.shared.v2.u32 	{%r208, %r209}, [_ZN6thrust24THRUST_300001_SM_1000_NS8cuda_cub4core6detail5shmemE+104];
	ld.shared.u64 	%rd94, [_ZN6thrust24THRUST_300001_SM_1000_NS8cuda_cub4core6detail5shmemE+112];
	setp.lt.s32 	%p169, %r844, %r209;
	mov.u32 	%r845, %r843;
	mov.u32 	%r846, %r844;
	mov.u64 	%rd275, %rd274;
	@%p169 bra 	$L__BB2_107;
	setp.lt.s32 	%p170, %r209, %r844;
	mov.u32 	%r845, %r208;
	mov.u32 	%r846, %r209;
	mov.u64 	%rd275, %rd94;
	@%p170 bra 	$L__BB2_107;
	setp.lt.s64 	%p171, %rd274, %rd94;
	min.s64 	%rd275, %rd274, %rd94;
	selp.b32 	%r846, %r844, %r209, %p171;
	selp.b32 	%r845, %r843, %r208, %p171;
$L__BB2_107:
	setp.lt.s32 	%p172, %r3, 225;
	mov.u64 	%rd306, %rd275;
	mov.u32 	%r918, %r846;
	mov.u32 	%r919, %r845;
	@%p172 bra 	$L__BB2_200;
	ld.shared.v2.u32 	{%r214, %r215}, [_ZN6thrust24THRUST_300001_SM_1000_NS8cuda_cub4core6detail5shmemE+120];
	ld.shared.u64 	%rd97, [_ZN6thrust24THRUST_300001_SM_1000_NS8cuda_cub4core6detail5shmemE+128];
	setp.lt.s32 	%p173, %r846, %r215;
	mov.u64 	%rd306, %rd275;
	mov.u32 	%r918, %r846;
	mov.u32 	%r919, %r845;
	@%p173 bra 	$L__BB2_200;
	setp.lt.s32 	%p174, %r215, %r846;
	mov.u64 	%rd306, %rd97;
	mov.u32 	%r918, %r215;
	mov.u32 	%r919, %r214;
	@%p174 bra 	$L__BB2_200;
	setp.lt.s64 	%p175, %rd275, %rd97;
	min.s64 	%rd306, %rd275, %rd97;
	selp.b32 	%r918, %r846, %r215, %p175;
	selp.b32 	%r919, %r845, %r214, %p175;
	bra.uni 	$L__BB2_200;
$L__BB2_111:
	mov.u32 	%r218, %tid.x;
	cvt.s64.s32 	%rd191, %r2;
	add.s64 	%rd99, %rd188, %rd191;
	cvt.u64.u32 	%rd192, %r218;
	add.s64 	%rd193, %rd192, %rd191;
	cvta.to.global.u64 	%rd194, %rd187;
	shl.b64 	%rd195, %rd193, 3;
	add.s64 	%rd100, %rd194, %rd195;
	ld.global.u32 	%r410, [%rd100];
	ld.global.u32 	%r411, [%rd100+4];
	add.s32 	%r412, %r218, 256;
	cvt.u64.u32 	%rd196, %r412;
	ld.global.u32 	%r413, [%rd100+2048];
	ld.global.u32 	%r414, [%rd100+2052];
	add.s32 	%r415, %r218, 512;
	cvt.u64.u32 	%rd197, %r415;
	ld.global.u32 	%r416, [%rd100+4096];
	ld.global.u32 	%r417, [%rd100+4100];
	ld.global.u32 	%r219, [%rd100+6148];
	or.b32  	%r418, %r218, 1024;
	cvt.u64.u32 	%rd101, %r418;
	add.s64 	%rd102, %rd99, %rd101;
	ld.global.u32 	%r220, [%rd100+8192];
	ld.global.u32 	%r221, [%rd100+8196];
	setp.lt.s32 	%p2, %r414, %r411;
	min.s32 	%r419, %r414, %r411;
	selp.b32 	%r420, %r413, %r410, %p2;
	selp.b64 	%rd198, %rd196, %rd192, %p2;
	setp.lt.s32 	%p3, %r417, %r419;
	min.s32 	%r848, %r417, %r419;
	selp.b32 	%r847, %r416, %r420, %p3;
	selp.b64 	%rd276, %rd197, %rd198, %p3;
	setp.lt.s32 	%p4, %r848, %r219;
	@%p4 bra 	$L__BB2_113;
	add.s32 	%r421, %r218, 768;
	cvt.u64.u32 	%rd199, %r421;
	ld.global.u32 	%r422, [%rd100+6144];
	setp.lt.s32 	%p5, %r219, %r848;
	selp.b32 	%r847, %r422, %r847, %p5;
	selp.b64 	%rd276, %rd199, %rd276, %p5;
	mov.u32 	%r848, %r219;
$L__BB2_113:
	add.s64 	%rd106, %rd99, %rd276;
	setp.lt.s32 	%p6, %r848, %r221;
	mov.u32 	%r895, %r847;
	mov.u32 	%r894, %r848;
	mov.u64 	%rd294, %rd106;
	@%p6 bra 	$L__BB2_116;
	setp.lt.s32 	%p7, %r221, %r848;
	mov.u32 	%r895, %r220;
	mov.u32 	%r894, %r221;
	mov.u64 	%rd294, %rd102;
	@%p7 bra 	$L__BB2_116;
	setp.lt.s64 	%p8, %rd276, %rd101;
	selp.b32 	%r895, %r847, %r220, %p8;
	selp.b32 	%r894, %r848, %r221, %p8;
	selp.b64 	%rd294, %rd106, %rd102, %p8;
$L__BB2_116:
	mov.u32 	%r423, %nctaid.x;
	mul.lo.s32 	%r231, %r423, 1280;
	setp.le.s32 	%p9, %r408, %r231;
	@%p9 bra 	$L__BB2_161;
	setp.ne.s32 	%p10, %r218, 0;
	@%p10 bra 	$L__BB2_119;
	atom.global.add.u32 	%r424, [%rd1+4], 1280;
	add.s32 	%r425, %r424, %r231;
	st.shared.u32 	[_ZN6thrust24THRUST_300001_SM_1000_NS8cuda_cub4core6detail5shmemE+152], %r425;
$L__BB2_119:
	bar.sync 	0;
	ld.shared.u32 	%r866, [_ZN6thrust24THRUST_300001_SM_1000_NS8cuda_cub4core6detail5shmemE+152];
	add.s32 	%r426, %r866, 1280;
	setp.gt.s32 	%p11, %r426, %r408;
	@%p11 bra 	$L__BB2_138;
$L__BB2_120:
	cvt.s64.s32 	%rd200, %r866;
	add.s64 	%rd201, %rd192, %rd200;
	cvta.to.global.u64 	%rd202, %rd187;
	shl.b64 	%rd203, %rd201, 3;
	add.s64 	%rd204, %rd202, %rd203;
	add.s64 	%rd111, %rd201, %rd188;
	ld.global.u32 	%r236, [%rd204];
	ld.global.u32 	%r237, [%rd204+4];
	ld.global.u32 	%r238, [%rd204+2048];
	ld.global.u32 	%r239, [%rd204+2052];
	ld.global.u32 	%r240, [%rd204+4096];
	ld.global.u32 	%r241, [%rd204+4100];
	ld.global.u32 	%r242, [%rd204+6144];
	ld.global.u32 	%r243, [%rd204+6148];
	ld.global.u32 	%r244, [%rd204+8192];
	ld.global.u32 	%r245, [%rd204+8196];
	setp.lt.s32 	%p12, %r894, %r237;
	mov.u32 	%r854, %r895;
	mov.u32 	%r855, %r894;
	mov.u64 	%rd279, %rd294;
	@%p12 bra 	$L__BB2_123;
	setp.lt.s32 	%p13, %r237, %r894;
	mov.u32 	%r854, %r236;
	mov.u32 	%r855, %r237;
	mov.u64 	%rd279, %rd111;
	@%p13 bra 	$L__BB2_123;
	setp.lt.s64 	%p14, %rd294, %rd111;
	selp.b32 	%r854, %r895, %r236, %p14;
	selp.b32 	%r855, %r894, %r237, %p14;
	min.s64 	%rd279, %rd294, %rd111;
$L__BB2_123:
	setp.lt.s32 	%p15, %r855, %r239;
	mov.u32 	%r856, %r854;
	mov.u32 	%r857, %r855;
	mov.u64 	%rd280, %rd279;
	@%p15 bra 	$L__BB2_126;
	add.s64 	%rd207, %rd201, %rd188;
	add.s64 	%rd280, %rd207, 256;
	setp.lt.s32 	%p16, %r239, %r855;
	mov.u32 	%r856, %r238;
	mov.u32 	%r857, %r239;
	@%p16 bra 	$L__BB2_126;
	setp.lt.s64 	%p17, %rd279, %rd280;
	selp.b32 	%r856, %r854, %r238, %p17;
	selp.b32 	%r857, %r855, %r239, %p17;
	min.s64 	%rd280, %rd279, %rd280;
$L__BB2_126:
	setp.lt.s32 	%p18, %r857, %r241;
	mov.u32 	%r858, %r856;
	mov.u32 	%r859, %r857;
	mov.u64 	%rd281, %rd280;
	@%p18 bra 	$L__BB2_129;
	add.s64 	%rd210, %rd201, %rd188;
	add.s64 	%rd281, %rd210, 512;
	setp.lt.s32 	%p19, %r241, %r857;
	mov.u32 	%r858, %r240;
	mov.u32 	%r859, %r241;
	@%p19 bra 	$L__BB2_129;
	setp.lt.s64 	%p20, %rd280, %rd281;
	selp.b32 	%r858, %r856, %r240, %p20;
	selp.b32 	%r859, %r857, %r241, %p20;
	min.s64 	%rd281, %rd280, %rd281;
$L__BB2_129:
	setp.lt.s32 	%p21, %r859, %r243;
	mov.u32 	%r860, %r858;
	mov.u32 	%r861, %r859;
	mov.u64 	%rd282, %rd281;
	@%p21 bra 	$L__BB2_132;
	add.s64 	%rd213, %rd201, %rd188;
	add.s64 	%rd282, %rd213, 768;
	setp.lt.s32 	%p22, %r243, %r859;
	mov.u32 	%r860, %r242;
	mov.u32 	%r861, %r243;
	@%p22 bra 	$L__BB2_132;
	setp.lt.s64 	%p23, %rd281, %rd282;
	selp.b32 	%r860, %r858, %r242, %p23;
	selp.b32 	%r861, %r859, %r243, %p23;
	min.s64 	%rd282, %rd281, %rd282;
$L__BB2_132:
	setp.lt.s32 	%p24, %r861, %r245;
	mov.u32 	%r895, %r860;
	mov.u32 	%r894, %r861;
	mov.u64 	%rd294, %rd282;
	@%p24 bra 	$L__BB2_135;
	add.s64 	%rd216, %rd201, %rd188;
	add.s64 	%rd294, %rd216, 1024;
	setp.lt.s32 	%p25, %r245, %r861;
	mov.u32 	%r895, %r244;
	mov.u32 	%r894, %r245;
	@%p25 bra 	$L__BB2_135;
	setp.lt.s64 	%p26, %rd282, %rd294;
	selp.b32 	%r895, %r860, %r244, %p26;
	selp.b32 	%r894, %r861, %r245, %p26;
	min.s64 	%rd294, %rd282, %rd294;
$L__BB2_135:
	setp.ne.s32 	%p27, %r218, 0;
	bar.sync 	0;
	@%p27 bra 	$L__BB2_137;
	atom.global.add.u32 	%r427, [%rd1+4], 1280;
	mad.lo.s32 	%r429, %r423, 1280, %r427;
	st.shared.u32 	[_ZN6thrust24THRUST_300001_SM_1000_NS8cuda_cub4core6detail5shmemE+152], %r429;
$L__BB2_137:
	bar.sync 	0;
	ld.shared.u32 	%r866, [_ZN6thrust24THRUST_300001_SM_1000_NS8cuda_cub4core6detail5shmemE+152];
	add.s32 	%r430, %r866, 1280;
	setp.le.s32 	%p28, %r430, %r408;
	@%p28 bra 	$L__BB2_120;
$L__BB2_138:
	setp.le.s32 	%p29, %r408, %r866;
	@%p29 bra 	$L__BB2_161;
	sub.s32 	%r270, %r408, %r866;
	setp.ge.s32 	%p30, %r218, %r270;
	@%p30 bra 	$L__BB2_161;
	cvta.to.global.u64 	%rd127, %rd187;
	not.b32 	%r432, %r218;
	add.s32 	%r433, %r408, %r432;
	sub.s32 	%r271, %r433, %r866;
	and.b32  	%r434, %r271, 768;
	setp.eq.s32 	%p31, %r434, 768;
	mov.u32 	%r874, %r218;
	@%p31 bra 	$L__BB2_146;
	add.s32 	%r868, %r218, %r866;
	add.s64 	%rd128, %rd127, 4;
	shr.u32 	%r435, %r271, 8;
	add.s32 	%r436, %r435, 1;
	and.b32  	%r437, %r436, 3;
	neg.s32 	%r867, %r437;
	mov.u32 	%r874, %r218;
$L__BB2_142:
	.pragma "nounroll";
	mov.u64 	%rd129, %rd294;
	mov.u32 	%r278, %r894;
	mov.u32 	%r277, %r895;
	cvt.s64.s32 	%rd218, %r868;
	add.s64 	%rd130, %rd188, %rd218;
	mul.wide.s32 	%rd219, %r868, 8;
	add.s64 	%rd220, %rd128, %rd219;
	ld.global.u32 	%r279, [%rd220+-4];
	ld.global.u32 	%r280, [%rd220];
	setp.lt.s32 	%p32, %r278, %r280;
	@%p32 bra 	$L__BB2_145;
	setp.lt.s32 	%p33, %r280, %r278;
	mov.u32 	%r895, %r279;
	mov.u32 	%r894, %r280;
	mov.u64 	%rd294, %rd130;
	@%p33 bra 	$L__BB2_145;
	setp.lt.s64 	%p34, %rd129, %rd130;
	selp.b32 	%r895, %r277, %r279, %p34;
	selp.b32 	%r894, %r278, %r280, %p34;
	min.s64 	%rd294, %rd129, %rd130;
$L__BB2_145:
	add.s32 	%r874, %r874, 256;
	add.s32 	%r868, %r868, 256;
	add.s32 	%r867, %r867, 1;
	setp.ne.s32 	%p35, %r867, 0;
	@%p35 bra 	$L__BB2_142;
$L__BB2_146:
	setp.lt.u32 	%p36, %r271, 768;
	@%p36 bra 	$L__BB2_161;
	add.s32 	%r879, %r874, %r866;
	add.s32 	%r882, %r879, 256;
	add.s32 	%r881, %r879, 512;
	add.s32 	%r880, %r879, 768;
	add.s64 	%rd135, %rd127, 4096;
$L__BB2_148:
	cvt.s64.s32 	%rd221, %r882;
	add.s64 	%rd137, %rd188, %rd221;
	cvt.s64.s32 	%rd222, %r881;
	add.s64 	%rd138, %rd188, %rd222;
	cvt.s64.s32 	%rd223, %r880;
	add.s64 	%rd139, %rd188, %rd223;
	cvt.s64.s32 	%rd224, %r879;
	add.s64 	%rd140, %rd188, %rd224;
	mul.wide.s32 	%rd225, %r879, 8;
	add.s64 	%rd141, %rd135, %rd225;
	ld.global.u32 	%r304, [%rd141+-4096];
	ld.global.u32 	%r305, [%rd141+-4092];
	setp.lt.s32 	%p37, %r894, %r305;
	mov.u32 	%r886, %r895;
	mov.u32 	%r887, %r894;
	mov.u64 	%rd290, %rd294;
	@%p37 bra 	$L__BB2_151;
	setp.lt.s32 	%p38, %r305, %r894;
	mov.u32 	%r886, %r304;
	mov.u32 	%r887, %r305;
	mov.u64 	%rd290, %rd140;
	@%p38 bra 	$L__BB2_151;
	setp.lt.s64 	%p39, %rd294, %rd140;
	selp.b32 	%r886, %r895, %r304, %p39;
	selp.b32 	%r887, %r894, %r305, %p39;
	min.s64 	%rd290, %rd294, %rd140;
$L__BB2_151:
	ld.global.u32 	%r310, [%rd141+-2048];
	ld.global.u32 	%r311, [%rd141+-2044];
	setp.lt.s32 	%p40, %r887, %r311;
	mov.u32 	%r888, %r886;
	mov.u32 	%r889, %r887;
	mov.u64 	%rd291, %rd290;
	@%p40 bra 	$L__BB2_154;
	setp.lt.s32 	%p41, %r311, %r887;
	mov.u32 	%r888, %r310;
	mov.u32 	%r889, %r311;
	mov.u64 	%rd291, %rd137;
	@%p41 bra 	$L__BB2_154;
	setp.lt.s64 	%p42, %rd290, %rd137;
	selp.b32 	%r888, %r886, %r310, %p42;
	selp.b32 	%r889, %r887, %r311, %p42;
	min.s64 	%rd291, %rd290, %rd137;
$L__BB2_154:
	ld.global.u32 	%r316, [%rd141];
	ld.global.u32 	%r317, [%rd141+4];
	setp.lt.s32 	%p43, %r889, %r317;
	mov.u32 	%r890, %r888;
	mov.u32 	%r891, %r889;
	mov.u64 	%rd292, %rd291;
	@%p43 bra 	$L__BB2_157;
	setp.lt.s32 	%p44, %r317, %r889;
	mov.u32 	%r890, %r316;
	mov.u32 	%r891, %r317;
	mov.u64 	%rd292, %rd138;
	@%p44 bra 	$L__BB2_157;
	setp.lt.s64 	%p45, %rd291, %rd138;
	selp.b32 	%r890, %r888, %r316, %p45;
	selp.b32 	%r891, %r889, %r317, %p45;
	min.s64 	%rd292, %rd291, %rd138;
$L__BB2_157:
	ld.global.u32 	%r322, [%rd141+2048];
	ld.global.u32 	%r323, [%rd141+2052];
	setp.lt.s32 	%p46, %r891, %r323;
	mov.u32 	%r895, %r890;
	mov.u32 	%r894, %r891;
	mov.u64 	%rd294, %rd292;
	@%p46 bra 	$L__BB2_160;
	setp.lt.s32 	%p47, %r323, %r891;
	mov.u32 	%r895, %r322;
	mov.u32 	%r894, %r323;
	mov.u64 	%rd294, %rd139;
	@%p47 bra 	$L__BB2_160;
	setp.lt.s64 	%p48, %rd292, %rd139;
	selp.b32 	%r895, %r890, %r322, %p48;
	selp.b32 	%r894, %r891, %r323, %p48;
	min.s64 	%rd294, %rd292, %rd139;
$L__BB2_160:
	add.s32 	%r874, %r874, 1024;
	add.s32 	%r882, %r882, 1024;
	add.s32 	%r881, %r881, 1024;
	add.s32 	%r880, %r880, 1024;
	add.s32 	%r879, %r879, 1024;
	setp.lt.s32 	%p49, %r874, %r270;
	@%p49 bra 	$L__BB2_148;
$L__BB2_161:
	// begin inline asm
	mov.u32 %r438, %laneid;
	// end inline asm
	mov.b32 	%r456, 1;
	mov.b32 	%r457, 31;
	mov.b32 	%r458, -1;
	// begin inline asm
	shfl.sync.down.b32 %r439, %r895, %r456, %r457, %r458;
	// end inline asm
	// begin inline asm
	shfl.sync.down.b32 %r444, %r894, %r456, %r457, %r458;
	// end inline asm
	mov.b64 	{%r450, %r455}, %rd294;
	// begin inline asm
	shfl.sync.down.b32 %r449, %r450, %r456, %r457, %r458;
	// end inline asm
	// begin inline asm
	shfl.sync.down.b32 %r454, %r455, %r456, %r457, %r458;
	// end inline asm
	mov.b64 	%rd151, {%r449, %r454};
	setp.gt.s32 	%p50, %r438, 30;
	setp.lt.s32 	%p51, %r894, %r444;
	or.pred  	%p52, %p50, %p51;
	mov.u32 	%r896, %r895;
	mov.u32 	%r897, %r894;
	mov.u64 	%rd295, %rd294;
	@%p52 bra 	$L__BB2_164;
	setp.lt.s32 	%p53, %r444, %r894;
	mov.u32 	%r896, %r439;
	mov.u32 	%r897, %r444;
	mov.u64 	%rd295, %rd151;
	@%p53 bra 	$L__BB2_164;
	setp.lt.s64 	%p54, %rd294, %rd151;
	selp.b32 	%r896, %r895, %r439, %p54;
	selp.b32 	%r897, %r894, %r444, %p54;
	min.s64 	%rd295, %rd294, %rd151;
$L__BB2_164:
	mov.b32 	%r476, 2;
	mov.b32 	%r477, 31;
	mov.b32 	%r478, -1;
	// begin inline asm
	shfl.sync.down.b32 %r459, %r896, %r476, %r477, %r478;
	// end inline asm
	// begin inline asm
	shfl.sync.down.b32 %r464, %r897, %r476, %r477, %r478;
	// end inline asm
	mov.b64 	{%r470, %r475}, %rd295;
	// begin inline asm
	shfl.sync.down.b32 %r469, %r470, %r476, %r477, %r478;
	// end inline asm
	// begin inline asm
	shfl.sync.down.b32 %r474, %r475, %r476, %r477, %r478;
	// end inline asm
	mov.b64 	%rd154, {%r469, %r474};
	setp.gt.s32 	%p55, %r438, 29;
	setp.lt.s32 	%p56, %r897, %r464;
	or.pred  	%p57, %p55, %p56;
	mov.u32 	%r898, %r896;
	mov.u32 	%r899, %r897;
	mov.u64 	%rd296, %rd295;
	@%p57 bra 	$L__BB2_167;
	setp.lt.s32 	%p58, %r464, %r897;
	mov.u32 	%r898, %r459;
	mov.u32 	%r899, %r464;
	mov.u64 	%rd296, %rd154;
	@%p58 bra 	$L__BB2_167;
	setp.lt.s64 	%p59, %rd295, %rd154;
	selp.b32 	%r898, %r896, %r459, %p59;
	selp.b32 	%r899, %r897, %r464, %p59;
	min.s64 	%rd296, %rd295, %rd154;
$L__BB2_167:
	mov.b32 	%r496, 4;
	mov.b32 	%r497, 31;
	mov.b32 	%r498, -1;
	// begin inline asm
	shfl.sync.down.b32 %r479, %r898, %r496, %r497, %r498;
	// end inline asm
	// begin inline asm
	shfl.sync.down.b32 %r484, %r899, %r496, %r497, %r498;
	// end inline asm
	mov.b64 	{%r490, %r495}, %rd296;
	// begin inline asm
	shfl.sync.down.b32 %r489, %r490, %r496, %r497, %r498;
	// end inline asm
	// begin inline asm
	shfl.sync.down.b32 %r494, %r495, %r496, %r497, %r498;
	// end inline asm
	mov.b64 	%rd157, {%r489, %r494};
	setp.gt.s32 	%p60, %r438, 27;
	setp.lt.s32 	%p61, %r899, %r484;
	or.pred  	%p62, %p60, %p61;
	mov.u32 	%r900, %r898;
	mov.u32 	%r901, %r899;
	mov.u64 	%rd297, %rd296;
	@%p62 bra 	$L__BB2_170;
	setp.lt.s32 	%p63, %r484, %r899;
	mov.u32 	%r900, %r479;
	mov.u32 	%r901, %r484;
	mov.u64 	%rd297, %rd157;
	@%p63 bra 	$L__BB2_170;
	setp.lt.s64 	%p64, %rd296, %rd157;
	selp.b32 	%r900, %r898, %r479, %p64;
	selp.b32 	%r901, %r899, %r484, %p64;
	min.s64 	%rd297, %rd296, %rd157;
$L__BB2_170:
	mov.b32 	%r516, 8;
	mov.b32 	%r517, 31;
	mov.b32 	%r518, -1;
	// begin inline asm
	shfl.sync.down.b32 %r499, %r900, %r516, %r517, %r518;
	// end inline asm
	// begin inline asm
	shfl.sync.down.b32 %r504, %r901, %r516, %r517, %r518;
	// end inline asm
	mov.b64 	{%r510, %r515}, %rd297;
	// begin inline asm
	shfl.sync.down.b32 %r509, %r510, %r516, %r517, %r518;
	// end inline asm
	// begin inline asm
	shfl.sync.down.b32 %r514, %r515, %r516, %r517, %r518;
	// end inline asm
	mov.b64 	%rd160, {%r509, %r514};
	setp.gt.s32 	%p65, %r438, 23;
	setp.lt.s32 	%p66, %r901, %r504;
	or.pred  	%p67, %p65, %p66;
	mov.u32 	%r902, %r900;
	mov.u32 	%r903, %r901;
	mov.u64 	%rd298, %rd297;
	@%p67 bra 	$L__BB2_173;
	setp.lt.s32 	%p68, %r504, %r901;
	mov.u32 	%r902, %r499;
	mov.u32 	%r903, %r504;
	mov.u64 	%rd298, %rd160;
	@%p68 bra 	$L__BB2_173;
	setp.lt.s64 	%p69, %rd297, %rd160;
	selp.b32 	%r902, %r900, %r499, %p69;
	selp.b32 	%r903, %r901, %r504, %p69;
	min.s64 	%rd298, %rd297, %rd160;
$L__BB2_173:
	mov.b32 	%r536, 16;
	mov.b32 	%r537, 31;
	mov.b32 	%r538, -1;
	// begin inline asm
	shfl.sync.down.b32 %r519, %r902, %r536, %r537, %r538;
	// end inline asm
	// begin inline asm
	shfl.sync.down.b32 %r524, %r903, %r536, %r537, %r538;
	// end inline asm
	mov.b64 	{%r530, %r535}, %rd298;
	// begin inline asm
	shfl.sync.down.b32 %r529, %r530, %r536, %r537, %r538;
	// end inline asm
	// begin inline asm
	shfl.sync.down.b32 %r534, %r535, %r536, %r537, %r538;
	// end inline asm
	mov.b64 	%rd163, {%r529, %r534};
	setp.gt.s32 	%p70, %r438, 15;
	setp.lt.s32 	%p71, %r903, %r524;
	or.pred  	%p72, %p70, %p71;
	mov.u32 	%r919, %r902;
	mov.u32 	%r918, %r903;
	mov.u64 	%rd306, %rd298;
	@%p72 bra 	$L__BB2_176;
	setp.lt.s32 	%p73, %r524, %r903;
	mov.u32 	%r919, %r519;
	mov.u32 	%r918, %r524;
	mov.u64 	%rd306, %rd163;
	@%p73 bra 	$L__BB2_176;
	setp.lt.s64 	%p74, %rd298, %rd163;
	selp.b32 	%r919, %r902, %r519, %p74;
	selp.b32 	%r918, %r903, %r524, %p74;
	min.s64 	%rd306, %rd298, %rd163;
$L__BB2_176:
	setp.ne.s32 	%p75, %r438, 0;
	@%p75 bra 	$L__BB2_178;
	shr.u32 	%r539, %r218, 1;
	and.b32  	%r540, %r539, 496;
	mov.u32 	%r541, _ZN6thrust24THRUST_300001_SM_1000_NS8cuda_cub4core6detail5shmemE;
	add.s32 	%r542, %r541, %r540;
	st.shared.v2.u32 	[%r542+8], {%r919, %r918};
	st.shared.u64 	[%r542+16], %rd306;
$L__BB2_178:
	bar.sync 	0;
	setp.ne.s32 	%p76, %r218, 0;
	@%p76 bra 	$L__BB2_200;
	ld.shared.v2.u32 	{%r366, %r367}, [_ZN6thrust24THRUST_300001_SM_1000_NS8cuda_cub4core6detail5shmemE+24];
	ld.shared.u64 	%rd166, [_ZN6thrust24THRUST_300001_SM_1000_NS8cuda_cub4core6detail5shmemE+32];
	setp.lt.s32 	%p77, %r918, %r367;
	mov.u32 	%r906, %r919;
	mov.u32 	%r907, %r918;
	mov.u64 	%rd300, %rd306;
	@%p77 bra 	$L__BB2_182;
	setp.lt.s32 	%p78, %r367, %r918;
	mov.u32 	%r906, %r366;
	mov.u32 	%r907, %r367;
	mov.u64 	%rd300, %rd166;
	@%p78 bra 	$L__BB2_182;
	setp.lt.s64 	%p79, %rd306, %rd166;
	selp.b32 	%r906, %r919, %r366, %p79;
	selp.b32 	%r907, %r918, %r367, %p79;
	min.s64 	%rd300, %rd306, %rd166;
$L__BB2_182:
	ld.shared.v2.u32 	{%r372, %r373}, [_ZN6thrust24THRUST_300001_SM_1000_NS8cuda_cub4core6detail5shmemE+40];
	ld.shared.u64 	%rd169, [_ZN6thrust24THRUST_300001_SM_1000_NS8cuda_cub4core6detail5shmemE+48];
	setp.lt.s32 	%p80, %r907, %r373;
	mov.u32 	%r908, %r906;
	mov.u32 	%r909, %r907;
	mov.u64 	%rd301, %rd300;
	@%p80 bra 	$L__BB2_185;
	setp.lt.s32 	%p81, %r373, %r907;
	mov.u32 	%r908, %r372;
	mov.u32 	%r909, %r373;
	mov.u64 	%rd301, %rd169;
	@%p81 bra 	$L__BB2_185;
	setp.lt.s64 	%p82, %rd300, %rd169;
	selp.b32 	%r908, %r906, %r372, %p82;
	selp.b32 	%r909, %r907, %r373, %p82;
	min.s64 	%rd301, %rd300, %rd169;
$L__BB2_185:
	ld.shared.v2.u32 	{%r378, %r379}, [_ZN6thrust24THRUST_300001_SM_1000_NS8cuda_cub4core6detail5shmemE+56];
	ld.shared.u64 	%rd172, [_ZN6thrust24THRUST_300001_SM_1000_NS8cuda_cub4core6detail5shmemE+64];
	setp.lt.s32 	%p83, %r909, %r379;
	mov.u32 	%r910, %r908;
	mov.u32 	%r911, %r909;
	mov.u64 	%rd302, %rd301;
	@%p83 bra 	$L__BB2_188;
	setp.lt.s32 	%p84, %r379, %r909;
	mov.u32 	%r910, %r378;
	mov.u32 	%r911, %r379;
	mov.u64 	%rd302, %rd172;
	@%p84 bra 	$L__BB2_188;
	setp.lt.s64 	%p85, %rd301, %rd172;
	selp.b32 	%r910, %r908, %r378, %p85;
	selp.b32 	%r911, %r909, %r379, %p85;
	min.s64 	%rd302, %rd301, %rd172;
$L__BB2_188:
	ld.shared.v2.u32 	{%r384, %r385}, [_ZN6thrust24THRUST_300001_SM_1000_NS8cuda_cub4core6detail5shmemE+72];
	ld.shared.u64 	%rd175, [_ZN6thrust24THRUST_300001_SM_1000_NS8cuda_cub4core6detail5shmemE+80];
	setp.lt.s32 	%p86, %r911, %r385;
	mov.u32 	%r912, %r910;
	mov.u32 	%r913, %r911;
	mov.u64 	%rd303, %rd302;
	@%p86 bra 	$L__BB2_191;
	setp.lt.s32 	%p87, %r385, %r911;
	mov.u32 	%r912, %r384;
	mov.u32 	%r913, %r385;
	mov.u64 	%rd303, %rd175;
	@%p87 bra 	$L__BB2_191;
	setp.lt.s64 	%p88, %rd302, %rd175;
	selp.b32 	%r912, %r910, %r384, %p88;
	selp.b32 	%r913, %r911, %r385, %p88;
	min.s64 	%rd303, %rd302, %rd175;
$L__BB2_191:
	ld.shared.v2.u32 	{%r390, %r391}, [_ZN6thrust24THRUST_300001_SM_1000_NS8cuda_cub4core6detail5shmemE+88];
	ld.shared.u64 	%rd178, [_ZN6thrust24THRUST_300001_SM_1000_NS8cuda_cub4core6detail5shmemE+96];
	setp.lt.s32 	%p89, %r913, %r391;
	mov.u32 	%r914, %r912;
	mov.u32 	%r915, %r913;
	mov.u64 	%rd304, %rd303;
	@%p89 bra 	$L__BB2_194;
	setp.lt.s32 	%p90, %r391, %r913;
	mov.u32 	%r914, %r390;
	mov.u32 	%r915, %r391;
	mov.u64 	%rd304, %rd178;
	@%p90 bra 	$L__BB2_194;
	setp.lt.s64 	%p91, %rd303, %rd178;
	selp.b32 	%r914, %r912, %r390, %p91;
	selp.b32 	%r915, %r913, %r391, %p91;
	min.s64 	%rd304, %rd303, %rd178;
$L__BB2_194:
	ld.shared.v2.u32 	{%r396, %r397}, [_ZN6thrust24THRUST_300001_SM_1000_NS8cuda_cub4core6detail5shmemE+104];
	ld.shared.u64 	%rd181, [_ZN6thrust24THRUST_300001_SM_1000_NS8cuda_cub4core6detail5shmemE+112];
	setp.lt.s32 	%p92, %r915, %r397;
	mov.u32 	%r916, %r914;
	mov.u32 	%r917, %r915;
	mov.u64 	%rd305, %rd304;
	@%p92 bra 	$L__BB2_197;
	setp.lt.s32 	%p93, %r397, %r915;
	mov.u32 	%r916, %r396;
	mov.u32 	%r917, %r397;
	mov.u64 	%rd305, %rd181;
	@%p93 bra 	$L__BB2_197;
	setp.lt.s64 	%p94, %rd304, %rd181;
	selp.b32 	%r916, %r914, %r396, %p94;
	selp.b32 	%r917, %r915, %r397, %p94;
	min.s64 	%rd305, %rd304, %rd181;
$L__BB2_197:
	ld.shared.v2.u32 	{%r402, %r403}, [_ZN6thrust24THRUST_300001_SM_1000_NS8cuda_cub4core6detail5shmemE+120];
	ld.shared.u64 	%rd184, [_ZN6thrust24THRUST_300001_SM_1000_NS8cuda_cub4core6detail5shmemE+128];
	setp.lt.s32 	%p95, %r917, %r403;
	mov.u64 	%rd306, %rd305;
	mov.u32 	%r918, %r917;
	mov.u32 	%r919, %r916;
	@%p95 bra 	$L__BB2_200;
	setp.lt.s32 	%p96, %r403, %r917;
	mov.u64 	%rd306, %rd184;
	mov.u32 	%r918, %r403;
	mov.u32 	%r919, %r402;
	@%p96 bra 	$L__BB2_200;
	setp.lt.s64 	%p97, %rd305, %rd184;
	selp.b32 	%r919, %r916, %r402, %p97;
	selp.b32 	%r918, %r917, %r403, %p97;
	min.s64 	%rd306, %rd305, %rd184;
$L__BB2_200:
	mov.u32 	%r770, %tid.x;
	setp.ne.s32 	%p224, %r770, 0;
	@%p224 bra 	$L__BB2_202;
	ld.param.u64 	%rd242, [_ZN6thrust24THRUST_300001_SM_1000_NS8cuda_cub4core6detail13_kernel_agentINS1_8__reduce11ReduceAgentINS0_12zip_iteratorIN4cuda3std3__45tupleIJNS0_6detail15normal_iteratorINS0_10device_ptrI2quEEEENS0_17counting_iteratorIlNS0_11use_defaultESJ_SJ_EEEEEEEPNSB_IJSF_lEEESN_iNS1_9__extrema9arg_min_fISF_l17compare_key_valueEEEEJSM_SO_iN3cub18CUB_300001_SM_100013GridEvenShareIiEENSV_9GridQueueIjEESS_EEEvDpT0__param_1];
	cvta.to.global.u64 	%rd239, %rd242;
	mul.wide.u32 	%rd240, %r1, 16;
	add.s64 	%rd241, %rd239, %rd240;
	st.global.u32 	[%rd241], %r919;
	st.global.u32 	[%rd241+4], %r918;
	st.global.u64 	[%rd241+8], %rd306;
$L__BB2_202:
	ret;

}
	// .globl	_ZN6thrust24THRUST_300001_SM_1000_NS8cuda_cub4core6detail13_kernel_agentINS1_8__reduce10DrainAgentIiEEJN3cub18CUB_300001_SM_10009GridQueueIjEEiEEEvDpT0_
.visible .entry _ZN6thrust24THRUST_300001_SM_1000_NS8cuda_cub4core6detail13_kernel_agentINS1_8__reduce10DrainAgentIiEEJN3cub18CUB_300001_SM_10009GridQueueIjEEiEEEvDpT0_(
	.param .align 8 .b8 _ZN6thrust24THRUST_300001_SM_1000_NS8cuda_cub4core6detail13_kernel_agentINS1_8__reduce10DrainAgentIiEEJN3cub18CUB_300001_SM_10009GridQueueIjEEiEEEvDpT0__param_0[8],
	.param .u32 _ZN6thrust24THRUST_300001_SM_1000_NS8cuda_cub4core6detail13_kernel_agentINS1_8__reduce10DrainAgentIiEEJN3cub18CUB_300001_SM_10009GridQueueIjEEiEEEvDpT0__param_1
)
.maxntid 1
{
	.reg .b32 	%r<3>;
	.reg .b64 	%rd<3>;

	ld.param.u64 	%rd1, [_ZN6thrust24THRUST_300001_SM_1000_NS8cuda_cub4core6detail13_kernel_agentINS1_8__reduce10DrainAgentIiEEJN3cub18CUB_300001_SM_10009GridQueueIjEEiEEEvDpT0__param_0];
	ld.param.u32 	%r1, [_ZN6thrust24THRUST_300001_SM_1000_NS8cuda_cub4core6detail13_kernel_agentINS1_8__reduce10DrainAgentIiEEJN3cub18CUB_300001_SM_10009GridQueueIjEEiEEEvDpT0__param_1];
	cvta.to.global.u64 	%rd2, %rd1;
	st.global.u32 	[%rd2], %r1;
	mov.b32 	%r2, 0;
	st.global.u32 	[%rd2+4], %r2;
	ret;

}
	// .globl	_ZN6thrust24THRUST_300001_SM_1000_NS8cuda_cub4core6detail13_kernel_agentINS1_8__reduce11ReduceAgentIPN4cuda3std3__45tupleIJ2qulEEESD_SC_iNS1_9__extrema9arg_min_fISB_l17compare_key_valueEEEEJSD_SD_iSH_EEEvDpT0_
.visible .entry _ZN6thrust24THRUST_300001_SM_1000_NS8cuda_cub4core6detail13_kernel_agentINS1_8__reduce11ReduceAgentIPN4cuda3std3__45tupleIJ2qulEEESD_SC_iNS1_9__extrema9arg_min_fISB_l17compare_key_valueEEEEJSD_SD_iSH_EEEvDpT0_(
	.param .u64 .ptr .align 1 _ZN6thrust24THRUST_300001_SM_1000_NS8cuda_cub4core6detail13_kernel_agentINS1_8__reduce11ReduceAgentIPN4cuda3std3__45tupleIJ2qulEEESD_SC_iNS1_9__extrema9arg_min_fISB_l17compare_key_valueEEEEJSD_SD_iSH_EEEvDpT0__param_0,
	.param .u64 .ptr .align 1 _ZN6thrust24THRUST_300001_SM_1000_NS8cuda_cub4core6detail13_kernel_agentINS1_8__reduce11ReduceAgentIPN4cuda3std3__45tupleIJ2qulEEESD_SC_iNS1_9__extrema9arg_min_fISB_l17compare_key_valueEEEEJSD_SD_iSH_EEEvDpT0__param_1,
	.param .u32 _ZN6thrust24THRUST_300001_SM_1000_NS8cuda_cub4core6detail13_kernel_agentINS1_8__reduce11ReduceAgentIPN4cuda3std3__45tupleIJ2qulEEESD_SC_iNS1_9__extrema9arg_min_fISB_l17compare_key_valueEEEEJSD_SD_iSH_EEEvDpT0__param_2,
	.param .align 1 .b8 _ZN6thrust24THRUST_300001_SM_1000_NS8cuda_cub4core6detail13_kernel_agentINS1_8__reduce11ReduceAgentIPN4cuda3std3__45tupleIJ2qulEEESD_SC_iNS1_9__extrema9arg_min_fISB_l17compare_key_valueEEEEJSD_SD_iSH_EEEvDpT0__param_3[1]
)
.maxntid 256
{
	.reg .pred 	%p<228>;
	.reg .b32 	%r<881>;
	.reg .b64 	%rd<357>;

	ld.param.u64 	%rd186, [_ZN6thrust24THRUST_300001_SM_1000_NS8cuda_cub4core6detail13_kernel_agentINS1_8__reduce11ReduceAgentIPN4cuda3std3__45tupleIJ2qulEEESD_SC_iNS1_9__extrema9arg_min_fISB_l17compare_key_valueEEEEJSD_SD_iSH_EEEvDpT0__param_0];
	ld.param.u32 	%r393, [_ZN6thrust24THRUST_300001_SM_1000_NS8cuda_cub4core6detail13_kernel_agentINS1_8__reduce11ReduceAgentIPN4cuda3std3__45tupleIJ2qulEEESD_SC_iNS1_9__extrema9arg_min_fISB_l17compare_key_valueEEEEJSD_SD_iSH_EEEvDpT0__param_2];
	setp.eq.s32 	%p1, %r393, 0;
	@%p1 bra 	$L__BB4_205;
	setp.gt.s32 	%p2, %r393, 1279;
	@%p2 bra 	$L__BB4_111;
	mov.u32 	%r1, %tid.x;
	setp.ge.s32 	%p101, %r1, %r393;
	mov.b32 	%r759, 0;
	mov.b64 	%rd299, 0;
	mov.u32 	%r760, %r759;
	mov.u32 	%r745, %r1;
	@%p101 bra 	$L__BB4_4;
	mul.wide.u32 	%rd263, %r1, 16;
	add.s64 	%rd260, %rd186, %rd263;
	// begin inline asm
	ld.global.nc.u64 %rd259, [%rd260];
	// end inline asm
	mov.b64 	{%r760, %r759}, %rd259;
	add.s64 	%rd262, %rd260, 8;
	// begin inline asm
	ld.global.nc.u64 %rd299, [%rd262];
	// end inline asm
	add.s32 	%r745, %r1, 256;
$L__BB4_4:
	setp.ge.s32 	%p102, %r745, %r393;
	@%p102 bra 	$L__BB4_25;
	not.b32 	%r512, %r745;
	add.s32 	%r8, %r393, %r512;
	and.b32  	%r513, %r8, 768;
	setp.eq.s32 	%p103, %r513, 768;
	@%p103 bra 	$L__BB4_11;
	mul.wide.u32 	%rd265, %r745, 16;
	add.s64 	%rd290, %rd186, %rd265;
	shr.u32 	%r514, %r8, 8;
	add.s32 	%r515, %r514, 1;
	and.b32  	%r516, %r515, 3;
	neg.s32 	%r739, %r516;
$L__BB4_7:
	.pragma "nounroll";
	mov.u64 	%rd5, %rd299;
	mov.u32 	%r13, %r759;
	mov.u32 	%r12, %r760;
	// begin inline asm
	ld.global.nc.u64 %rd266, [%rd290];
	// end inline asm
	mov.b64 	{%r14, %r15}, %rd266;
	add.s64 	%rd269, %rd290, 8;
	// begin inline asm
	ld.global.nc.u64 %rd268, [%rd269];
	// end inline asm
	setp.lt.s32 	%p104, %r13, %r15;
	@%p104 bra 	$L__BB4_10;
	setp.lt.s32 	%p105, %r15, %r13;
	mov.u64 	%rd299, %rd268;
	mov.u32 	%r759, %r15;
	mov.u32 	%r760, %r14;
	@%p105 bra 	$L__BB4_10;
	setp.lt.s64 	%p106, %rd5, %rd268;
	min.s64 	%rd299, %rd5, %rd268;
	selp.b32 	%r759, %r13, %r15, %p106;
	selp.b32 	%r760, %r12, %r14, %p106;
$L__BB4_10:
	add.s32 	%r745, %r745, 256;
	add.s64 	%rd290, %rd290, 4096;
	add.s32 	%r739, %r739, 1;
	setp.ne.s32 	%p107, %r739, 0;
	@%p107 bra 	$L__BB4_7;
$L__BB4_11:
	setp.lt.u32 	%p108, %r8, 768;
	@%p108 bra 	$L__BB4_25;
$L__BB4_12:
	mul.wide.s32 	%rd274, %r745, 16;
	add.s64 	%rd271, %rd186, %rd274;
	// begin inline asm
	ld.global.nc.u64 %rd270, [%rd271];
	// end inline asm
	mov.b64 	{%r30, %r31}, %rd270;
	add.s64 	%rd273, %rd271, 8;
	// begin inline asm
	ld.global.nc.u64 %rd272, [%rd273];
	// end inline asm
	setp.lt.s32 	%p109, %r759, %r31;
	mov.u64 	%rd296, %rd299;
	mov.u32 	%r753, %r759;
	mov.u32 	%r754, %r760;
	@%p109 bra 	$L__BB4_15;
	setp.lt.s32 	%p110, %r31, %r759;
	mov.u64 	%rd296, %rd272;
	mov.u32 	%r753, %r31;
	mov.u32 	%r754, %r30;
	@%p110 bra 	$L__BB4_15;
	setp.lt.s64 	%p111, %rd299, %rd272;
	min.s64 	%rd296, %rd299, %rd272;
	selp.b32 	%r753, %r759, %r31, %p111;
	selp.b32 	%r754, %r760, %r30, %p111;
$L__BB4_15:
	add.s64 	%rd276, %rd271, 4096;
	// begin inline asm
	ld.global.nc.u64 %rd275, [%rd276];
	// end inline asm
	mov.b64 	{%r36, %r37}, %rd275;
	add.s64 	%rd278, %rd271, 4104;
	// begin inline asm
	ld.global.nc.u64 %rd277, [%rd278];
	// end inline asm
	setp.lt.s32 	%p112, %r753, %r37;
	mov.u64 	%rd297, %rd296;
	mov.u32 	%r755, %r753;
	mov.u32 	%r756, %r754;
	@%p112 bra 	$L__BB4_18;
	setp.lt.s32 	%p113, %r37, %r753;
	mov.u64 	%rd297, %rd277;
	mov.u32 	%r755, %r37;
	mov.u32 	%r756, %r36;
	@%p113 bra 	$L__BB4_18;
	setp.lt.s64 	%p114, %rd296, %rd277;
	min.s64 	%rd297, %rd296, %rd277;
	selp.b32 	%r755, %r753, %r37, %p114;
	selp.b32 	%r756, %r754, %r36, %p114;
$L__BB4_18:
	add.s64 	%rd280, %rd271, 8192;
	// begin inline asm
	ld.global.nc.u64 %rd279, [%rd280];
	// end inline asm
	mov.b64 	{%r42, %r43}, %rd279;
	add.s64 	%rd282, %rd271, 8200;
	// begin inline asm
	ld.global.nc.u64 %rd281, [%rd282];
	// end inline asm
	setp.lt.s32 	%p115, %r755, %r43;
	mov.u64 	%rd298, %rd297;
	mov.u32 	%r757, %r755;
	mov.u32 	%r758, %r756;
	@%p115 bra 	$L__BB4_21;
	setp.lt.s32 	%p116, %r43, %r755;
	mov.u64 	%rd298, %rd281;
	mov.u32 	%r757, %r43;
	mov.u32 	%r758, %r42;
	@%p116 bra 	$L__BB4_21;
	setp.lt.s64 	%p117, %rd297, %rd281;
	min.s64 	%rd298, %rd297, %rd281;
	selp.b32 	%r757, %r755, %r43, %p117;
	selp.b32 	%r758, %r756, %r42, %p117;
$L__BB4_21:
	add.s64 	%rd284, %rd271, 12288;
	// begin inline asm
	ld.global.nc.u64 %rd283, [%rd284];
	// end inline asm
	mov.b64 	{%r48, %r49}, %rd283;
	add.s64 	%rd286, %rd271, 12296;
	// begin inline asm
	ld.global.nc.u64 %rd285, [%rd286];
	// end inline asm
	setp.lt.s32 	%p118, %r757, %r49;
	mov.u64 	%rd299, %rd298;
	mov.u32 	%r759, %r757;
	mov.u32 	%r760, %r758;
	@%p118 bra 	$L__BB4_24;
	setp.lt.s32 	%p119, %r49, %r757;
	mov.u64 	%rd299, %rd285;
	mov.u32 	%r759, %r49;
	mov.u32 	%r760, %r48;
	@%p119 bra 	$L__BB4_24;
	setp.lt.s64 	%p120, %rd298, %rd285;
	min.s64 	%rd299, %rd298, %rd285;
	selp.b32 	%r759, %r757, %r49, %p120;
	selp.b32 	%r760, %r758, %r48, %p120;
$L__BB4_24:
	add.s32 	%r745, %r745, 1024;
	setp.lt.s32 	%p121, %r745, %r393;
	@%p121 bra 	$L__BB4_12;
$L__BB4_25:
	setp.lt.s32 	%p122, %r393, 256;
	@%p122 bra 	$L__BB4_65;
	// begin inline asm
	mov.u32 %r630, %laneid;
	// end inline asm
	mov.b32 	%r648, 1;
	mov.b32 	%r649, 31;
	mov.b32 	%r650, -1;
	// begin inline asm
	shfl.sync.down.b32 %r631, %r760, %r648, %r649, %r650;
	// end inline asm
	// begin inline asm
	shfl.sync.down.b32 %r636, %r759, %r648, %r649, %r650;
	// end inline asm
	mov.b64 	{%r642, %r647}, %rd299;
	// begin inline asm
	shfl.sync.down.b32 %r641, %r642, %r648, %r649, %r650;
	// end inline asm
	// begin inline asm
	shfl.sync.down.b32 %r646, %r647, %r648, %r649, %r650;
	// end inline asm
	mov.b64 	%rd27, {%r641, %r646};
	setp.gt.s32 	%p179, %r630, 30;
	setp.lt.s32 	%p180, %r759, %r636;
	or.pred  	%p181, %p179, %p180;
	mov.u64 	%rd301, %rd299;
	mov.u32 	%r763, %r759;
	mov.u32 	%r764, %r760;
	@%p181 bra 	$L__BB4_29;
	setp.lt.s32 	%p182, %r636, %r759;
	mov.u64 	%rd301, %rd27;
	mov.u32 	%r763, %r636;
	mov.u32 	%r764, %r631;
	@%p182 bra 	$L__BB4_29;
	setp.lt.s64 	%p183, %rd299, %rd27;
	min.s64 	%rd301, %rd299, %rd27;
	selp.b32 	%r763, %r759, %r636, %p183;
	selp.b32 	%r764, %r760, %r631, %p183;
$L__BB4_29:
	mov.b32 	%r668, 2;
	mov.b32 	%r669, 31;
	mov.b32 	%r670, -1;
	// begin inline asm
	shfl.sync.down.b32 %r651, %r764, %r668, %r669, %r670;
	// end inline asm
	// begin inline asm
	shfl.sync.down.b32 %r656, %r763, %r668, %r669, %r670;
	// end inline asm
	mov.b64 	{%r662, %r667}, %rd301;
	// begin inline asm
	shfl.sync.down.b32 %r661, %r662, %r668, %r669, %r670;
	// end inline asm
	// begin inline asm
	shfl.sync.down.b32 %r666, %r667, %r668, %r669, %r670;
	// end inline asm
	mov.b64 	%rd30, {%r661, %r666};
	setp.gt.s32 	%p184, %r630, 29;
	setp.lt.s32 	%p185, %r763, %r656;
	or.pred  	%p186, %p184, %p185;
	mov.u64 	%rd302, %rd301;
	mov.u32 	%r765, %r763;
	mov.u32 	%r766, %r764;
	@%p186 bra 	$L__BB4_32;
	setp.lt.s32 	%p187, %r656, %r763;
	mov.u64 	%rd302, %rd30;
	mov.u32 	%r765, %r656;
	mov.u32 	%r766, %r651;
	@%p187 bra 	$L__BB4_32;
	setp.lt.s64 	%p188, %rd301, %rd30;
	min.s64 	%rd302, %rd301, %rd30;
	selp.b32 	%r765, %r763, %r656, %p188;
	selp.b32 	%r766, %r764, %r651, %p188;
$L__BB4_32:
	mov.b32 	%r688, 4;
	mov.b32 	%r689, 31;
	mov.b32 	%r690, -1;
	// begin inline asm
	shfl.sync.down.b32 %r671, %r766, %r688, %r689, %r690;
	// end inline asm
	// begin inline asm
	shfl.sync.down.b32 %r676, %r765, %r688, %r689, %r690;
	// end inline asm
	mov.b64 	{%r682, %r687}, %rd302;
	// begin inline asm
	shfl.sync.down.b32 %r681, %r682, %r688, %r689, %r690;
	// end inline asm
	// begin inline asm
	shfl.sync.down.b32 %r686, %r687, %r688, %r689, %r690;
	// end inline asm
	mov.b64 	%rd33, {%r681, %r686};
	setp.gt.s32 	%p189, %r630, 27;
	setp.lt.s32 	%p190, %r765, %r676;
	or.pred  	%p191, %p189, %p190;
	mov.u64 	%rd303, %rd302;
	mov.u32 	%r767, %r765;
	mov.u32 	%r768, %r766;
	@%p191 bra 	$L__BB4_35;
	setp.lt.s32 	%p192, %r676, %r765;
	mov.u64 	%rd303, %rd33;
	mov.u32 	%r767, %r676;
	mov.u32 	%r768, %r671;
	@%p192 bra 	$L__BB4_35;
	setp.lt.s64 	%p193, %rd302, %rd33;
	min.s64 	%rd303, %rd302, %rd33;
	selp.b32 	%r767, %r765, %r676, %p193;
	selp.b32 	%r768, %r766, %r671, %p193;
$L__BB4_35:
	mov.b32 	%r708, 8;
	mov.b32 	%r709, 31;
	mov.b32 	%r710, -1;
	// begin inline asm
	shfl.sync.down.b32 %r691, %r768, %r708, %r709, %r710;
	// end inline asm
	// begin inline asm
	shfl.sync.down.b32 %r696, %r767, %r708, %r709, %r710;
	// end inline asm
	mov.b64 	{%r702, %r707}, %rd303;
	// begin inline asm
	shfl.sync.down.b32 %r701, %r702, %r708, %r709, %r710;
	// end inline asm
	// begin inline asm
	shfl.sync.down.b32 %r706, %r707, %r708, %r709, %r710;
	// end inline asm
	mov.b64 	%rd36, {%r701, %r706};
	setp.gt.s32 	%p194, %r630, 23;
	setp.lt.s32 	%p195, %r767, %r696;
	or.pred  	%p196, %p194, %p195;
	mov.u64 	%rd304, %rd303;
	mov.u32 	%r769, %r767;
	mov.u32 	%r770, %r768;
	@%p196 bra 	$L__BB4_38;
	setp.lt.s32 	%p197, %r696, %r767;
	mov.u64 	%rd304, %rd36;
	mov.u32 	%r769, %r696;
	mov.u32 	%r770, %r691;
	@%p197 bra 	$L__BB4_38;
	setp.lt.s64 	%p198, %rd303, %rd36;
	min.s64 	%rd304, %rd303, %rd36;
	selp.b32 	%r769, %r767, %r696, %p198;
	selp.b32 	%r770, %r768, %r691, %p198;
$L__BB4_38:
	mov.b32 	%r728, 16;
	mov.b32 	%r729, 31;
	mov.b32 	%r730, -1;
	// begin inline asm
	shfl.sync.down.b32 %r711, %r770, %r728, %r729, %r730;
	// end inline asm
	// begin inline asm
	shfl.sync.down.b32 %r716, %r769, %r728, %r729, %r730;
	// end inline asm
	mov.b64 	{%r722, %r727}, %rd304;
	// begin inline asm
	shfl.sync.down.b32 %r721, %r722, %r728, %r729, %r730;
	// end inline asm
	// begin inline asm
	shfl.sync.down.b32 %r726, %r727, %r728, %r729, %r730;
	// end inline asm
	mov.b64 	%rd39, {%r721, %r726};
	setp.gt.s32 	%p199, %r630, 15;
	setp.lt.s32 	%p200, %r769, %r716;
	or.pred  	%p201, %p199, %p200;
	mov.u64 	%rd356, %rd304;
	mov.u32 	%r879, %r769;
	mov.u32 	%r880, %r770;
	@%p201 bra 	$L__BB4_41;
	setp.lt.s32 	%p202, %r716, %r769;
	mov.u64 	%rd356, %rd39;
	mov.u32 	%r879, %r716;
	mov.u32 	%r880, %r711;
	@%p202 bra 	$L__BB4_41;
	setp.lt.s64 	%p203, %rd304, %rd39;
	min.s64 	%rd356, %rd304, %rd39;
	selp.b32 	%r879, %r769, %r716, %p203;
	selp.b32 	%r880, %r770, %r711, %p203;
$L__BB4_41:
	setp.ne.s32 	%p204, %r630, 0;
	@%p204 bra 	$L__BB4_43;
	shr.u32 	%r731, %r1, 1;
	and.b32  	%r732, %r731, 496;
	mov.u32 	%r733, _ZN6thrust24THRUST_300001_SM_1000_NS8cuda_cub4core6detail5shmemE;
	add.s32 	%r734, %r733, %r732;
	st.shared.v2.u32 	[%r734+8], {%r880, %r879};
	st.shared.u64 	[%r734+16], %rd356;
$L__BB4_43:
	bar.sync 	0;
	setp.ne.s32 	%p205, %r1, 0;
	@%p205 bra 	$L__BB4_203;
	ld.shared.v2.u32 	{%r88, %r89}, [_ZN6thrust24THRUST_300001_SM_1000_NS8cuda_cub4core6detail5shmemE+24];
	ld.shared.u64 	%rd42, [_ZN6thrust24THRUST_300001_SM_1000_NS8cuda_cub4core6detail5shmemE+32];
	setp.lt.s32 	%p206, %r879, %r89;
	mov.u64 	%rd306, %rd356;
	mov.u32 	%r773, %r879;
	mov.u32 	%r774, %r880;
	@%p206 bra 	$L__BB4_47;
	setp.lt.s32 	%p207, %r89, %r879;
	mov.u64 	%rd306, %rd42;
	mov.u32 	%r773, %r89;
	mov.u32 	%r774, %r88;
	@%p207 bra 	$L__BB4_47;
	setp.lt.s64 	%p208, %rd356, %rd42;
	min.s64 	%rd306, %rd356, %rd42;
	selp.b32 	%r773, %r879, %r89, %p208;
	selp.b32 	%r774, %r880, %r88, %p208;
$L__BB4_47:
	ld.shared.v2.u32 	{%r94, %r95}, [_ZN6thrust24THRUST_300001_SM_1000_NS8cuda_cub4core6detail5shmemE+40];
	ld.shared.u64 	%rd45, [_ZN6thrust24THRUST_300001_SM_1000_NS8cuda_cub4core6detail5shmemE+48];
	setp.lt.s32 	%p209, %r773, %r95;
	mov.u64 	%rd307, %rd306;
	mov.u32 	%r775, %r773;
	mov.u32 	%r776, %r774;
	@%p209 bra 	$L__BB4_50;
	setp.lt.s32 	%p210, %r95, %r773;
	mov.u64 	%rd307, %rd45;
	mov.u32 	%r775, %r95;
	mov.u32 	%r776, %r94;
	@%p210 bra 	$L__BB4_50;
	setp.lt.s64 	%p211, %rd306, %rd45;
	min.s64 	%rd307, %rd306, %rd45;
	selp.b32 	%r775, %r773, %r95, %p211;
	selp.b32 	%r776, %r774, %r94, %p211;
$L__BB4_50:
	ld.shared.v2.u32 	{%r100, %r101}, [_ZN6thrust24THRUST_300001_SM_1000_NS8cuda_cub4core6detail5shmemE+56];
	ld.shared.u64 	%rd48, [_ZN6thrust24THRUST_300001_SM_1000_NS8cuda_cub4core6detail5shmemE+64];
	setp.lt.s32 	%p212, %r775, %r101;
	mov.u64 	%rd308, %rd307;
	mov.u32 	%r777, %r775;
	mov.u32 	%r778, %r776;
	@%p212 bra 	$L__BB4_53;
	setp.lt.s32 	%p213, %r101, %r775;
	mov.u64 	%rd308, %rd48;
	mov.u32 	%r777, %r101;
	mov.u32 	%r778, %r100;
	@%p213 bra 	$L__BB4_53;
	setp.lt.s64 	%p214, %rd307, %rd48;
	min.s64 	%rd308, %rd307, %rd48;
	selp.b32 	%r777, %r775, %r101, %p214;
	selp.b32 	%r778, %r776, %r100, %p214;
$L__BB4_53:
	ld.shared.v2.u32 	{%r106, %r107}, [_ZN6thrust24THRUST_300001_SM_1000_NS8cuda_cub4core6detail5shmemE+72];
	ld.shared.u64 	%rd51, [_ZN6thrust24THRUST_300001_SM_1000_NS8cuda_cub4core6detail5shmemE+80];
	setp.lt.s32 	%p215, %r777, %r107;
	mov.u64 	%rd309, %rd308;
	mov.u32 	%r779, %r777;
	mov.u32 	%r780, %r778;
	@%p215 bra 	$L__BB4_56;
	setp.lt.s32 	%p216, %r107, %r777;
	mov.u64 	%rd309, %rd51;
	mov.u32 	%r779, %r107;
	mov.u32 	%r780, %r106;
	@%p216 bra 	$L__BB4_56;
	setp.lt.s64 	%p217, %rd308, %rd51;
	min.s64 	%rd309, %rd308, %rd51;
	selp.b32 	%r779, %r777, %r107, %p217;
	selp.b32 	%r780, %r778, %r106, %p217;
$L__BB4_56:
	ld.shared.v2.u32 	{%r112, %r113}, [_ZN6thrust24THRUST_300001_SM_1000_NS8cuda_cub4core6detail5shmemE+88];
	ld.shared.u64 	%rd54, [_ZN6thrust24THRUST_300001_SM_1000_NS8cuda_cub4core6detail5shmemE+96];
	setp.lt.s32 	%p218, %r779, %r113;
	mov.u64 	%rd310, %rd309;
	mov.u32 	%r781, %r779;
	mov.u32 	%r782, %r780;
	@%p218 bra 	$L__BB4_59;
	setp.lt.s32 	%p219, %r113, %r779;
	mov.u64 	%rd310, %rd54;
	mov.u32 	%r781, %r113;
	mov.u32 	%r782, %r112;
	@%p219 bra 	$L__BB4_59;
	setp.lt.s64 	%p220, %rd309, %rd54;
	min.s64 	%rd310, %rd309, %rd54;
	selp.b32 	%r781, %r779, %r113, %p220;
	selp.b32 	%r782, %r780, %r112, %p220;
$L__BB4_59:
	ld.shared.v2.u32 	{%r118, %r119}, [_ZN6thrust24THRUST_300001_SM_1000_NS8cuda_cub4core6detail5shmemE+104];
	ld.shared.u64 	%rd57, [_ZN6thrust24THRUST_300001_SM_1000_NS8cuda_cub4core6detail5shmemE+112];
	setp.lt.s32 	%p221, %r781, %r119;
	mov.u64 	%rd311, %rd310;
	mov.u32 	%r783, %r781;
	mov.u32 	%r784, %r782;
	@%p221 bra 	$L__BB4_62;
	setp.lt.s32 	%p222, %r119, %r781;
	mov.u64 	%rd311, %rd57;
	mov.u32 	%r783, %r119;
	mov.u32 	%r784, %r118;
	@%p222 bra 	$L__BB4_62;
	setp.lt.s64 	%p223, %rd310, %rd57;
	min.s64 	%rd311, %rd310, %rd57;
	selp.b32 	%r783, %r781, %r119, %p223;
	selp.b32 	%r784, %r782, %r118, %p223;
$L__BB4_62:
	ld.shared.v2.u32 	{%r124, %r125}, [_ZN6thrust24THRUST_300001_SM_1000_NS8cuda_cub4core6detail5shmemE+120];
	ld.shared.u64 	%rd60, [_ZN6thrust24THRUST_300001_SM_1000_NS8cuda_cub4core6detail5shmemE+128];
	setp.lt.s32 	%p224, %r783, %r125;
	mov.u64 	%rd356, %rd311;
	mov.u32 	%r879, %r783;
	mov.u32 	%r880, %r784;
	@%p224 bra 	$L__BB4_203;
	setp.lt.s32 	%p225, %r125, %r783;
	mov.u64 	%rd356, %rd60;
	mov.u32 	%r879, %r125;
	mov.u32 	%r880, %r124;
	@%p225 bra 	$L__BB4_203;
	setp.lt.s64 	%p226, %rd311, %rd60;
	min.s64 	%rd356, %rd311, %rd60;
	selp.b32 	%r879, %r783, %r125, %p226;
	selp.b32 	%r880, %r784, %r124, %p226;
	bra.uni 	$L__BB4_203;
$L__BB4_65:
	// begin inline asm
	mov.u32 %r517, %laneid;
	// end inline asm
	and.b32  	%r538, %r1, 992;
	add.s32 	%r539, %r538, 32;
	setp.gt.s32 	%p123, %r539, %r393;
	not.b32 	%r540, %r538;
	add.s32 	%r541, %r393, %r540;
	selp.b32 	%r536, %r541, 31, %p123;
	mov.b32 	%r535, 1;
	mov.b32 	%r537, -1;
	// begin inline asm
	shfl.sync.down.b32 %r518, %r760, %r535, %r536, %r537;
	// end inline asm
	// begin inline asm
	shfl.sync.down.b32 %r523, %r759, %r535, %r536, %r537;
	// end inline asm
	mov.b64 	{%r529, %r534}, %rd299;
	// begin inline asm
	shfl.sync.down.b32 %r528, %r529, %r535, %r536, %r537;
	// end inline asm
	// begin inline asm
	shfl.sync.down.b32 %r533, %r534, %r535, %r536, %r537;
	// end inline asm
	mov.b64 	%rd62, {%r528, %r533};
	setp.ge.s32 	%p124, %r517, %r536;
	setp.lt.s32 	%p125, %r759, %r523;
	or.pred  	%p126, %p124, %p125;
	mov.u64 	%rd312, %rd299;
	mov.u32 	%r785, %r759;
	mov.u32 	%r786, %r760;
	@%p126 bra 	$L__BB4_68;
	setp.lt.s32 	%p127, %r523, %r759;
	mov.u64 	%rd312, %rd62;
	mov.u32 	%r785, %r523;
	mov.u32 	%r786, %r518;
	@%p127 bra 	$L__BB4_68;
	setp.lt.s64 	%p128, %rd299, %rd62;
	min.s64 	%rd312, %rd299, %rd62;
	selp.b32 	%r785, %r759, %r523, %p128;
	selp.b32 	%r786, %r760, %r518, %p128;
$L__BB4_68:
	mov.b32 	%r559, 2;
	mov.b32 	%r561, -1;
	// begin inline asm
	shfl.sync.down.b32 %r542, %r786, %r559, %r536, %r561;
	// end inline asm
	// begin inline asm
	shfl.sync.down.b32 %r547, %r785, %r559, %r536, %r561;
	// end inline asm
	mov.b64 	{%r553, %r558}, %rd312;
	// begin inline asm
	shfl.sync.down.b32 %r552, %r553, %r559, %r536, %r561;
	// end inline asm
	// begin inline asm
	shfl.sync.down.b32 %r557, %r558, %r559, %r536, %r561;
	// end inline asm
	mov.b64 	%rd65, {%r552, %r557};
	add.s32 	%r562, %r517, 2;
	setp.gt.s32 	%p129, %r562, %r536;
	setp.lt.s32 	%p130, %r785, %r547;
	or.pred  	%p131, %p129, %p130;
	mov.u64 	%rd313, %rd312;
	mov.u32 	%r787, %r785;
	mov.u32 	%r788, %r786;
	@%p131 bra 	$L__BB4_71;
	setp.lt.s32 	%p132, %r547, %r785;
	mov.u64 	%rd313, %rd65;
	mov.u32 	%r787, %r547;
	mov.u32 	%r788, %r542;
	@%p132 bra 	$L__BB4_71;
	setp.lt.s64 	%p133, %rd312, %rd65;
	min.s64 	%rd313, %rd312, %rd65;
	selp.b32 	%r787, %r785, %r547, %p133;
	selp.b32 	%r788, %r786, %r542, %p133;
$L__BB4_71:
	mov.b32 	%r580, 4;
	mov.b32 	%r582, -1;
	// begin inline asm
	shfl.sync.down.b32 %r563, %r788, %r580, %r536, %r582;
	// end inline asm
	// begin inline asm
	shfl.sync.down.b32 %r568, %r787, %r580, %r536, %r582;
	// end inline asm
	mov.b64 	{%r574, %r579}, %rd313;
	// begin inline asm
	shfl.sync.down.b32 %r573, %r574, %r580, %r536, %r582;
	// end inline asm
	// begin inline asm
	shfl.sync.down.b32 %r578, %r579, %r580, %r536, %r582;
	// end inline asm
	mov.b64 	%rd68, {%r573, %r578};
	add.s32 	%r583, %r517, 4;
	setp.gt.s32 	%p134, %r583, %r536;
	setp.lt.s32 	%p135, %r787, %r568;
	or.pred  	%p136, %p134, %p135;
	mov.u64 	%rd314, %rd313;
	mov.u32 	%r789, %r787;
	mov.u32 	%r790, %r788;
	@%p136 bra 	$L__BB4_74;
	setp.lt.s32 	%p137, %r568, %r787;
	mov.u64 	%rd314, %rd68;
	mov.u32 	%r789, %r568;
	mov.u32 	%r790, %r563;
	@%p137 bra 	$L__BB4_74;
	setp.lt.s64 	%p138, %rd313, %rd68;
	min.s64 	%rd314, %rd313, %rd68;
	selp.b32 	%r789, %r787, %r568, %p138;
	selp.b32 	%r790, %r788, %r563, %p138;
$L__BB4_74:
	mov.b32 	%r601, 8;
	mov.b32 	%r603, -1;
	// begin inline asm
	shfl.sync.down.b32 %r584, %r790, %r601, %r536, %r603;
	// end inline asm
	// begin inline asm
	shfl.sync.down.b32 %r589, %r789, %r601, %r536, %r603;
	// end inline asm
	mov.b64 	{%r595, %r600}, %rd314;
	// begin inline asm
	shfl.sync.down.b32 %r594, %r595, %r601, %r536, %r603;
	// end inline asm
	// begin inline asm
	shfl.sync.down.b32 %r599, %r600, %r601, %r536, %r603;
	// end inline asm
	mov.b64 	%rd71, {%r594, %r599};
	add.s32 	%r604, %r517, 8;
	setp.gt.s32 	%p139, %r604, %r536;
	setp.lt.s32 	%p140, %r789, %r589;
	or.pred  	%p141, %p139, %p140;
	mov.u64 	%rd315, %rd314;
	mov.u32 	%r791, %r789;
	mov.u32 	%r792, %r790;
	@%p141 bra 	$L__BB4_77;
	setp.lt.s32 	%p142, %r589, %r789;
	mov.u64 	%rd315, %rd71;
	mov.u32 	%r791, %r589;
	mov.u32 	%r792, %r584;
	@%p142 bra 	$L__BB4_77;
	setp.lt.s64 	%p143, %rd314, %rd71;
	min.s64 	%rd315, %rd314, %rd71;
	selp.b32 	%r791, %r789, %r589, %p143;
	selp.b32 	%r792, %r790, %r584, %p143;
$L__BB4_77:
	mov.b32 	%r622, 16;
	mov.b32 	%r624, -1;
	// begin inline asm
	shfl.sync.down.b32 %r605, %r792, %r622, %r536, %r624;
	// end inline asm
	// begin inline asm
	shfl.sync.down.b32 %r610, %r791, %r622, %r536, %r624;
	// end inline asm
	mov.b64 	{%r616, %r621}, %rd315;
	// begin inline asm
	shfl.sync.down.b32 %r615, %r616, %r622, %r536, %r624;
	// end inline asm
	// begin inline asm
	shfl.sync.down.b32 %r620, %r621, %r622, %r536, %r624;
	// end inline asm
	mov.b64 	%rd74, {%r615, %r620};
	add.s32 	%r625, %r517, 16;
	setp.gt.s32 	%p144, %r625, %r536;
	setp.lt.s32 	%p145, %r791, %r610;
	or.pred  	%p146, %p144, %p145;
	mov.u64 	%rd356, %rd315;
	mov.u32 	%r879, %r791;
	mov.u32 	%r880, %r792;
	@%p146 bra 	$L__BB4_80;
	setp.lt.s32 	%p147, %r610, %r791;
	mov.u64 	%rd356, %rd74;
	mov.u32 	%r879, %r610;
	mov.u32 	%r880, %r605;
	@%p147 bra 	$L__BB4_80;
	setp.lt.s64 	%p148, %rd315, %rd74;
	min.s64 	%rd356, %rd315, %rd74;
	selp.b32 	%r879, %r791, %r610, %p148;
	selp.b32 	%r880, %r792, %r605, %p148;
$L__BB4_80:
	setp.ne.s32 	%p149, %r517, 0;
	@%p149 bra 	$L__BB4_82;
	shr.u32 	%r626, %r1, 1;
	and.b32  	%r627, %r626, 496;
	mov.u32 	%r628, _ZN6thrust24THRUST_300001_SM_1000_NS8cuda_cub4core6detail5shmemE;
	add.s32 	%r629, %r628, %r627;
	st.shared.v2.u32 	[%r629+8], {%r880, %r879};
	st.shared.u64 	[%r629+16], %rd356;
$L__BB4_82:
	bar.sync 	0;
	setp.ne.s32 	%p150, %r1, 0;
	@%p150 bra 	$L__BB4_203;
	setp.lt.s32 	%p151, %r393, 33;
	mov.u32 	%r795, %r880;
	mov.u32 	%r796, %r879;
	mov.u64 	%rd317, %rd356;
	@%p151 bra 	$L__BB4_87;
	ld.shared.v2.u32 	{%r160, %r161}, [_ZN6thrust24THRUST_300001_SM_1000_NS8cuda_cub4core6detail5shmemE+24];
	ld.shared.u64 	%rd77, [_ZN6thrust24THRUST_300001_SM_1000_NS8cuda_cub4core6detail5shmemE+32];
	setp.lt.s32 	%p152, %r879, %r161;
	mov.u32 	%r795, %r880;
	mov.u32 	%r796, %r879;
	mov.u64 	%rd317, %rd356;
	@%p152 bra 	$L__BB4_87;
	setp.lt.s32 	%p153, %r161, %r879;
	mov.u32 	%r795, %r160;
	mov.u32 	%r796, %r161;
	mov.u64 	%rd317, %rd77;
	@%p153 bra 	$L__BB4_87;
	setp.lt.s64 	%p154, %rd356, %rd77;
	min.s64 	%rd317, %rd356, %rd77;
	selp.b32 	%r796, %r879, %r161, %p154;
	selp.b32 	%r795, %r880, %r160, %p154;
$L__BB4_87:
	setp.lt.s32 	%p155, %r393, 65;
	mov.u32 	%r797, %r795;
	mov.u32 	%r798, %r796;
	mov.u64 	%rd318, %rd317;
	@%p155 bra 	$L__BB4_91;
	ld.shared.v2.u32 	{%r166, %r167}, [_ZN6thrust24THRUST_300001_SM_1000_NS8cuda_cub4core6detail5shmemE+40];
	ld.shared.u64 	%rd80, [_ZN6thrust24THRUST_300001_SM_1000_NS8cuda_cub4core6detail5shmemE+48];
	setp.lt.s32 	%p156, %r796, %r167;
	mov.u32 	%r797, %r795;
	mov.u32 	%r798, %r796;
	mov.u64 	%rd318, %rd317;
	@%p156 bra 	$L__BB4_91;
	setp.lt.s32 	%p157, %r167, %r796;
	mov.u32 	%r797, %r166;
	mov.u32 	%r798, %r167;
	mov.u64 	%rd318, %rd80;
	@%p157 bra 	$L__BB4_91;
	setp.lt.s64 	%p158, %rd317, %rd80;
	min.s64 	%rd318, %rd317, %rd80;
	selp.b32 	%r798, %r796, %r167, %p158;
	selp.b32 	%r797, %r795, %r166, %p158;
$L__BB4_91:
	setp.lt.s32 	%p159, %r393, 97;
	mov.u32 	%r799, %r797;
	mov.u32 	%r800, %r798;
	mov.u64 	%rd319, %rd318;
	@%p159 bra 	$L__BB4_95;
	ld.shared.v2.u32 	{%r172, %r173}, [_ZN6thrust24THRUST_300001_SM_1000_NS8cuda_cub4core6detail5shmemE+56];
	ld.shared.u64 	%rd83, [_ZN6thrust24THRUST_300001_SM_1000_NS8cuda_cub4core6detail5shmemE+64];
	setp.lt.s32 	%p160, %r798, %r173;
	mov.u32 	%r799, %r797;
	mov.u32 	%r800, %r798;
	mov.u64 	%rd319, %rd318;
	@%p160 bra 	$L__BB4_95;
	setp.lt.s32 	%p161, %r173, %r798;
	mov.u32 	%r799, %r172;
	mov.u32 	%r800, %r173;
	mov.u64 	%rd319, %rd83;
	@%p161 bra 	$L__BB4_95;
	setp.lt.s64 	%p162, %rd318, %rd83;
	min.s64 	%rd319, %rd318, %rd83;
	selp.b32 	%r800, %r798, %r173, %p162;
	selp.b32 	%r799, %r797, %r172, %p162;
$L__BB4_95:
	setp.lt.s32 	%p163, %r393, 129;
	mov.u32 	%r801, %r799;
	mov.u32 	%r802, %r800;
	mov.u64 	%rd320, %rd319;
	@%p163 bra 	$L__BB4_99;
	ld.shared.v2.u32 	{%r178, %r179}, [_ZN6thrust24THRUST_300001_SM_1000_NS8cuda_cub4core6detail5shmemE+72];
	ld.shared.u64 	%rd86, [_ZN6thrust24THRUST_300001_SM_1000_NS8cuda_cub4core6detail5shmemE+80];
	setp.lt.s32 	%p164, %r800, %r179;
	mov.u32 	%r801, %r799;
	mov.u32 	%r802, %r800;
	mov.u64 	%rd320, %rd319;
	@%p164 bra 	$L__BB4_99;
	setp.lt.s32 	%p165, %r179, %r800;
	mov.u32 	%r801, %r178;
	mov.u32 	%r802, %r179;
	mov.u64 	%rd320, %rd86;
	@%p165 bra 	$L__BB4_99;
	setp.lt.s64 	%p166, %rd319, %rd86;
	min.s64 	%rd320, %rd319, %rd86;
	selp.b32 	%r802, %r800, %r179, %p166;
	selp.b32 	%r801, %r799, %r178, %p166;
$L__BB4_99:
	setp.lt.s32 	%p167, %r393, 161;
	mov.u32 	%r803, %r801;
	mov.u32 	%r804, %r802;
	mov.u64 	%rd321, %rd320;
	@%p167 bra 	$L__BB4_103;
	ld.shared.v2.u32 	{%r184, %r185}, [_ZN6thrust24THRUST_300001_SM_1000_NS8cuda_cub4core6detail5shmemE+88];
	ld.shared.u64 	%rd89, [_ZN6thrust24THRUST_300001_SM_1000_NS8cuda_cub4core6detail5shmemE+96];
	setp.lt.s32 	%p168, %r802, %r185;
	mov.u32 	%r803, %r801;
	mov.u32 	%r804, %r802;
	mov.u64 	%rd321, %rd320;
	@%p168 bra 	$L__BB4_103;
	setp.lt.s32 	%p169, %r185, %r802;
	mov.u32 	%r803, %r184;
	mov.u32 	%r804, %r185;
	mov.u64 	%rd321, %rd89;
	@%p169 bra 	$L__BB4_103;
	setp.lt.s64 	%p170, %rd320, %rd89;
	min.s64 	%rd321, %rd320, %rd89;
	selp.b32 	%r804, %r802, %r185, %p170;
	selp.b32 	%r803, %r801, %r184, %p170;
$L__BB4_103:
	setp.lt.s32 	%p171, %r393, 193;
	mov.u32 	%r805, %r803;
	mov.u32 	%r806, %r804;
	mov.u64 	%rd322, %rd321;
	@%p171 bra 	$L__BB4_107;
	ld.shared.v2.u32 	{%r190, %r191}, [_ZN6thrust24THRUST_300001_SM_1000_NS8cuda_cub4core6detail5shmemE+104];
	ld.shared.u64 	%rd92, [_ZN6thrust24THRUST_300001_SM_1000_NS8cuda_cub4core6detail5shmemE+112];
	setp.lt.s32 	%p172, %r804, %r191;
	mov.u32 	%r805, %r803;
	mov.u32 	%r806, %r804;
	mov.u64 	%rd322, %rd321;
	@%p172 bra 	$L__BB4_107;
	setp.lt.s32 	%p173, %r191, %r804;
	mov.u32 	%r805, %r190;
	mov.u32 	%r806, %r191;
	mov.u64 	%rd322, %rd92;
	@%p173 bra 	$L__BB4_107;
	setp.lt.s64 	%p174, %rd321, %rd92;
	min.s64 	%rd322, %rd321, %rd92;
	selp.b32 	%r806, %r804, %r191, %p174;
	selp.b32 	%r805, %r803, %r190, %p174;
$L__BB4_107:
	setp.lt.s32 	%p175, %r393, 225;
	mov.u64 	%rd356, %rd322;
	mov.u32 	%r879, %r806;
	mov.u32 	%r880, %r805;
	@%p175 bra 	$L__BB4_203;
	ld.shared.v2.u32 	{%r196, %r197}, [_ZN6thrust24THRUST_300001_SM_1000_NS8cuda_cub4core6detail5shmemE+120];
	ld.shared.u64 	%rd95, [_ZN6thrust24THRUST_300001_SM_1000_NS8cuda_cub4core6detail5shmemE+128];
	setp.lt.s32 	%p176, %r806, %r197;
	mov.u64 	%rd356, %rd322;
	mov.u32 	%r879, %r806;
	mov.u32 	%r880, %r805;
	@%p176 bra 	$L__BB4_203;
	setp.lt.s32 	%p177, %r197, %r806;
	mov.u64 	%rd356, %rd95;
	mov.u32 	%r879, %r197;
	mov.u32 	%r880, %r196;
	@%p177 bra 	$L__BB4_203;
	setp.lt.s64 	%p178, %rd322, %rd95;
	min.s64 	%rd356, %rd322, %rd95;
	selp.b32 	%r879, %r806, %r197, %p178;
	selp.b32 	%r880, %r805, %r196, %p178;
	bra.uni 	$L__BB4_203;
$L__BB4_111:
	mov.u32 	%r200, %tid.x;
	mul.wide.u32 	%rd208, %r200, 16;
	add.s64 	%rd189, %rd186, %rd208;
	// begin inline asm
	ld.global.nc.u64 %rd188, [%rd189];
	// end inline asm
	mov.b64 	{%r201, %r202}, %rd188;
	add.s64 	%rd191, %rd189, 8;
	// begin inline asm
	ld.global.nc.u64 %rd190, [%rd191];
	// end inline asm
	add.s64 	%rd193, %rd189, 4096;
	// begin inline asm
	ld.global.nc.u64 %rd192, [%rd193];
	// end inline asm
	mov.b64 	{%r203, %r204}, %rd192;
	add.s64 	%rd195, %rd189, 4104;
	// begin inline asm
	ld.global.nc.u64 %rd194, [%rd195];
	// end inline asm
	add.s64 	%rd197, %rd189, 8192;
	// begin inline asm
	ld.global.nc.u64 %rd196, [%rd197];
	// end inline asm
	mov.b64 	{%r205, %r206}, %rd196;
	add.s64 	%rd199, %rd189, 8200;
	// begin inline asm
	ld.global.nc.u64 %rd198, [%rd199];
	// end inline asm
	add.s64 	%rd201, %rd189, 12288;
	// begin inline asm
	ld.global.nc.u64 %rd200, [%rd201];
	// end inline asm
	mov.b64 	{%r207, %r208}, %rd200;
	add.s64 	%rd203, %rd189, 12296;
	// begin inline asm
	ld.global.nc.u64 %rd202, [%rd203];
	// end inline asm
	add.s64 	%rd205, %rd189, 16384;
	// begin inline asm
	ld.global.nc.u64 %rd204, [%rd205];
	// end inline asm
	mov.b64 	{%r209, %r210}, %rd204;
	add.s64 	%rd207, %rd189, 16392;
	// begin inline asm
	ld.global.nc.u64 %rd206, [%rd207];
	// end inline asm
	setp.lt.s32 	%p3, %r202, %r204;
	mov.u64 	%rd323, %rd190;
	mov.u32 	%r807, %r202;
	mov.u32 	%r808, %r201;
	@%p3 bra 	$L__BB4_114;
	setp.lt.s32 	%p4, %r204, %r202;
	mov.u64 	%rd323, %rd194;
	mov.u32 	%r807, %r204;
	mov.u32 	%r808, %r203;
	@%p4 bra 	$L__BB4_114;
	setp.lt.s64 	%p5, %rd190, %rd194;
	min.s64 	%rd323, %rd190, %rd194;
	selp.b32 	%r807, %r202, %r204, %p5;
	selp.b32 	%r808, %r201, %r203, %p5;
$L__BB4_114:
	setp.lt.s32 	%p6, %r807, %r206;
	mov.u64 	%rd324, %rd323;
	mov.u32 	%r809, %r807;
	mov.u32 	%r810, %r808;
	@%p6 bra 	$L__BB4_117;
	setp.lt.s32 	%p7, %r206, %r807;
	mov.u64 	%rd324, %rd198;
	mov.u32 	%r809, %r206;
	mov.u32 	%r810, %r205;
	@%p7 bra 	$L__BB4_117;
	setp.lt.s64 	%p8, %rd323, %rd198;
	min.s64 	%rd324, %rd323, %rd198;
	selp.b32 	%r809, %r807, %r206, %p8;
	selp.b32 	%r810, %r808, %r205, %p8;
$L__BB4_117:
	setp.lt.s32 	%p9, %r809, %r208;
	mov.u64 	%rd325, %rd324;
	mov.u32 	%r811, %r809;
	mov.u32 	%r812, %r810;
	@%p9 bra 	$L__BB4_120;
	setp.lt.s32 	%p10, %r208, %r809;
	mov.u64 	%rd325, %rd202;
	mov.u32 	%r811, %r208;
	mov.u32 	%r812, %r207;
	@%p10 bra 	$L__BB4_120;
	setp.lt.s64 	%p11, %rd324, %rd202;
	min.s64 	%rd325, %rd324, %rd202;
	selp.b32 	%r811, %r809, %r208, %p11;
	selp.b32 	%r812, %r810, %r207, %p11;
$L__BB4_120:
	setp.lt.s32 	%p12, %r811, %r210;
	mov.u64 	%rd343, %rd325;
	mov.u32 	%r853, %r811;
	mov.u32 	%r854, %r812;
	@%p12 bra 	$L__BB4_123;
	setp.lt.s32 	%p13, %r210, %r811;
	mov.u64 	%rd343, %rd206;
	mov.u32 	%r853, %r210;
	mov.u32 	%r854, %r209;
	@%p13 bra 	$L__BB4_123;
	setp.lt.s64 	%p14, %rd325, %rd206;
	min.s64 	%rd343, %rd325, %rd206;
	selp.b32 	%r853, %r811, %r210, %p14;
	selp.b32 	%r854, %r812, %r209, %p14;
$L__BB4_123:
	setp.lt.u32 	%p15, %r393, 2560;
	mov.b32 	%r830, 1280;
	@%p15 bra 	$L__BB4_141;
	mov.b32 	%r830, 1280;
$L__BB4_125:
	mov.u32 	%r227, %r830;
	add.s32 	%r396, %r227, %r200;
	mul.wide.u32 	%rd229, %r396, 16;
	add.s64 	%rd210, %rd186, %rd229;
	// begin inline asm
	ld.global.nc.u64 %rd209, [%rd210];
	// end inline asm
	mov.b64 	{%r230, %r231}, %rd209;
	add.s64 	%rd212, %rd210, 8;
	// begin inline asm
	ld.global.nc.u64 %rd211, [%rd212];
	// end inline asm
	add.s64 	%rd214, %rd210, 4096;
	// begin inline asm
	ld.global.nc.u64 %rd213, [%rd214];
	// end inline asm
	mov.b64 	{%r232, %r233}, %rd213;
	add.s64 	%rd216, %rd210, 4104;
	// begin inline asm
	ld.global.nc.u64 %rd215, [%rd216];
	// end inline asm
	add.s64 	%rd218, %rd210, 8192;
	// begin inline asm
	ld.global.nc.u64 %rd217, [%rd218];
	// end inline asm
	mov.b64 	{%r234, %r235}, %rd217;
	add.s64 	%rd220, %rd210, 8200;
	// begin inline asm
	ld.global.nc.u64 %rd219, [%rd220];
	// end inline asm
	add.s64 	%rd222, %rd210, 12288;
	// begin inline asm
	ld.global.nc.u64 %rd221, [%rd222];
	// end inline asm
	mov.b64 	{%r236, %r237}, %rd221;
	add.s64 	%rd224, %rd210, 12296;
	// begin inline asm
	ld.global.nc.u64 %rd223, [%rd224];
	// end inline asm
	add.s64 	%rd226, %rd210, 16384;
	// begin inline asm
	ld.global.nc.u64 %rd225, [%rd226];
	// end inline asm
	mov.b64 	{%r238, %r239}, %rd225;
	add.s64 	%rd228, %rd210, 16392;
	// begin inline asm
	ld.global.nc.u64 %rd227, [%rd228];
	// end inline asm
	setp.lt.s32 	%p16, %r853, %r231;
	mov.u64 	%rd328, %rd343;
	mov.u32 	%r818, %r853;
	mov.u32 	%r819, %r854;
	@%p16 bra 	$L__BB4_128;
	setp.lt.s32 	%p17, %r231, %r853;
	mov.u64 	%rd328, %rd211;
	mov.u32 	%r818, %r231;
	mov.u32 	%r819, %r230;
	@%p17 bra 	$L__BB4_128;
	setp.lt.s64 	%p18, %rd343, %rd211;
	min.s64 	%rd328, %rd343, %rd211;
	selp.b32 	%r818, %r853, %r231, %p18;
	selp.b32 	%r819, %r854, %r230, %p18;
$L__BB4_128:
	setp.lt.s32 	%p19, %r818, %r233;
	mov.u64 	%rd329, %rd328;
	mov.u32 	%r820, %r818;
	mov.u32 	%r821, %r819;
	@%p19 bra 	$L__BB4_131;
	setp.lt.s32 	%p20, %r233, %r818;
	mov.u64 	%rd329, %rd215;
	mov.u32 	%r820, %r233;
	mov.u32 	%r821, %r232;
	@%p20 bra 	$L__BB4_131;
	setp.lt.s64 	%p21, %rd328, %rd215;
	min.s64 	%rd329, %rd328, %rd215;
	selp.b32 	%r820, %r818, %r233, %p21;
	selp.b32 	%r821, %r819, %r232, %p21;
$L__BB4_131:
	setp.lt.s32 	%p22, %r820, %r235;
	mov.u64 	%rd330, %rd329;
	mov.u32 	%r822, %r820;
	mov.u32 	%r823, %r821;
	@%p22 bra 	$L__BB4_134;
	setp.lt.s32 	%p23, %r235, %r820;
	mov.u64 	%rd330, %rd219;
	mov.u32 	%r822, %r235;
	mov.u32 	%r823, %r234;
	@%p23 bra 	$L__BB4_134;
	setp.lt.s64 	%p24, %rd329, %rd219;
	min.s64 	%rd330, %rd329, %rd219;
	selp.b32 	%r822, %r820, %r235, %p24;
	selp.b32 	%r823, %r821, %r234, %p24;
$L__BB4_134:
	setp.lt.s32 	%p25, %r822, %r237;
	mov.u64 	%rd331, %rd330;
	mov.u32 	%r824, %r822;
	mov.u32 	%r825, %r823;
	@%p25 bra 	$L__BB4_137;
	setp.lt.s32 	%p26, %r237, %r822;
	mov.u64 	%rd331, %rd223;
	mov.u32 	%r824, %r237;
	mov.u32 	%r825, %r236;
	@%p26 bra 	$L__BB4_137;
	setp.lt.s64 	%p27, %rd330, %rd223;
	min.s64 	%rd331, %rd330, %rd223;
	selp.b32 	%r824, %r822, %r237, %p27;
	selp.b32 	%r825, %r823, %r236, %p27;
$L__BB4_137:
	setp.lt.s32 	%p28, %r824, %r239;
	mov.u64 	%rd343, %rd331;
	mov.u32 	%r853, %r824;
	mov.u32 	%r854, %r825;
	@%p28 bra 	$L__BB4_140;
	setp.lt.s32 	%p29, %r239, %r824;
	mov.u64 	%rd343, %rd227;
	mov.u32 	%r853, %r239;
	mov.u32 	%r854, %r238;
	@%p29 bra 	$L__BB4_140;
	setp.lt.s64 	%p30, %rd331, %rd227;
	min.s64 	%rd343, %rd331, %rd227;
	selp.b32 	%r853, %r824, %r239, %p30;
	selp.b32 	%r854, %r825, %r238, %p30;
$L__BB4_140:
	add.s32 	%r830, %r227, 1280;
	add.s32 	%r397, %r227, 2560;
	setp.le.s32 	%p31, %r397, %r393;
	@%p31 bra 	$L__BB4_125;
$L__BB4_141:
	setp.le.s32 	%p32, %r393, %r830;
	@%p32 bra 	$L__BB4_164;
	sub.s32 	%r264, %r393, %r830;
	setp.ge.s32 	%p33, %r200, %r264;
	@%p33 bra 	$L__BB4_164;
	not.b32 	%r399, %r200;
	add.s32 	%r400, %r393, %r399;
	sub.s32 	%r265, %r400, %r830;
	and.b32  	%r401, %r265, 768;
	setp.eq.s32 	%p34, %r401, 768;
	mov.u32 	%r838, %r200;
	@%p34 bra 	$L__BB4_149;
	add.s32 	%r832, %r200, %r830;
	shr.u32 	%r402, %r265, 8;
	add.s32 	%r403, %r402, 1;
	and.b32  	%r404, %r403, 3;
	neg.s32 	%r831, %r404;
	mov.u32 	%r838, %r200;
$L__BB4_145:
	.pragma "nounroll";
	mov.u64 	%rd127, %rd343;
	mov.u32 	%r272, %r853;
	mov.u32 	%r271, %r854;
	mul.wide.u32 	%rd235, %r832, 16;
	add.s64 	%rd232, %rd186, %rd235;
	// begin inline asm
	ld.global.nc.u64 %rd231, [%rd232];
	// end inline asm
	mov.b64 	{%r273, %r274}, %rd231;
	add.s64 	%rd234, %rd232, 8;
	// begin inline asm
	ld.global.nc.u64 %rd233, [%rd234];
	// end inline asm
	setp.lt.s32 	%p35, %r272, %r274;
	@%p35 bra 	$L__BB4_148;
	setp.lt.s32 	%p36, %r274, %r272;
	mov.u64 	%rd343, %rd233;
	mov.u32 	%r853, %r274;
	mov.u32 	%r854, %r273;
	@%p36 bra 	$L__BB4_148;
	setp.lt.s64 	%p37, %rd127, %rd233;
	min.s64 	%rd343, %rd127, %rd233;
	selp.b32 	%r853, %r272, %r274, %p37;
	selp.b32 	%r854, %r271, %r273, %p37;
$L__BB4_148:
	add.s32 	%r838, %r838, 256;
	add.s32 	%r832, %r832, 256;
	add.s32 	%r831, %r831, 1;
	setp.ne.s32 	%p38, %r831, 0;
	@%p38 bra 	$L__BB4_145;
$L__BB4_149:
	setp.lt.u32 	%p39, %r265, 768;
	@%p39 bra 	$L__BB4_164;
	cvt.u64.u32 	%rd236, %r838;
	cvt.u64.u32 	%rd237, %r830;
	add.s64 	%rd238, %rd236, %rd237;
	shl.b64 	%rd239, %rd238, 4;
	add.s64 	%rd240, %rd239, %rd186;
	add.s64 	%rd338, %rd240, 12296;
	add.s32 	%r843, %r838, %r830;
$L__BB4_151:
	mul.wide.u32 	%rd245, %r843, 16;
	add.s64 	%rd242, %rd186, %rd245;
	// begin inline asm
	ld.global.nc.u64 %rd241, [%rd242];
	// end inline asm
	mov.b64 	{%r292, %r293}, %rd241;
	add.s64 	%rd244, %rd242, 8;
	// begin inline asm
	ld.global.nc.u64 %rd243, [%rd244];
	// end inline asm
	setp.lt.s32 	%p40, %r853, %r293;
	mov.u64 	%rd340, %rd343;
	mov.u32 	%r847, %r853;
	mov.u32 	%r848, %r854;
	@%p40 bra 	$L__BB4_154;
	setp.lt.s32 	%p41, %r293, %r853;
	mov.u64 	%rd340, %rd243;
	mov.u32 	%r847, %r293;
	mov.u32 	%r848, %r292;
	@%p41 bra 	$L__BB4_154;
	setp.lt.s64 	%p42, %rd343, %rd243;
	min.s64 	%rd340, %rd343, %rd243;
	selp.b32 	%r847, %r853, %r293, %p42;
	selp.b32 	%r848, %r854, %r292, %p42;
$L__BB4_154:
	add.s64 	%rd247, %rd338, -8200;
	// begin inline asm
	ld.global.nc.u64 %rd246, [%rd247];
	// end inline asm
	mov.b64 	{%r298, %r299}, %rd246;
	add.s64 	%rd249, %rd338, -8192;
	// begin inline asm
	ld.global.nc.u64 %rd248, [%rd249];
	// end inline asm
	setp.lt.s32 	%p43, %r847, %r299;
	mov.u64 	%rd341, %rd340;
	mov.u32 	%r849, %r847;
	mov.u32 	%r850, %r848;
	@%p43 bra 	$L__BB4_157;
	setp.lt.s32 	%p44, %r299, %r847;
	mov.u64 	%rd341, %rd248;
	mov.u32 	%r849, %r299;
	mov.u32 	%r850, %r298;
	@%p44 bra 	$L__BB4_157;
	setp.lt.s64 	%p45, %rd340, %rd248;
	min.s64 	%rd341, %rd340, %rd248;
	selp.b32 	%r849, %r847, %r299, %p45;
	selp.b32 	%r850, %r848, %r298, %p45;
$L__BB4_157:
	add.s64 	%rd251, %rd338, -4104;
	// begin inline asm
	ld.global.nc.u64 %rd250, [%rd251];
	// end inline asm
	mov.b64 	{%r304, %r305}, %rd250;
	add.s64 	%rd253, %rd338, -4096;
	// begin inline asm
	ld.global.nc.u64 %rd252, [%rd253];
	// end inline asm
	setp.lt.s32 	%p46, %r849, %r305;
	mov.u64 	%rd342, %rd341;
	mov.u32 	%r851, %r849;
	mov.u32 	%r852, %r850;
	@%p46 bra 	$L__BB4_160;
	setp.lt.s32 	%p47, %r305, %r849;
	mov.u64 	%rd342, %rd252;
	mov.u32 	%r851, %r305;
	mov.u32 	%r852, %r304;
	@%p47 bra 	$L__BB4_160;
	setp.lt.s64 	%p48, %rd341, %rd252;
	min.s64 	%rd342, %rd341, %rd252;
	selp.b32 	%r851, %r849, %r305, %p48;
	selp.b32 	%r852, %r850, %r304, %p48;
$L__BB4_160:
	add.s64 	%rd255, %rd338, -8;
	// begin inline asm
	ld.global.nc.u64 %rd254, [%rd255];
	// end inline asm
	mov.b64 	{%r310, %r311}, %rd254;
	// begin inline asm
	ld.global.nc.u64 %rd256, [%rd338];
	// end inline asm
	setp.lt.s32 	%p49, %r851, %r311;
	mov.u64 	%rd343, %rd342;
	mov.u32 	%r853, %r851;
	mov.u32 	%r854, %r852;
	@%p49 bra 	$L__BB4_163;
	setp.lt.s32 	%p50, %r311, %r851;
	mov.u64 	%rd343, %rd256;
	mov.u32 	%r853, %r311;
	mov.u32 	%r854, %r310;
	@%p50 bra 	$L__BB4_163;
	setp.lt.s64 	%p51, %rd342, %rd256;
	min.s64 	%rd343, %rd342, %rd256;
	selp.b32 	%r853, %r851, %r311, %p51;
	selp.b32 	%r854, %r852, %r310, %p51;
$L__BB4_163:
	add.s32 	%r838, %r838, 1024;
	add.s64 	%rd338, %rd338, 16384;
	add.s32 	%r843, %r843, 1024;
	setp.lt.s32 	%p52, %r838, %r264;
	@%p52 bra 	$L__BB4_151;
$L__BB4_164:
	// begin inline asm
	mov.u32 %r405, %laneid;
	// end inline asm
	mov.b32 	%r423, 1;
	mov.b32 	%r424, 31;
	mov.b32 	%r425, -1;
	// begin inline asm
	shfl.sync.down.b32 %r406, %r854, %r423, %r424, %r425;
	// end inline asm
	// begin inline asm
	shfl.sync.down.b32 %r411, %r853, %r423, %r424, %r425;
	// end inline asm
	mov.b64 	{%r417, %r422}, %rd343;
	// begin inline asm
	shfl.sync.down.b32 %r416, %r417, %r423, %r424, %r425;
	// end inline asm
	// begin inline asm
	shfl.sync.down.b32 %r421, %r422, %r423, %r424, %r425;
	// end inline asm
	mov.b64 	%rd150, {%r416, %r421};
	setp.gt.s32 	%p53, %r405, 30;
	setp.lt.s32 	%p54, %r853, %r411;
	or.pred  	%p55, %p53, %p54;
	mov.u32 	%r857, %r854;
	mov.u32 	%r858, %r853;
	mov.u64 	%rd345, %rd343;
	@%p55 bra 	$L__BB4_167;
	setp.lt.s32 	%p56, %r411, %r853;
	mov.u32 	%r857, %r406;
	mov.u32 	%r858, %r411;
	mov.u64 	%rd345, %rd150;
	@%p56 bra 	$L__BB4_167;
	setp.lt.s64 	%p57, %rd343, %rd150;
	selp.b32 	%r857, %r854, %r406, %p57;
	selp.b32 	%r858, %r853, %r411, %p57;
	min.s64 	%rd345, %rd343, %rd150;
$L__BB4_167:
	mov.b32 	%r443, 2;
	mov.b32 	%r444, 31;
	mov.b32 	%r445, -1;
	// begin inline asm
	shfl.sync.down.b32 %r426, %r857, %r443, %r444, %r445;
	// end inline asm
	// begin inline asm
	shfl.sync.down.b32 %r431, %r858, %r443, %r444, %r445;
	// end inline asm
	mov.b64 	{%r437, %r442}, %rd345;
	// begin inline asm
	shfl.sync.down.b32 %r436, %r437, %r443, %r444, %r445;
	// end inline asm
	// begin inline asm
	shfl.sync.down.b32 %r441, %r442, %r443, %r444, %r445;
	// end inline asm
	mov.b64 	%rd153, {%r436, %r441};
	setp.gt.s32 	%p58, %r405, 29;
	setp.lt.s32 	%p59, %r858, %r431;
	or.pred  	%p60, %p58, %p59;
	mov.u32 	%r859, %r857;
	mov.u32 	%r860, %r858;
	mov.u64 	%rd346, %rd345;
	@%p60 bra 	$L__BB4_170;
	setp.lt.s32 	%p61, %r431, %r858;
	mov.u32 	%r859, %r426;
	mov.u32 	%r860, %r431;
	mov.u64 	%rd346, %rd153;
	@%p61 bra 	$L__BB4_170;
	setp.lt.s64 	%p62, %rd345, %rd153;
	selp.b32 	%r859, %r857, %r426, %p62;
	selp.b32 	%r860, %r858, %r431, %p62;
	min.s64 	%rd346, %rd345, %rd153;
$L__BB4_170:
	mov.b32 	%r463, 4;
	mov.b32 	%r464, 31;
	mov.b32 	%r465, -1;
	// begin inline asm
	shfl.sync.down.b32 %r446, %r859, %r463, %r464, %r465;
	// end inline asm
	// begin inline asm
	shfl.sync.down.b32 %r451, %r860, %r463, %r464, %r465;
	// end inline asm
	mov.b64 	{%r457, %r462}, %rd346;
	// begin inline asm
	shfl.sync.down.b32 %r456, %r457, %r463, %r464, %r465;
	// end inline asm
	// begin inline asm
	shfl.sync.down.b32 %r461, %r462, %r463, %r464, %r465;
	// end inline asm
	mov.b64 	%rd156, {%r456, %r461};
	setp.gt.s32 	%p63, %r405, 27;
	setp.lt.s32 	%p64, %r860, %r451;
	or.pred  	%p65, %p63, %p64;
	mov.u32 	%r861, %r859;
	mov.u32 	%r862, %r860;
	mov.u64 	%rd347, %rd346;
	@%p65 bra 	$L__BB4_173;
	setp.lt.s32 	%p66, %r451, %r860;
	mov.u32 	%r861, %r446;
	mov.u32 	%r862, %r451;
	mov.u64 	%rd347, %rd156;
	@%p66 bra 	$L__BB4_173;
	setp.lt.s64 	%p67, %rd346, %rd156;
	selp.b32 	%r861, %r859, %r446, %p67;
	selp.b32 	%r862, %r860, %r451, %p67;
	min.s64 	%rd347, %rd346, %rd156;
$L__BB4_173:
	mov.b32 	%r483, 8;
	mov.b32 	%r484, 31;
	mov.b32 	%r485, -1;
	// begin inline asm
	shfl.sync.down.b32 %r466, %r861, %r483, %r484, %r485;
	// end inline asm
	// begin inline asm
	shfl.sync.down.b32 %r471, %r862, %r483, %r484, %r485;
	// end inline asm
	mov.b64 	{%r477, %r482}, %rd347;
	// begin inline asm
	shfl.sync.down.b32 %r476, %r477, %r483, %r484, %r485;
	// end inline asm
	// begin inline asm
	shfl.sync.down.b32 %r481, %r482, %r483, %r484, %r485;
	// end inline asm
	mov.b64 	%rd159, {%r476, %r481};
	setp.gt.s32 	%p68, %r405, 23;
	setp.lt.s32 	%p69, %r862, %r471;
	or.pred  	%p70, %p68, %p69;
	mov.u32 	%r863, %r861;
	mov.u32 	%r864, %r862;
	mov.u64 	%rd348, %rd347;
	@%p70 bra 	$L__BB4_176;
	setp.lt.s32 	%p71, %r471, %r862;
	mov.u32 	%r863, %r466;
	mov.u32 	%r864, %r471;
	mov.u64 	%rd348, %rd159;
	@%p71 bra 	$L__BB4_176;
	setp.lt.s64 	%p72, %rd347, %rd159;
	selp.b32 	%r863, %r861, %r466, %p72;
	selp.b32 	%r864, %r862, %r471, %p72;
	min.s64 	%rd348, %rd347, %rd159;
$L__BB4_176:
	mov.b32 	%r503, 16;
	mov.b32 	%r504, 31;
	mov.b32 	%r505, -1;
	// begin inline asm
	shfl.sync.down.b32 %r486, %r863, %r503, %r504, %r505;
	// end inline asm
	// begin inline asm
	shfl.sync.down.b32 %r491, %r864, %r503, %r504, %r505;
	// end inline asm
	mov.b64 	{%r497, %r502}, %rd348;
	// begin inline asm
	shfl.sync.down.b32 %r496, %r497, %r503, %r504, %r505;
	// end inline asm
	// begin inline asm
	shfl.sync.down.b32 %r501, %r502, %r503, %r504, %r505;
	// end inline asm
	mov.b64 	%rd162, {%r496, %r501};
	setp.gt.s32 	%p73, %r405, 15;
	setp.lt.s32 	%p74, %r864, %r491;
	or.pred  	%p75, %p73, %p74;
	mov.u32 	%r880, %r863;
	mov.u32 	%r879, %r864;
	mov.u64 	%rd356, %rd348;
	@%p75 bra 	$L__BB4_179;
	setp.lt.s32 	%p76, %r491, %r864;
	mov.u32 	%r880, %r486;
	mov.u32 	%r879, %r491;
	mov.u64 	%rd356, %rd162;
	@%p76 bra 	$L__BB4_179;
	setp.lt.s64 	%p77, %rd348, %rd162;
	selp.b32 	%r880, %r863, %r486, %p77;
	selp.b32 	%r879, %r864, %r491, %p77;
	min.s64 	%rd356, %rd348, %rd162;
$L__BB4_179:
	setp.ne.s32 	%p78, %r405, 0;
	@%p78 bra 	$L__BB4_181;
	shr.u32 	%r506, %r200, 1;
	and.b32  	%r507, %r506, 496;
	mov.u32 	%r508, _ZN6thrust24THRUST_300001_SM_1000_NS8cuda_cub4core6detail5shmemE;
	add.s32 	%r509, %r508, %r507;
	st.shared.v2.u32 	[%r509+8], {%r880, %r879};
	st.shared.u64 	[%r509+16], %rd356;
$L__BB4_181:
	bar.sync 	0;
	setp.ne.s32 	%p79, %r200, 0;
	@%p79 bra 	$L__BB4_203;
	ld.shared.v2.u32 	{%r351, %r352}, [_ZN6thrust24THRUST_300001_SM_1000_NS8cuda_cub4core6detail5shmemE+24];
	ld.shared.u64 	%rd165, [_ZN6thrust24THRUST_300001_SM_1000_NS8cuda_cub4core6detail5shmemE+32];
	setp.lt.s32 	%p80, %r879, %r352;
	mov.u32 	%r867, %r880;
	mov.u32 	%r868, %r879;
	mov.u64 	%rd350, %rd356;
	@%p80 bra 	$L__BB4_185;
	setp.lt.s32 	%p81, %r352, %r879;
	mov.u32 	%r867, %r351;
	mov.u32 	%r868, %r352;
	mov.u64 	%rd350, %rd165;
	@%p81 bra 	$L__BB4_185;
	setp.lt.s64 	%p82, %rd356, %rd165;
	selp.b32 	%r867, %r880, %r351, %p82;
	selp.b32 	%r868, %r879, %r352, %p82;
	min.s64 	%rd350, %rd356, %rd165;
$L__BB4_185:
	ld.shared.v2.u32 	{%r357, %r358}, [_ZN6thrust24THRUST_300001_SM_1000_NS8cuda_cub4core6detail5shmemE+40];
	ld.shared.u64 	%rd168, [_ZN6thrust24THRUST_300001_SM_1000_NS8cuda_cub4core6detail5shmemE+48];
	setp.lt.s32 	%p83, %r868, %r358;
	mov.u32 	%r869, %r867;
	mov.u32 	%r870, %r868;
	mov.u64 	%rd351, %rd350;
	@%p83 bra 	$L__BB4_188;
	setp.lt.s32 	%p84, %r358, %r868;
	mov.u32 	%r869, %r357;
	mov.u32 	%r870, %r358;
	mov.u64 	%rd351, %rd168;
	@%p84 bra 	$L__BB4_188;
	setp.lt.s64 	%p85, %rd350, %rd168;
	selp.b32 	%r869, %r867, %r357, %p85;
	selp.b32 	%r870, %r868, %r358, %p85;
	min.s64 	%rd351, %rd350, %rd168;
$L__BB4_188:
	ld.shared.v2.u32 	{%r363, %r364}, [_ZN6thrust24THRUST_300001_SM_1000_NS8cuda_cub4core6detail5shmemE+56];
	ld.shared.u64 	%rd171, [_ZN6thrust24THRUST_300001_SM_1000_NS8cuda_cub4core6detail5shmemE+64];
	setp.lt.s32 	%p86, %r870, %r364;
	mov.u32 	%r871, %r869;
	mov.u32 	%r872, %r870;
	mov.u64 	%rd352, %rd351;
	@%p86 bra 	$L__BB4_191;
	setp.lt.s32 	%p87, %r364, %r870;
	mov.u32 	%r871, %r363;
	mov.u32 	%r872, %r364;
	mov.u64 	%rd352, %rd171;
	@%p87 bra 	$L__BB4_191;
	setp.lt.s64 	%p88, %rd351, %rd171;
	selp.b32 	%r871, %r869, %r363, %p88;
	selp.b32 	%r872, %r870, %r364, %p88;
	min.s64 	%rd352, %rd351, %rd171;
$L__BB4_191:
	ld.shared.v2.u32 	{%r369, %r370}, [_ZN6thrust24THRUST_300001_SM_1000_NS8cuda_cub4core6detail5shmemE+72];
	ld.shared.u64 	%rd174, [_ZN6thrust24THRUST_300001_SM_1000_NS8cuda_cub4core6detail5shmemE+80];
	setp.lt.s32 	%p89, %r872, %r370;
	mov.u32 	%r873, %r871;
	mov.u32 	%r874, %r872;
	mov.u64 	%rd353, %rd352;
	@%p89 bra 	$L__BB4_194;
	setp.lt.s32 	%p90, %r370, %r872;
	mov.u32 	%r873, %r369;
	mov.u32 	%r874, %r370;
	mov.u64 	%rd353, %rd174;
	@%p90 bra 	$L__BB4_194;
	setp.lt.s64 	%p91, %rd352, %rd174;
	selp.b32 	%r873, %r871, %r369, %p91;
	selp.b32 	%r874, %r872, %r370, %p91;
	min.s64 	%rd353, %rd352, %rd174;
$L__BB4_194:
	ld.shared.v2.u32 	{%r375, %r376}, [_ZN6thrust24THRUST_300001_SM_1000_NS8cuda_cub4core6detail5shmemE+88];
	ld.shared.u64 	%rd177, [_ZN6thrust24THRUST_300001_SM_1000_NS8cuda_cub4core6detail5shmemE+96];
	setp.lt.s32 	%p92, %r874, %r376;
	mov.u32 	%r875, %r873;
	mov.u32 	%r876, %r874;
	mov.u64 	%rd354, %rd353;
	@%p92 bra 	$L__BB4_197;
	setp.lt.s32 	%p93, %r376, %r874;
	mov.u32 	%r875, %r375;
	mov.u32 	%r876, %r376;
	mov.u64 	%rd354, %rd177;
	@%p93 bra 	$L__BB4_197;
	setp.lt.s64 	%p94, %rd353, %rd177;
	selp.b32 	%r875, %r873, %r375, %p94;
	selp.b32 	%r876, %r874, %r376, %p94;
	min.s64 	%rd354, %rd353, %rd177;
$L__BB4_197:
	ld.shared.v2.u32 	{%r381, %r382}, [_ZN6thrust24THRUST_300001_SM_1000_NS8cuda_cub4core6detail5shmemE+104];
	ld.shared.u64 	%rd180, [_ZN6thrust24THRUST_300001_SM_1000_NS8cuda_cub4core6detail5shmemE+112];
	setp.lt.s32 	%p95, %r876, %r382;
	mov.u32 	%r877, %r875;
	mov.u32 	%r878, %r876;
	mov.u64 	%rd355, %rd354;
	@%p95 bra 	$L__BB4_200;
	setp.lt.s32 	%p96, %r382, %r876;
	mov.u32 	%r877, %r381;
	mov.u32 	%r878, %r382;
	mov.u64 	%rd355, %rd180;
	@%p96 bra 	$L__BB4_200;
	setp.lt.s64 	%p97, %rd354, %rd180;
	selp.b32 	%r877, %r875, %r381, %p97;
	selp.b32 	%r878, %r876, %r382, %p97;
	min.s64 	%rd355, %rd354, %rd180;
$L__BB4_200:
	ld.shared.v2.u32 	{%r387, %r388}, [_ZN6thrust24THRUST_300001_SM_1000_NS8cuda_cub4core6detail5shmemE+120];
	ld.shared.u64 	%rd183, [_ZN6thrust24THRUST_300001_SM_1000_NS8cuda_cub4core6detail5shmemE+128];
	setp.lt.s32 	%p98, %r878, %r388;
	mov.u64 	%rd356, %rd355;
	mov.u32 	%r879, %r878;
	mov.u32 	%r880, %r877;
	@%p98 bra 	$L__BB4_203;
	setp.lt.s32 	%p99, %r388, %r878;
	mov.u64 	%rd356, %rd183;
	mov.u32 	%r879, %r388;
	mov.u32 	%r880, %r387;
	@%p99 bra 	$L__BB4_203;
	setp.lt.s64 	%p100, %rd355, %rd183;
	selp.b32 	%r880, %r877, %r387, %p100;
	selp.b32 	%r879, %r878, %r388, %p100;
	min.s64 	%rd356, %rd355, %rd183;
$L__BB4_203:
	mov.u32 	%r735, %tid.x;
	setp.ne.s32 	%p227, %r735, 0;
	@%p227 bra 	$L__BB4_205;
	ld.param.u64 	%rd288, [_ZN6thrust24THRUST_300001_SM_1000_NS8cuda_cub4core6detail13_kernel_agentINS1_8__reduce11ReduceAgentIPN4cuda3std3__45tupleIJ2qulEEESD_SC_iNS1_9__extrema9arg_min_fISB_l17compare_key_valueEEEEJSD_SD_iSH_EEEvDpT0__param_1];
	cvta.to.global.u64 	%rd287, %rd288;
	st.global.u32 	[%rd287], %r880;
	st.global.u32 	[%rd287+4], %r879;
	st.global.u64 	[%rd287+8], %rd356;
$L__BB4_205:
	ret;

}
	// .globl	_ZN6thrust24THRUST_300001_SM_1000_NS8cuda_cub4core6detail13_kernel_agentINS1_8__reduce11ReduceAgentINS0_12zip_iteratorIN4cuda3std3__45tupleIJNS0_6detail15normal_iteratorINS0_10device_ptrI2quEEEENS0_17counting_iteratorIlNS0_11use_defaultESJ_SJ_EEEEEEEPNSB_IJSF_lEEESN_lNS1_9__extrema9arg_min_fISF_l17compare_key_valueEEEEJSM_SO_lSS_EEEvDpT0_
.visible .entry _ZN6thrust24THRUST_300001_SM_1000_NS8cuda_cub4core6detail13_kernel_agentINS1_8__reduce11ReduceAgentINS0_12zip_iteratorIN4cuda3std3__45tupleIJNS0_6detail15normal_iteratorINS0_10device_ptrI2quEEEENS0_17counting_iteratorIlNS0_11use_defaultESJ_SJ_EEEEEEEPNSB_IJSF_lEEESN_lNS1_9__extrema9arg_min_fISF_l17compare_key_valueEEEEJSM_SO_lSS_EEEvDpT0_(
	.param .align 8 .b8 _ZN6thrust24THRUST_300001_SM_1000_NS8cuda_cub4core6detail13_kernel_agentINS1_8__reduce11ReduceAgentINS0_12zip_iteratorIN4cuda3std3__45tupleIJNS0_6detail15normal_iteratorINS0_10device_ptrI2quEEEENS0_17counting_iteratorIlNS0_11use_defaultESJ_SJ_EEEEEEEPNSB_IJSF_lEEESN_lNS1_9__extrema9arg_min_fISF_l17compare_key_valueEEEEJSM_SO_lSS_EEEvDpT0__param_0[16],
	.param .u64 .ptr .align 1 _ZN6thrust24THRUST_300001_SM_1000_NS8cuda_cub4core6detail13_kernel_agentINS1_8__reduce11ReduceAgentINS0_12zip_iteratorIN4cuda3std3__45tupleIJNS0_6detail15normal_iteratorINS0_10device_ptrI2quEEEENS0_17counting_iteratorIlNS0_11use_defaultESJ_SJ_EEEEEEEPNSB_IJSF_lEEESN_lNS1_9__extrema9arg_min_fISF_l17compare_key_valueEEEEJSM_SO_lSS_EEEvDpT0__param_1,
	.param .u64 _ZN6thrust24THRUST_300001_SM_1000_NS8cuda_cub4core6detail13_kernel_agentINS1_8__reduce11ReduceAgentINS0_12zip_iteratorIN4cuda3std3__45tupleIJNS0_6detail15normal_iteratorINS0_10device_ptrI2quEEEENS0_17counting_iteratorIlNS0_11use_defaultESJ_SJ_EEEEEEEPNSB_IJSF_lEEESN_lNS1_9__extrema9arg_min_fISF_l17compare_key_valueEEEEJSM_SO_lSS_EEEvDpT0__param_2,
	.param .align 1 .b8 _ZN6thrust24THRUST_300001_SM_1000_NS8cuda_cub4core6detail13_kernel_agentINS1_8__reduce11ReduceAgentINS0_12zip_iteratorIN4cuda3std3__45tupleIJNS0_6detail15normal_iteratorINS0_10device_ptrI2quEEEENS0_17counting_iteratorIlNS0_11use_defaultESJ_SJ_EEEEEEEPNSB_IJSF_lEEESN_lNS1_9__extrema9arg_min_fISF_l17compare_key_valueEEEEJSM_SO_lSS_EEEvDpT0__param_3[1]
)
.maxntid 256
{
	.reg .pred 	%p<223>;
	.reg .b32 	%r<873>;
	.reg .b64 	%rd<306>;

	ld.param.u64 	%rd194, [_ZN6thrust24THRUST_300001_SM_1000_NS8cuda_cub4core6detail13_kernel_agentINS1_8__reduce11ReduceAgentINS0_12zip_iteratorIN4cuda3std3__45tupleIJNS0_6detail15normal_iteratorINS0_10device_ptrI2quEEEENS0_17counting_iteratorIlNS0_11use_defaultESJ_SJ_EEEEEEEPNSB_IJSF_lEEESN_lNS1_9__extrema9arg_min_fISF_l17compare_key_valueEEEEJSM_SO_lSS_EEEvDpT0__param_0+8];
	ld.param.u64 	%rd193, [_ZN6thrust24THRUST_300001_SM_1000_NS8cuda_cub4core6detail13_kernel_agentINS1_8__reduce11ReduceAgentINS0_12zip_iteratorIN4cuda3std3__45tupleIJNS0_6detail15normal_iteratorINS0_10device_ptrI2quEEEENS0_17counting_iteratorIlNS0_11use_defaultESJ_SJ_EEEEEEEPNSB_IJSF_lEEESN_lNS1_9__extrema9arg_min_fISF_l17compare_key_valueEEEEJSM_SO_lSS_EEEvDpT0__param_0];
	ld.param.u64 	%rd196, [_ZN6thrust24THRUST_300001_SM_1000_NS8cuda_cub4core6detail13_kernel_agentINS1_8__reduce11ReduceAgentINS0_12zip_iteratorIN4cuda3std3__45tupleIJNS0_6detail15normal_iteratorINS0_10device_ptrI2quEEEENS0_17counting_iteratorIlNS0_11use_defaultESJ_SJ_EEEEEEEPNSB_IJSF_lEEESN_lNS1_9__extrema9arg_min_fISF_l17compare_key_valueEEEEJSM_SO_lSS_EEEvDpT0__param_2];
	setp.eq.s64 	%p1, %rd196, 0;
	@%p1 bra 	$L__BB5_199;
	cvta.to.global.u64 	%rd1, %rd193;
	setp.gt.s64 	%p2, %rd196, 1279;
	@%p2 bra 	$L__BB5_112;
	cvt.u32.u64 	%r1, %rd196;
	mov.u32 	%r2, %tid.x;
	setp.ge.s32 	%p96, %r2, %r1;
	mov.b32 	%r759, 0;
	mov.b64 	%rd247, 0;
	mov.u32 	%r760, %r759;
	mov.u32 	%r745, %r2;
	@%p96 bra 	$L__BB5_4;
	cvt.u64.u32 	%rd222, %r2;
	mul.wide.u32 	%rd223, %r2, 8;
	add.s64 	%rd224, %rd1, %rd223;
	add.s64 	%rd247, %rd194, %rd222;
	ld.global.u32 	%r760, [%rd224];
	ld.global.u32 	%r759, [%rd224+4];
	add.s32 	%r745, %r2, 256;
$L__BB5_4:
	setp.ge.s32 	%p97, %r745, %r1;
	@%p97 bra 	$L__BB5_26;
	not.b32 	%r508, %r745;
	add.s32 	%r9, %r508, %r1;
	and.b32  	%r509, %r9, 768;
	setp.eq.s32 	%p98, %r509, 768;
	@%p98 bra 	$L__BB5_11;
	cvt.u64.u32 	%rd226, %r745;
	add.s64 	%rd238, %rd194, %rd226;
	mul.wide.u32 	%rd227, %r745, 8;
	add.s64 	%rd228, %rd227, %rd1;
	add.s64 	%rd237, %rd228, 4;
	shr.u32 	%r510, %r9, 8;
	add.s32 	%r511, %r510, 1;
	and.b32  	%r512, %r511, 3;
	neg.s32 	%r739, %r512;
$L__BB5_7:
	.pragma "nounroll";
	mov.u64 	%rd9, %rd247;
	mov.u32 	%r14, %r759;
	mov.u32 	%r13, %r760;
	ld.global.u32 	%r15, [%rd237+-4];
	ld.global.u32 	%r16, [%rd237];
	setp.lt.s32 	%p99, %r14, %r16;
	@%p99 bra 	$L__BB5_10;
	setp.lt.s32 	%p100, %r16, %r14;
	mov.u64 	%rd247, %rd238;
	mov.u32 	%r759, %r16;
	mov.u32 	%r760, %r15;
	@%p100 bra 	$L__BB5_10;
	setp.lt.s64 	%p101, %rd9, %rd238;
	min.s64 	%rd247, %rd9, %rd238;
	selp.b32 	%r759, %r14, %r16, %p101;
	selp.b32 	%r760, %r13, %r15, %p101;
$L__BB5_10:
	add.s32 	%r745, %r745, 256;
	add.s64 	%rd238, %rd238, 256;
	add.s64 	%rd237, %rd237, 2048;
	add.s32 	%r739, %r739, 1;
	setp.ne.s32 	%p102, %r739, 0;
	@%p102 bra 	$L__BB5_7;
$L__BB5_11:
	setp.lt.u32 	%p103, %r9, 768;
	@%p103 bra 	$L__BB5_26;
	add.s32 	%r750, %r745, 512;
$L__BB5_13:
	mov.u32 	%r29, %r750;
	add.s32 	%r513, %r29, -512;
	cvt.s64.s32 	%rd229, %r513;
	mul.wide.s32 	%rd230, %r513, 8;
	add.s64 	%rd17, %rd1, %rd230;
	add.s64 	%rd18, %rd194, %rd229;
	ld.global.u32 	%r32, [%rd17];
	ld.global.u32 	%r33, [%rd17+4];
	setp.lt.s32 	%p104, %r759, %r33;
	mov.u64 	%rd244, %rd247;
	mov.u32 	%r753, %r759;
	mov.u32 	%r754, %r760;
	@%p104 bra 	$L__BB5_16;
	setp.lt.s32 	%p105, %r33, %r759;
	mov.u64 	%rd244, %rd18;
	mov.u32 	%r753, %r33;
	mov.u32 	%r754, %r32;
	@%p105 bra 	$L__BB5_16;
	setp.lt.s64 	%p106, %rd247, %rd18;
	min.s64 	%rd244, %rd247, %rd18;
	selp.b32 	%r753, %r759, %r33, %p106;
	selp.b32 	%r754, %r760, %r32, %p106;
$L__BB5_16:
	add.s32 	%r514, %r29, -256;
	cvt.s64.s32 	%rd231, %r514;
	add.s64 	%rd21, %rd194, %rd231;
	ld.global.u32 	%r38, [%rd17+2048];
	ld.global.u32 	%r39, [%rd17+2052];
	setp.lt.s32 	%p107, %r753, %r39;
	mov.u64 	%rd245, %rd244;
	mov.u32 	%r755, %r753;
	mov.u32 	%r756, %r754;
	@%p107 bra 	$L__BB5_19;
	setp.lt.s32 	%p108, %r39, %r753;
	mov.u64 	%rd245, %rd21;
	mov.u32 	%r755, %r39;
	mov.u32 	%r756, %r38;
	@%p108 bra 	$L__BB5_19;
	setp.lt.s64 	%p109, %rd244, %rd21;
	min.s64 	%rd245, %rd244, %rd21;
	selp.b32 	%r755, %r753, %r39, %p109;
	selp.b32 	%r756, %r754, %r38, %p109;
$L__BB5_19:
	cvt.s64.s32 	%rd232, %r29;
	add.s64 	%rd24, %rd194, %rd232;
	ld.global.u32 	%r44, [%rd17+4096];
	ld.global.u32 	%r45, [%rd17+4100];
	setp.lt.s32 	%p110, %r755, %r45;
	mov.u64 	%rd246, %rd245;
	mov.u32 	%r757, %r755;
	mov.u32 	%r758, %r756;
	@%p110 bra 	$L__BB5_22;
	setp.lt.s32 	%p111, %r45, %r755;
	mov.u64 	%rd246, %rd24;
	mov.u32 	%r757, %r45;
	mov.u32 	%r758, %r44;
	@%p111 bra 	$L__BB5_22;
	setp.lt.s64 	%p112, %rd245, %rd24;
	min.s64 	%rd246, %rd245, %rd24;
	selp.b32 	%r757, %r755, %r45, %p112;
	selp.b32 	%r758, %r756, %r44, %p112;
$L__BB5_22:
	add.s32 	%r515, %r29, 256;
	cvt.s64.s32 	%rd233, %r515;
	add.s64 	%rd27, %rd194, %rd233;
	ld.global.u32 	%r50, [%rd17+6144];
	ld.global.u32 	%r51, [%rd17+6148];
	setp.lt.s32 	%p113, %r757, %r51;
	mov.u64 	%rd247, %rd246;
	mov.u32 	%r759, %r757;
	mov.u32 	%r760, %r758;
	@%p113 bra 	$L__BB5_25;
	setp.lt.s32 	%p114, %r51, %r757;
	mov.u64 	%rd247, %rd27;
	mov.u32 	%r759, %r51;
	mov.u32 	%r760, %r50;
	@%p114 bra 	$L__BB5_25;
	setp.lt.s64 	%p115, %rd246, %rd27;
	min.s64 	%rd247, %rd246, %rd27;
	selp.b32 	%r759, %r757, %r51, %p115;
	selp.b32 	%r760, %r758, %r50, %p115;
$L__BB5_25:
	add.s32 	%r750, %r29, 1024;
	add.s32 	%r516, %r29, 512;
	setp.lt.s32 	%p116, %r516, %r1;
	@%p116 bra 	$L__BB5_13;
$L__BB5_26:
	setp.lt.s32 	%p117, %r1, 256;
	@%p117 bra 	$L__BB5_66;
	// begin inline asm
	mov.u32 %r630, %laneid;
	// end inline asm
	mov.b32 	%r648, 1;
	mov.b32 	%r649, 31;
	mov.b32 	%r650, -1;
	// begin inline asm
	shfl.sync.down.b32 %r631, %r760, %r648, %r649, %r650;
	// end inline asm
	// begin inline asm
	shfl.sync.down.b32 %r636, %r759, %r648, %r649, %r650;
	// end inline asm
	mov.b64 	{%r642, %r647}, %rd247;
	// begin inline asm
	shfl.sync.down.b32 %r641, %r642, %r648, %r649, %r650;
	// end inline asm
	// begin inline asm
	shfl.sync.down.b32 %r646, %r647, %r648, %r649, %r650;
	// end inline asm
	mov.b64 	%rd31, {%r641, %r646};
	setp.gt.s32 	%p174, %r630, 30;
	setp.lt.s32 	%p175, %r759, %r636;
	or.pred  	%p176, %p174, %p175;
	mov.u64 	%rd249, %rd247;
	mov.u32 	%r763, %r759;
	mov.u32 	%r764, %r760;
	@%p176 bra 	$L__BB5_30;
	setp.lt.s32 	%p177, %r636, %r759;
	mov.u64 	%rd249, %rd31;
	mov.u32 	%r763, %r636;
	mov.u32 	%r764, %r631;
	@%p177 bra 	$L__BB5_30;
	setp.lt.s64 	%p178, %rd247, %rd31;
	min.s64 	%rd249, %rd247, %rd31;
	selp.b32 	%r763, %r759, %r636, %p178;
	selp.b32 	%r764, %r760, %r631, %p178;
$L__BB5_30:
	mov.b32 	%r668, 2;
	mov.b32 	%r669, 31;
	mov.b32 	%r670, -1;
	// begin inline asm
	shfl.sync.down.b32 %r651, %r764, %r668, %r669, %r670;
	// end inline asm
	// begin inline asm
	shfl.sync.down.b32 %r656, %r763, %r668, %r669, %r670;
	// end inline asm
	mov.b64 	{%r662, %r667}, %rd249;
	// begin inline asm
	shfl.sync.down.b32 %r661, %r662, %r668, %r669, %r670;
	// end inline asm
	// begin inline asm
	shfl.sync.down.b32 %r666, %r667, %r668, %r669, %r670;
	// end inline asm
	mov.b64 	%rd34, {%r661, %r666};
	setp.gt.s32 	%p179, %r630, 29;
	setp.lt.s32 	%p180, %r763, %r656;
	or.pred  	%p181, %p179, %p180;
	mov.u64 	%rd250, %rd249;
	mov.u32 	%r765, %r763;
	mov.u32 	%r766, %r764;
	@%p181 bra 	$L__BB5_33;
	setp.lt.s32 	%p182, %r656, %r763;
	mov.u64 	%rd250, %rd34;
	mov.u32 	%r765, %r656;
	mov.u32 	%r766, %r651;
	@%p182 bra 	$L__BB5_33;
	setp.lt.s64 	%p183, %rd249, %rd34;
	min.s64 	%rd250, %rd249, %rd34;
	selp.b32 	%r765, %r763, %r656, %p183;
	selp.b32 	%r766, %r764, %r651, %p183;
$L__BB5_33:
	mov.b32 	%r688, 4;
	mov.b32 	%r689, 31;
	mov.b32 	%r690, -1;
	// begin inline asm
	shfl.sync.down.b32 %r671, %r766, %r688, %r689, %r690;
	// end inline asm
	// begin inline asm
	shfl.sync.down.b32 %r676, %r765, %r688, %r689, %r690;
	// end inline asm
	mov.b64 	{%r682, %r687}, %rd250;
	// begin inline asm
	shfl.sync.down.b32 %r681, %r682, %r688, %r689, %r690;
	// end inline asm
	// begin inline asm
	shfl.sync.down.b32 %r686, %r687, %r688, %r689, %r690;
	// end inline asm
	mov.b64 	%rd37, {%r681, %r686};
	setp.gt.s32 	%p184, %r630, 27;
	setp.lt.s32 	%p185, %r765, %r676;
	or.pred  	%p186, %p184, %p185;
	mov.u64 	%rd251, %rd250;
	mov.u32 	%r767, %r765;
	mov.u32 	%r768, %r766;
	@%p186 bra 	$L__BB5_36;
	setp.lt.s32 	%p187, %r676, %r765;
	mov.u64 	%rd251, %rd37;
	mov.u32 	%r767, %r676;
	mov.u32 	%r768, %r671;
	@%p187 bra 	$L__BB5_36;
	setp.lt.s64 	%p188, %rd250, %rd37;
	min.s64 	%rd251, %rd250, %rd37;
	selp.b32 	%r767, %r765, %r676, %p188;
	selp.b32 	%r768, %r766, %r671, %p188;
$L__BB5_36:
	mov.b32 	%r708, 8;
	mov.b32 	%r709, 31;
	mov.b32 	%r710, -1;
	// begin inline asm
	shfl.sync.down.b32 %r691, %r768, %r708, %r709, %r710;
	// end inline asm
	// begin inline asm
	shfl.sync.down.b32 %r696, %r767, %r708, %r709, %r710;
	// end inline asm
	mov.b64 	{%r702, %r707}, %rd251;
	// begin inline asm
	shfl.sync.down.b32 %r701, %r702, %r708, %r709, %r710;
	// end inline asm
	// begin inline asm
	shfl.sync.down.b32 %r706, %r707, %r708, %r709, %r710;
	// end inline asm
	mov.b64 	%rd40, {%r701, %r706};
	setp.gt.s32 	%p189, %r630, 23;
	setp.lt.s32 	%p190, %r767, %r696;
	or.pred  	%p191, %p189, %p190;
	mov.u64 	%rd252, %rd251;
	mov.u32 	%r769, %r767;
	mov.u32 	%r770, %r768;
	@%p191 bra 	$L__BB5_39;
	setp.lt.s32 	%p192, %r696, %r767;
	mov.u64 	%rd252, %rd40;
	mov.u32 	%r769, %r696;
	mov.u32 	%r770, %r691;
	@%p192 bra 	$L__BB5_39;
	setp.lt.s64 	%p193, %rd251, %rd40;
	min.s64 	%rd252, %rd251, %rd40;
	selp.b32 	%r769, %r767, %r696, %p193;
	selp.b32 	%r770, %r768, %r691, %p193;
$L__BB5_39:
	mov.b32 	%r728, 16;
	mov.b32 	%r729, 31;
	mov.b32 	%r730, -1;
	// begin inline asm
	shfl.sync.down.b32 %r711, %r770, %r728, %r729, %r730;
	// end inline asm
	// begin inline asm
	shfl.sync.down.b32 %r716, %r769, %r728, %r729, %r730;
	// end inline asm
	mov.b64 	{%r722, %r727}, %rd252;
	// begin inline asm
	shfl.sync.down.b32 %r721, %r722, %r728, %r729, %r730;
	// end inline asm
	// begin inline asm
	shfl.sync.down.b32 %r726, %r727, %r728, %r729, %r730;
	// end inline asm
	mov.b64 	%rd43, {%r721, %r726};
	setp.gt.s32 	%p194, %r630, 15;
	setp.lt.s32 	%p195, %r769, %r716;
	or.pred  	%p196, %p194, %p195;
	mov.u64 	%rd305, %rd252;
	mov.u32 	%r871, %r769;
	mov.u32 	%r872, %r770;
	@%p196 bra 	$L__BB5_42;
	setp.lt.s32 	%p197, %r716, %r769;
	mov.u64 	%rd305, %rd43;
	mov.u32 	%r871, %r716;
	mov.u32 	%r872, %r711;
	@%p197 bra 	$L__BB5_42;
	setp.lt.s64 	%p198, %rd252, %rd43;
	min.s64 	%rd305, %rd252, %rd43;
	selp.b32 	%r871, %r769, %r716, %p198;
	selp.b32 	%r872, %r770, %r711, %p198;
$L__BB5_42:
	setp.ne.s32 	%p199, %r630, 0;
	@%p199 bra 	$L__BB5_44;
	shr.u32 	%r731, %r2, 1;
	and.b32  	%r732, %r731, 496;
	mov.u32 	%r733, _ZN6thrust24THRUST_300001_SM_1000_NS8cuda_cub4core6detail5shmemE;
	add.s32 	%r734, %r733, %r732;
	st.shared.v2.u32 	[%r734+8], {%r872, %r871};
	st.shared.u64 	[%r734+16], %rd305;
$L__BB5_44:
	bar.sync 	0;
	setp.ne.s32 	%p200, %r2, 0;
	@%p200 bra 	$L__BB5_197;
	ld.shared.v2.u32 	{%r90, %r91}, [_ZN6thrust24THRUST_300001_SM_1000_NS8cuda_cub4core6detail5shmemE+24];
	ld.shared.u64 	%rd46, [_ZN6thrust24THRUST_300001_SM_1000_NS8cuda_cub4core6detail5shmemE+32];
	setp.lt.s32 	%p201, %r871, %r91;
	mov.u64 	%rd254, %rd305;
	mov.u32 	%r773, %r871;
	mov.u32 	%r774, %r872;
	@%p201 bra 	$L__BB5_48;
	setp.lt.s32 	%p202, %r91, %r871;
	mov.u64 	%rd254, %rd46;
	mov.u32 	%r773, %r91;
	mov.u32 	%r774, %r90;
	@%p202 bra 	$L__BB5_48;
	setp.lt.s64 	%p203, %rd305, %rd46;
	min.s64 	%rd254, %rd305, %rd46;
	selp.b32 	%r773, %r871, %r91, %p203;
	selp.b32 	%r774, %r872, %r90, %p203;
$L__BB5_48:
	ld.shared.v2.u32 	{%r96, %r97}, [_ZN6thrust24THRUST_300001_SM_1000_NS8cuda_cub4core6detail5shmemE+40];
	ld.shared.u64 	%rd49, [_ZN6thrust24THRUST_300001_SM_1000_NS8cuda_cub4core6detail5shmemE+48];
	setp.lt.s32 	%p204, %r773, %r97;
	mov.u64 	%rd255, %rd254;
	mov.u32 	%r775, %r773;
	mov.u32 	%r776, %r774;
	@%p204 bra 	$L__BB5_51;
	setp.lt.s32 	%p205, %r97, %r773;
	mov.u64 	%rd255, %rd49;
	mov.u32 	%r775, %r97;
	mov.u32 	%r776, %r96;
	@%p205 bra 	$L__BB5_51;
	setp.lt.s64 	%p206, %rd254, %rd49;
	min.s64 	%rd255, %rd254, %rd49;
	selp.b32 	%r775, %r773, %r97, %p206;
	selp.b32 	%r776, %r774, %r96, %p206;
$L__BB5_51:
	ld.shared.v2.u32 	{%r102, %r103}, [_ZN6thrust24THRUST_300001_SM_1000_NS8cuda_cub4core6detail5shmemE+56];
	ld.shared.u64 	%rd52, [_ZN6thrust24THRUST_300001_SM_1000_NS8cuda_cub4core6detail5shmemE+64];
	setp.lt.s32 	%p207, %r775, %r103;
	mov.u64 	%rd256, %rd255;
	mov.u32 	%r777, %r775;
	mov.u32 	%r778, %r776;
	@%p207 bra 	$L__BB5_54;
	setp.lt.s32 	%p208, %r103, %r775;
	mov.u64 	%rd256, %rd52;
	mov.u32 	%r777, %r103;
	mov.u32 	%r778, %r102;
	@%p208 bra 	$L__BB5_54;
	setp.lt.s64 	%p209, %rd255, %rd52;
	min.s64 	%rd256, %rd255, %rd52;
	selp.b32 	%r777, %r775, %r103, %p209;
	selp.b32 	%r778, %r776, %r102, %p209;
$L__BB5_54:
	ld.shared.v2.u32 	{%r108, %r109}, [_ZN6thrust24THRUST_300001_SM_1000_NS8cuda_cub4core6detail5shmemE+72];
	ld.shared.u64 	%rd55, [_ZN6thrust24THRUST_300001_SM_1000_NS8cuda_cub4core6detail5shmemE+80];
	setp.lt.s32 	%p210, %r777, %r109;
	mov.u64 	%rd257, %rd256;
	mov.u32 	%r779, %r777;
	mov.u32 	%r780, %r778;
	@%p210 bra 	$L__BB5_57;
	setp.lt.s32 	%p211, %r109, %r777;
	mov.u64 	%rd257, %rd55;
	mov.u32 	%r779, %r109;
	mov.u32 	%r780, %r108;
	@%p211 bra 	$L__BB5_57;
	setp.lt.s64 	%p212, %rd256, %rd55;
	min.s64 	%rd257, %rd256, %rd55;
	selp.b32 	%r779, %r777, %r109, %p212;
	selp.b32 	%r780, %r778, %r108, %p212;
$L__BB5_57:
	ld.shared.v2.u32 	{%r114, %r115}, [_ZN6thrust24THRUST_300001_SM_1000_NS8cuda_cub4core6detail5shmemE+88];
	ld.shared.u64 	%rd58, [_ZN6thrust24THRUST_300001_SM_1000_NS8cuda_cub4core6detail5shmemE+96];
	setp.lt.s32 	%p213, %r779, %r115;
	mov.u64 	%rd258, %rd257;
	mov.u32 	%r781, %r779;
	mov.u32 	%r782, %r780;
	@%p213 bra 	$L__BB5_60;
	setp.lt.s32 	%p214, %r115, %r779;
	mov.u64 	%rd258, %rd58;
	mov.u32 	%r781, %r115;
	mov.u32 	%r782, %r114;
	@%p214 bra 	$L__BB5_60;
	setp.lt.s64 	%p215, %rd257, %rd58;
	min.s64 	%rd258, %rd257, %rd58;
	selp.b32 	%r781, %r779, %r115, %p215;
	selp.b32 	%r782, %r780, %r114, %p215;
$L__BB5_60:
	ld.shared.v2.u32 	{%r120, %r121}, [_ZN6thrust24THRUST_300001_SM_1000_NS8cuda_cub4core6detail5shmemE+104];
	ld.shared.u64 	%rd61, [_ZN6thrust24THRUST_300001_SM_1000_NS8cuda_cub4core6detail5shmemE+112];
	setp.lt.s32 	%p216, %r781, %r121;
	mov.u64 	%rd259, %rd258;
	mov.u32 	%r783, %r781;
	mov.u32 	%r784, %r782;
	@%p216 bra 	$L__BB5_63;
	setp.lt.s32 	%p217, %r121, %r781;
	mov.u64 	%rd259, %rd61;
	mov.u32 	%r783, %r121;
	mov.u32 	%r784, %r120;
	@%p217 bra 	$L__BB5_63;
	setp.lt.s64 	%p218, %rd258, %rd61;
	min.s64 	%rd259, %rd258, %rd61;
	selp.b32 	%r783, %r781, %r121, %p218;
	selp.b32 	%r784, %r782, %r120, %p218;
$L__BB5_63:
	ld.shared.v2.u32 	{%r126, %r127}, [_ZN6thrust24THRUST_300001_SM_1000_NS8cuda_cub4core6detail5shmemE+120];
	ld.shared.u64 	%rd64, [_ZN6thrust24THRUST_300001_SM_1000_NS8cuda_cub4core6detail5shmemE+128];
	setp.lt.s32 	%p219, %r783, %r127;
	mov.u64 	%rd305, %rd259;
	mov.u32 	%r871, %r783;
	mov.u32 	%r872, %r784;
	@%p219 bra 	$L__BB5_197;
	setp.lt.s32 	%p220, %r127, %r783;
	mov.u64 	%rd305, %rd64;
	mov.u32 	%r871, %r127;
	mov.u32 	%r872, %r126;
	@%p220 bra 	$L__BB5_197;
	setp.lt.s64 	%p221, %rd259, %rd64;
	min.s64 	%rd305, %rd259, %rd64;
	selp.b32 	%r871, %r783, %r127, %p221;
	selp.b32 	%r872, %r784, %r126, %p221;
	bra.uni 	$L__BB5_197;
$L__BB5_66:
	// begin inline asm
	mov.u32 %r517, %laneid;
	// end inline asm
	and.b32  	%r538, %r2, 992;
	add.s32 	%r539, %r538, 32;
	setp.gt.s32 	%p118, %r539, %r1;
	not.b32 	%r540, %r538;
	add.s32 	%r541, %r1, %r540;
	selp.b32 	%r536, %r541, 31, %p118;
	mov.b32 	%r535, 1;
	mov.b32 	%r537, -1;
	// begin inline asm
	shfl.sync.down.b32 %r518, %r760, %r535, %r536, %r537;
	// end inline asm
	// begin inline asm
	shfl.sync.down.b32 %r523, %r759, %r535, %r536, %r537;
	// end inline asm
	mov.b64 	{%r529, %r534}, %rd247;
	// begin inline asm
	shfl.sync.down.b32 %r528, %r529, %r535, %r536, %r537;
	// end inline asm
	// begin inline asm
	shfl.sync.down.b32 %r533, %r534, %r535, %r536, %r537;
	// end inline asm
	mov.b64 	%rd66, {%r528, %r533};
	setp.ge.s32 	%p119, %r517, %r536;
	setp.lt.s32 	%p120, %r759, %r523;
	or.pred  	%p121, %p119, %p120;
	mov.u64 	%rd260, %rd247;
	mov.u32 	%r785, %r759;
	mov.u32 	%r786, %r760;
	@%p121 bra 	$L__BB5_69;
	setp.lt.s32 	%p122, %r523, %r759;
	mov.u64 	%rd260, %rd66;
	mov.u32 	%r785, %r523;
	mov.u32 	%r786, %r518;
	@%p122 bra 	$L__BB5_69;
	setp.lt.s64 	%p123, %rd247, %rd66;
	min.s64 	%rd260, %rd247, %rd66;
	selp.b32 	%r785, %r759, %r523, %p123;
	selp.b32 	%r786, %r760, %r518, %p123;
$L__BB5_69:
	mov.b32 	%r559, 2;
	mov.b32 	%r561, -1;
	// begin inline asm
	shfl.sync.down.b32 %r542, %r786, %r559, %r536, %r561;
	// end inline asm
	// begin inline asm
	shfl.sync.down.b32 %r547, %r785, %r559, %r536, %r561;
	// end inline asm
	mov.b64 	{%r553, %r558}, %rd260;
	// begin inline asm
	shfl.sync.down.b32 %r552, %r553, %r559, %r536, %r561;
	// end inline asm
	// begin inline asm
	shfl.sync.down.b32 %r557, %r558, %r559, %r536, %r561;
	// end inline asm
	mov.b64 	%rd69, {%r552, %r557};
	add.s32 	%r562, %r517, 2;
	setp.gt.s32 	%p124, %r562, %r536;
	setp.lt.s32 	%p125, %r785, %r547;
	or.pred  	%p126, %p124, %p125;
	mov.u64 	%rd261, %rd260;
	mov.u32 	%r787, %r785;
	mov.u32 	%r788, %r786;
	@%p126 bra 	$L__BB5_72;
	setp.lt.s32 	%p127, %r547, %r785;
	mov.u64 	%rd261, %rd69;
	mov.u32 	%r787, %r547;
	mov.u32 	%r788, %r542;
	@%p127 bra 	$L__BB5_72;
	setp.lt.s64 	%p128, %rd260, %rd69;
	min.s64 	%rd261, %rd260, %rd69;
	selp.b32 	%r787, %r785, %r547, %p128;
	selp.b32 	%r788, %r786, %r542, %p128;
$L__BB5_72:
	mov.b32 	%r580, 4;
	mov.b32 	%r582, -1;
	// begin inline asm
	shfl.sync.down.b32 %r563, %r788, %r580, %r536, %r582;
	// end inline asm
	// begin inline asm
	shfl.sync.down.b32 %r568, %r787, %r580, %r536, %r582;
	// end inline asm
	mov.b64 	{%r574, %r579}, %rd261;
	// begin inline asm
	shfl.sync.down.b32 %r573, %r574, %r580, %r536, %r582;
	// end inline asm
	// begin inline asm
	shfl.sync.down.b32 %r578, %r579, %r580, %r536, %r582;
	// end inline asm
	mov.b64 	%rd72, {%r573, %r578};
	add.s32 	%r583, %r517, 4;
	setp.gt.s32 	%p129, %r583, %r536;
	setp.lt.s32 	%p130, %r787, %r568;
	or.pred  	%p131, %p129, %p130;
	mov.u64 	%rd262, %rd261;
	mov.u32 	%r789, %r787;
	mov.u32 	%r790, %r788;
	@%p131 bra 	$L__BB5_75;
	setp.lt.s32 	%p132, %r568, %r787;
	mov.u64 	%rd262, %rd72;
	mov.u32 	%r789, %r568;
	mov.u32 	%r790, %r563;
	@%p132 bra 	$L__BB5_75;
	setp.lt.s64 	%p133, %rd261, %rd72;
	min.s64 	%rd262, %rd261, %rd72;
	selp.b32 	%r789, %r787, %r568, %p133;
	selp.b32 	%r790, %r788, %r563, %p133;
$L__BB5_75:
	mov.b32 	%r601, 8;
	mov.b32 	%r603, -1;
	// begin inline asm
	shfl.sync.down.b32 %r584, %r790, %r601, %r536, %r603;
	// end inline asm
	// begin inline asm
	shfl.sync.down.b32 %r589, %r789, %r601, %r536, %r603;
	// end inline asm
	mov.b64 	{%r595, %r600}, %rd262;
	// begin inline asm
	shfl.sync.down.b32 %r594, %r595, %r601, %r536, %r603;
	// end inline asm
	// begin inline asm
	shfl.sync.down.b32 %r599, %r600, %r601, %r536, %r603;
	// end inline asm
	mov.b64 	%rd75, {%r594, %r599};
	add.s32 	%r604, %r517, 8;
	setp.gt.s32 	%p134, %r604, %r536;
	setp.lt.s32 	%p135, %r789, %r589;
	or.pred  	%p136, %p134, %p135;
	mov.u64 	%rd263, %rd262;
	mov.u32 	%r791, %r789;
	mov.u32 	%r792, %r790;
	@%p136 bra 	$L__BB5_78;
	setp.lt.s32 	%p137, %r589, %r789;
	mov.u64 	%rd263, %rd75;
	mov.u32 	%r791, %r589;
	mov.u32 	%r792, %r584;
	@%p137 bra 	$L__BB5_78;
	setp.lt.s64 	%p138, %rd262, %rd75;
	min.s64 	%rd263, %rd262, %rd75;
	selp.b32 	%r791, %r789, %r589, %p138;
	selp.b32 	%r792, %r790, %r584, %p138;
$L__BB5_78:
	mov.b32 	%r622, 16;
	mov.b32 	%r624, -1;
	// begin inline asm
	shfl.sync.down.b32 %r605, %r792, %r622, %r536, %r624;
	// end inline asm
	// begin inline asm
	shfl.sync.down.b32 %r610, %r791, %r622, %r536, %r624;
	// end inline asm
	mov.b64 	{%r616, %r621}, %rd263;
	// begin inline asm
	shfl.sync.down.b32 %r615, %r616, %r622, %r536, %r624;
	// end inline asm
	// begin inline asm
	shfl.sync.down.b32 %r620, %r621, %r622, %r536, %r624;
	// end inline asm
	mov.b64 	%rd78, {%r615, %r620};
	add.s32 	%r625, %r517, 16;
	setp.gt.s32 	%p139, %r625, %r536;
	setp.lt.s32 	%p140, %r791, %r610;
	or.pred  	%p141, %p139, %p140;
	mov.u64 	%rd305, %rd263;
	mov.u32 	%r871, %r791;
	mov.u32 	%r872, %r792;
	@%p141 bra 	$L__BB5_81;
	setp.lt.s32 	%p142, %r610, %r791;
	mov.u64 	%rd305, %rd78;
	mov.u32 	%r871, %r610;
	mov.u32 	%r872, %r605;
	@%p142 bra 	$L__BB5_81;
	setp.lt.s64 	%p143, %rd263, %rd78;
	min.s64 	%rd305, %rd263, %rd78;
	selp.b32 	%r871, %r791, %r610, %p143;
	selp.b32 	%r872, %r792, %r605, %p143;
$L__BB5_81:
	setp.ne.s32 	%p144, %r517, 0;
	@%p144 bra 	$L__BB5_83;
	shr.u32 	%r626, %r2, 1;
	and.b32  	%r627, %r626, 496;
	mov.u32 	%r628, _ZN6thrust24THRUST_300001_SM_1000_NS8cuda_cub4core6detail5shmemE;
	add.s32 	%r629, %r628, %r627;
	st.shared.v2.u32 	[%r629+8], {%r872, %r871};
	st.shared.u64 	[%r629+16], %rd305;
$L__BB5_83:
	bar.sync 	0;
	setp.ne.s32 	%p145, %r2, 0;
	@%p145 bra 	$L__BB5_197;
	setp.lt.s32 	%p146, %r1, 33;
	mov.u32 	%r795, %r872;
	mov.u32 	%r796, %r871;
	mov.u64 	%rd265, %rd305;
	@%p146 bra 	$L__BB5_88;
	ld.shared.v2.u32 	{%r162, %r163}, [_ZN6thrust24THRUST_300001_SM_1000_NS8cuda_cub4core6detail5shmemE+24];
	ld.shared.u64 	%rd81, [_ZN6thrust24THRUST_300001_SM_1000_NS8cuda_cub4core6detail5shmemE+32];
	setp.lt.s32 	%p147, %r871, %r163;
	mov.u32 	%r795, %r872;
	mov.u32 	%r796, %r871;
	mov.u64 	%rd265, %rd305;
	@%p147 bra 	$L__BB5_88;
	setp.lt.s32 	%p148, %r163, %r871;
	mov.u32 	%r795, %r162;
	mov.u32 	%r796, %r163;
	mov.u64 	%rd265, %rd81;
	@%p148 bra 	$L__BB5_88;
	setp.lt.s64 	%p149, %rd305, %rd81;
	min.s64 	%rd265, %rd305, %rd81;
	selp.b32 	%r796, %r871, %r163, %p149;
	selp.b32 	%r795, %r872, %r162, %p149;
$L__BB5_88:
	setp.lt.s32 	%p150, %r1, 65;
	mov.u32 	%r797, %r795;
	mov.u32 	%r798, %r796;
	mov.u64 	%rd266, %rd265;
	@%p150 bra 	$L__BB5_92;
	ld.shared.v2.u32 	{%r168, %r169}, [_ZN6thrust24THRUST_300001_SM_1000_NS8cuda_cub4core6detail5shmemE+40];
	ld.shared.u64 	%rd84, [_ZN6thrust24THRUST_300001_SM_1000_NS8cuda_cub4core6detail5shmemE+48];
	setp.lt.s32 	%p151, %r796, %r169;
	mov.u32 	%r797, %r795;
	mov.u32 	%r798, %r796;
	mov.u64 	%rd266, %rd265;
	@%p151 bra 	$L__BB5_92;
	setp.lt.s32 	%p152, %r169, %r796;
	mov.u32 	%r797, %r168;
	mov.u32 	%r798, %r169;
	mov.u64 	%rd266, %rd84;
	@%p152 bra 	$L__BB5_92;
	setp.lt.s64 	%p153, %rd265, %rd84;
	min.s64 	%rd266, %rd265, %rd84;
	selp.b32 	%r798, %r796, %r169, %p153;
	selp.b32 	%r797, %r795, %r168, %p153;
$L__BB5_92:
	setp.lt.s32 	%p154, %r1, 97;
	mov.u32 	%r799, %r797;
	mov.u32 	%r800, %r798;
	mov.u64 	%rd267, %rd266;
	@%p154 bra 	$L__BB5_96;
	ld.shared.v2.u32 	{%r174, %r175}, [_ZN6thrust24THRUST_300001_SM_1000_NS8cuda_cub4core6detail5shmemE+56];
	ld.shared.u64 	%rd87, [_ZN6thrust24THRUST_300001_SM_1000_NS8cuda_cub4core6detail5shmemE+64];
	setp.lt.s32 	%p155, %r798, %r175;
	mov.u32 	%r799, %r797;
	mov.u32 	%r800, %r798;
	mov.u64 	%rd267, %rd266;
	@%p155 bra 	$L__BB5_96;
	setp.lt.s32 	%p156, %r175, %r798;
	mov.u32 	%r799, %r174;
	mov.u32 	%r800, %r175;
	mov.u64 	%rd267, %rd87;
	@%p156 bra 	$L__BB5_96;
	setp.lt.s64 	%p157, %rd266, %rd87;
	min.s64 	%rd267, %rd266, %rd87;
	selp.b32 	%r800, %r798, %r175, %p157;
	selp.b32 	%r799, %r797, %r174, %p157;
$L__BB5_96:
	setp.lt.s32 	%p158, %r1, 129;
	mov.u32 	%r801, %r799;
	mov.u32 	%r802, %r800;
	mov.u64 	%rd268, %rd267;
	@%p158 bra 	$L__BB5_100;
	ld.shared.v2.u32 	{%r180, %r181}, [_ZN6thrust24THRUST_300001_SM_1000_NS8cuda_cub4core6detail5shmemE+72];
	ld.shared.u64 	%rd90, [_ZN6thrust24THRUST_300001_SM_1000_NS8cuda_cub4core6detail5shmemE+80];
	setp.lt.s32 	%p159, %r800, %r181;
	mov.u32 	%r801, %r799;
	mov.u32 	%r802, %r800;
	mov.u64 	%rd268, %rd267;
	@%p159 bra 	$L__BB5_100;
	setp.lt.s32 	%p160, %r181, %r800;
	mov.u32 	%r801, %r180;
	mov.u32 	%r802, %r181;
	mov.u64 	%rd268, %rd90;
	@%p160 bra 	$L__BB5_100;
	setp.lt.s64 	%p161, %rd267, %rd90;
	min.s64 	%rd268, %rd267, %rd90;
	selp.b32 	%r802, %r800, %r181, %p161;
	selp.b32 	%r801, %r799, %r180, %p161;
$L__BB5_100:
	setp.lt.s32 	%p162, %r1, 161;
	mov.u32 	%r803, %r801;
	mov.u32 	%r804, %r802;
	mov.u64 	%rd269, %rd268;
	@%p162 bra 	$L__BB5_104;
	ld.shared.v2.u32 	{%r186, %r187}, [_ZN6thrust24THRUST_300001_SM_1000_NS8cuda_cub4core6detail5shmemE+88];
	ld.shared.u64 	%rd93, [_ZN6thrust24THRUST_300001_SM_1000_NS8cuda_cub4core6detail5shmemE+96];
	setp.lt.s32 	%p163, %r802, %r187;
	mov.u32 	%r803, %r801;
	mov.u32 	%r804, %r802;
	mov.u64 	%rd269, %rd268;
	@%p163 bra 	$L__BB5_104;
	setp.lt.s32 	%p164, %r187, %r802;
	mov.u32 	%r803, %r186;
	mov.u32 	%r804, %r187;
	mov.u64 	%rd269, %rd93;
	@%p164 bra 	$L__BB5_104;
	setp.lt.s64 	%p165, %rd268, %rd93;
	min.s64 	%rd269, %rd268, %rd93;
	selp.b32 	%r804, %r802, %r187, %p165;
	selp.b32 	%r803, %r801, %r186, %p165;
$L__BB5_104:
	setp.lt.s32 	%p166, %r1, 193;
	mov.u32 	%r805, %r803;
	mov.u32 	%r806, %r804;
	mov.u64 	%rd270, %rd269;
	@%p166 bra 	$L__BB5_108;
	ld.shared.v2.u32 	{%r192, %r193}, [_ZN6thrust24THRUST_300001_SM_1000_NS8cuda_cub4core6detail5shmemE+104];
	ld.shared.u64 	%rd96, [_ZN6thrust24THRUST_300001_SM_1000_NS8cuda_cub4core6detail5shmemE+112];
	setp.lt.s32 	%p167, %r804, %r193;
	mov.u32 	%r805, %r803;
	mov.u32 	%r806, %r804;
	mov.u64 	%rd270, %rd269;
	@%p167 bra 	$L__BB5_108;
	setp.lt.s32 	%p168, %r193, %r804;
	mov.u32 	%r805, %r192;
	mov.u32 	%r806, %r193;
	mov.u64 	%rd270, %rd96;
	@%p168 bra 	$L__BB5_108;
	setp.lt.s64 	%p169, %rd269, %rd96;
	min.s64 	%rd270, %rd269, %rd96;
	selp.b32 	%r806, %r804, %r193, %p169;
	selp.b32 	%r805, %r803, %r192, %p169;
$L__BB5_108:
	setp.lt.s32 	%p170, %r1, 225;
	mov.u64 	%rd305, %rd270;
	mov.u32 	%r871, %r806;
	mov.u32 	%r872, %r805;
	@%p170 bra 	$L__BB5_197;
	ld.shared.v2.u32 	{%r198, %r199}, [_ZN6thrust24THRUST_300001_SM_1000_NS8cuda_cub4core6detail5shmemE+120];
	ld.shared.u64 	%rd99, [_ZN6thrust24THRUST_300001_SM_1000_NS8cuda_cub4core6detail5shmemE+128];
	setp.lt.s32 	%p171, %r806, %r199;
	mov.u64 	%rd305, %rd270;
	mov.u32 	%r871, %r806;
	mov.u32 	%r872, %r805;
	@%p171 bra 	$L__BB5_197;
	setp.lt.s32 	%p172, %r199, %r806;
	mov.u64 	%rd305, %rd99;
	mov.u32 	%r871, %r199;
	mov.u32 	%r872, %r198;
	@%p172 bra 	$L__BB5_197;
	setp.lt.s64 	%p173, %rd270, %rd99;
	min.s64 	%rd305, %rd270, %rd99;
	selp.b32 	%r871, %r806, %r199, %p173;
	selp.b32 	%r872, %r805, %r198, %p173;
	bra.uni 	$L__BB5_197;
$L__BB5_112:
	mov.u32 	%r202, %tid.x;
	cvt.u64.u32 	%rd101, %r202;
	mul.wide.u32 	%rd197, %r202, 8;
	add.s64 	%rd102, %rd1, %rd197;
	ld.global.u32 	%r373, [%rd102];
	ld.global.u32 	%r374, [%rd102+4];
	add.s32 	%r375, %r202, 256;
	cvt.u64.u32 	%rd198, %r375;
	ld.global.u32 	%r376, [%rd102+2048];
	ld.global.u32 	%r377, [%rd102+2052];
	add.s32 	%r378, %r202, 512;
	cvt.u64.u32 	%rd199, %r378;
	ld.global.u32 	%r379, [%rd102+4096];
	ld.global.u32 	%r380, [%rd102+4100];
	ld.global.u32 	%r203, [%rd102+6148];
	or.b32  	%r381, %r202, 1024;
	cvt.u64.u32 	%rd103, %r381;
	add.s64 	%rd104, %rd194, %rd103;
	ld.global.u32 	%r204, [%rd102+8192];
	ld.global.u32 	%r205, [%rd102+8196];
	setp.lt.s32 	%p3, %r377, %r374;
	min.s32 	%r382, %r377, %r374;
	selp.b32 	%r383, %r376, %r373, %p3;
	selp.b64 	%rd200, %rd198, %rd101, %p3;
	setp.lt.s32 	%p4, %r380, %r382;
	min.s32 	%r808, %r380, %r382;
	selp.b32 	%r807, %r379, %r383, %p4;
	selp.b64 	%rd271, %rd199, %rd200, %p4;
	setp.lt.s32 	%p5, %r808, %r203;
	@%p5 bra 	$L__BB5_114;
	add.s32 	%r384, %r202, 768;
	cvt.u64.u32 	%rd201, %r384;
	ld.global.u32 	%r385, [%rd102+6144];
	setp.lt.s32 	%p6, %r203, %r808;
	selp.b32 	%r807, %r385, %r807, %p6;
	selp.b64 	%rd271, %rd201, %rd271, %p6;
	mov.u32 	%r808, %r203;
$L__BB5_114:
	add.s64 	%rd108, %rd194, %rd271;
	setp.lt.s32 	%p7, %r808, %r205;
	mov.u32 	%r845, %r807;
	mov.u32 	%r846, %r808;
	mov.u64 	%rd292, %rd108;
	@%p7 bra 	$L__BB5_117;
	setp.lt.s32 	%p8, %r205, %r808;
	mov.u32 	%r845, %r204;
	mov.u32 	%r846, %r205;
	mov.u64 	%rd292, %rd104;
	@%p8 bra 	$L__BB5_117;
	setp.lt.s64 	%p9, %rd271, %rd103;
	selp.b32 	%r845, %r807, %r204, %p9;
	selp.b32 	%r846, %r808, %r205, %p9;
	selp.b64 	%rd292, %rd108, %rd104, %p9;
$L__BB5_117:
	setp.lt.u64 	%p10, %rd196, 2560;
	mov.b64 	%rd281, 1280;
	@%p10 bra 	$L__BB5_135;
	mov.b64 	%rd281, 1280;
$L__BB5_119:
	mov.u64 	%rd111, %rd281;
	add.s64 	%rd204, %rd111, %rd101;
	shl.b64 	%rd205, %rd111, 3;
	add.s64 	%rd206, %rd102, %rd205;
	add.s64 	%rd113, %rd204, %rd194;
	ld.global.u32 	%r217, [%rd206];
	ld.global.u32 	%r218, [%rd206+4];
	add.s64 	%rd114, %rd113, 256;
	ld.global.u32 	%r219, [%rd206+2048];
	ld.global.u32 	%r220, [%rd206+2052];
	add.s64 	%rd115, %rd113, 512;
	ld.global.u32 	%r221, [%rd206+4096];
	ld.global.u32 	%r222, [%rd206+4100];
	add.s64 	%rd116, %rd113, 768;
	ld.global.u32 	%r223, [%rd206+6144];
	ld.global.u32 	%r224, [%rd206+6148];
	add.s64 	%rd117, %rd113, 1024;
	ld.global.u32 	%r225, [%rd206+8192];
	ld.global.u32 	%r226, [%rd206+8196];
	setp.lt.s32 	%p11, %r846, %r218;
	mov.u32 	%r813, %r845;
	mov.u32 	%r814, %r846;
	mov.u64 	%rd275, %rd292;
	@%p11 bra 	$L__BB5_122;
	setp.lt.s32 	%p12, %r218, %r846;
	mov.u32 	%r813, %r217;
	mov.u32 	%r814, %r218;
	mov.u64 	%rd275, %rd113;
	@%p12 bra 	$L__BB5_122;
	setp.lt.s64 	%p13, %rd292, %rd113;
	selp.b32 	%r813, %r845, %r217, %p13;
	selp.b32 	%r814, %r846, %r218, %p13;
	min.s64 	%rd275, %rd292, %rd113;
$L__BB5_122:
	setp.lt.s32 	%p14, %r814, %r220;
	mov.u32 	%r815, %r813;
	mov.u32 	%r816, %r814;
	mov.u64 	%rd276, %rd275;
	@%p14 bra 	$L__BB5_125;
	setp.lt.s32 	%p15, %r220, %r814;
	mov.u32 	%r815, %r219;
	mov.u32 	%r816, %r220;
	mov.u64 	%rd276, %rd114;
	@%p15 bra 	$L__BB5_125;
	setp.lt.s64 	%p16, %rd275, %rd114;
	selp.b32 	%r815, %r813, %r219, %p16;
	selp.b32 	%r816, %r814, %r220, %p16;
	min.s64 	%rd276, %rd275, %rd114;
$L__BB5_125:
	setp.lt.s32 	%p17, %r816, %r222;
	mov.u32 	%r817, %r815;
	mov.u32 	%r818, %r816;
	mov.u64 	%rd277, %rd276;
	@%p17 bra 	$L__BB5_128;
	setp.lt.s32 	%p18, %r222, %r816;
	mov.u32 	%r817, %r221;
	mov.u32 	%r818, %r222;
	mov.u64 	%rd277, %rd115;
	@%p18 bra 	$L__BB5_128;
	setp.lt.s64 	%p19, %rd276, %rd115;
	selp.b32 	%r817, %r815, %r221, %p19;
	selp.b32 	%r818, %r816, %r222, %p19;
	min.s64 	%rd277, %rd276, %rd115;
$L__BB5_128:
	setp.lt.s32 	%p20, %r818, %r224;
	mov.u32 	%r819, %r817;
	mov.u32 	%r820, %r818;
	mov.u64 	%rd278, %rd277;
	@%p20 bra 	$L__BB5_131;
	setp.lt.s32 	%p21, %r224, %r818;
	mov.u32 	%r819, %r223;
	mov.u32 	%r820, %r224;
	mov.u64 	%rd278, %rd116;
	@%p21 bra 	$L__BB5_131;
	setp.lt.s64 	%p22, %rd277, %rd116;
	selp.b32 	%r819, %r817, %r223, %p22;
	selp.b32 	%r820, %r818, %r224, %p22;
	min.s64 	%rd278, %rd277, %rd116;
$L__BB5_131:
	setp.lt.s32 	%p23, %r820, %r226;
	mov.u32 	%r845, %r819;
	mov.u32 	%r846, %r820;
	mov.u64 	%rd292, %rd278;
	@%p23 bra 	$L__BB5_134;
	setp.lt.s32 	%p24, %r226, %r820;
	mov.u32 	%r845, %r225;
	mov.u32 	%r846, %r226;
	mov.u64 	%rd292, %rd117;
	@%p24 bra 	$L__BB5_134;
	setp.lt.s64 	%p25, %rd278, %rd117;
	selp.b32 	%r845, %r819, %r225, %p25;
	selp.b32 	%r846, %r820, %r226, %p25;
	min.s64 	%rd292, %rd278, %rd117;
$L__BB5_134:
	add.s64 	%rd281, %rd111, 1280;
	add.s64 	%rd207, %rd111, 2560;
	setp.le.s64 	%p26, %rd207, %rd196;
	@%p26 bra 	$L__BB5_119;
$L__BB5_135:
	setp.le.s64 	%p27, %rd196, %rd281;
	@%p27 bra 	$L__BB5_158;
	cvt.u32.u64 	%r386, %rd281;
	cvt.u32.u64 	%r387, %rd196;
	sub.s32 	%r249, %r387, %r386;
	setp.ge.s32 	%p28, %r202, %r249;
	@%p28 bra 	$L__BB5_158;
	not.b32 	%r390, %r202;
	add.s32 	%r391, %r390, %r387;
	sub.s32 	%r250, %r391, %r386;
	and.b32  	%r393, %r250, 768;
	setp.eq.s32 	%p29, %r393, 768;
	mov.u32 	%r831, %r202;
	@%p29 bra 	$L__BB5_143;
	add.s64 	%rd209, %rd281, %rd101;
	add.s64 	%rd283, %rd209, %rd194;
	shl.b64 	%rd210, %rd209, 3;
	add.s64 	%rd211, %rd210, %rd1;
	add.s64 	%rd282, %rd211, 4;
	shr.u32 	%r394, %r250, 8;
	add.s32 	%r395, %r394, 1;
	and.b32  	%r396, %r395, 3;
	neg.s32 	%r825, %r396;
	mov.u32 	%r831, %r202;
$L__BB5_139:
	.pragma "nounroll";
	mov.u64 	%rd135, %rd292;
	mov.u32 	%r255, %r846;
	mov.u32 	%r254, %r845;
	ld.global.u32 	%r256, [%rd282+-4];
	ld.global.u32 	%r257, [%rd282];
	setp.lt.s32 	%p30, %r255, %r257;
	@%p30 bra 	$L__BB5_142;
	setp.lt.s32 	%p31, %r257, %r255;
	mov.u32 	%r845, %r256;
	mov.u32 	%r846, %r257;
	mov.u64 	%rd292, %rd283;
	@%p31 bra 	$L__BB5_142;
	setp.lt.s64 	%p32, %rd135, %rd283;
	selp.b32 	%r845, %r254, %r256, %p32;
	selp.b32 	%r846, %r255, %r257, %p32;
	min.s64 	%rd292, %rd135, %rd283;
$L__BB5_142:
	add.s32 	%r831, %r831, 256;
	add.s64 	%rd283, %rd283, 256;
	add.s64 	%rd282, %rd282, 2048;
	add.s32 	%r825, %r825, 1;
	setp.ne.s32 	%p33, %r825, 0;
	@%p33 bra 	$L__BB5_139;
$L__BB5_143:
	setp.lt.u32 	%p34, %r250, 768;
	@%p34 bra 	$L__BB5_158;
	add.s32 	%r836, %r831, 512;
$L__BB5_145:
	mov.u32 	%r270, %r836;
	add.s32 	%r397, %r270, -512;
	cvt.u64.u32 	%rd212, %r397;
	add.s64 	%rd213, %rd281, %rd212;
	shl.b64 	%rd214, %rd213, 3;
	add.s64 	%rd143, %rd1, %rd214;
	add.s64 	%rd144, %rd213, %rd194;
	ld.global.u32 	%r273, [%rd143];
	ld.global.u32 	%r274, [%rd143+4];
	setp.lt.s32 	%p35, %r846, %r274;
	mov.u32 	%r839, %r845;
	mov.u32 	%r840, %r846;
	mov.u64 	%rd289, %rd292;
	@%p35 bra 	$L__BB5_148;
	setp.lt.s32 	%p36, %r274, %r846;
	mov.u32 	%r839, %r273;
	mov.u32 	%r840, %r274;
	mov.u64 	%rd289, %rd144;
	@%p36 bra 	$L__BB5_148;
	setp.lt.s64 	%p37, %rd292, %rd144;
	selp.b32 	%r839, %r845, %r273, %p37;
	selp.b32 	%r840, %r846, %r274, %p37;
	min.s64 	%rd289, %rd292, %rd144;
$L__BB5_148:
	add.s32 	%r398, %r270, -256;
	cvt.u64.u32 	%rd215, %r398;
	add.s64 	%rd216, %rd281, %rd215;
	add.s64 	%rd147, %rd216, %rd194;
	ld.global.u32 	%r279, [%rd143+2048];
	ld.global.u32 	%r280, [%rd143+2052];
	setp.lt.s32 	%p38, %r840, %r280;
	mov.u32 	%r841, %r839;
	mov.u32 	%r842, %r840;
	mov.u64 	%rd290, %rd289;
	@%p38 bra 	$L__BB5_151;
	setp.lt.s32 	%p39, %r280, %r840;
	mov.u32 	%r841, %r279;
	mov.u32 	%r842, %r280;
	mov.u64 	%rd290, %rd147;
	@%p39 bra 	$L__BB5_151;
	setp.lt.s64 	%p40, %rd289, %rd147;
	selp.b32 	%r841, %r839, %r279, %p40;
	selp.b32 	%r842, %r840, %r280, %p40;
	min.s64 	%rd290, %rd289, %rd147;
$L__BB5_151:
	cvt.u64.u32 	%rd217, %r270;
	add.s64 	%rd218, %rd281, %rd217;
	add.s64 	%rd150, %rd218, %rd194;
	ld.global.u32 	%r285, [%rd143+4096];
	ld.global.u32 	%r286, [%rd143+4100];
	setp.lt.s32 	%p41, %r842, %r286;
	mov.u32 	%r843, %r841;
	mov.u32 	%r844, %r842;
	mov.u64 	%rd291, %rd290;
	@%p41 bra 	$L__BB5_154;
	setp.lt.s32 	%p42, %r286, %r842;
	mov.u32 	%r843, %r285;
	mov.u32 	%r844, %r286;
	mov.u64 	%rd291, %rd150;
	@%p42 bra 	$L__BB5_154;
	setp.lt.s64 	%p43, %rd290, %rd150;
	selp.b32 	%r843, %r841, %r285, %p43;
	selp.b32 	%r844, %r842, %r286, %p43;
	min.s64 	%rd291, %rd290, %rd150;
$L__BB5_154:
	add.s32 	%r399, %r270, 256;
	cvt.u64.u32 	%rd219, %r399;
	add.s64 	%rd220, %rd281, %rd219;
	add.s64 	%rd153, %rd220, %rd194;
	ld.global.u32 	%r291, [%rd143+6144];
	ld.global.u32 	%r292, [%rd143+6148];
	setp.lt.s32 	%p44, %r844, %r292;
	mov.u32 	%r845, %r843;
	mov.u32 	%r846, %r844;
	mov.u64 	%rd292, %rd291;
	@%p44 bra 	$L__BB5_157;
	setp.lt.s32 	%p45, %r292, %r844;
	mov.u32 	%r845, %r291;
	mov.u32 	%r846, %r292;
	mov.u64 	%rd292, %rd153;
	@%p45 bra 	$L__BB5_157;
	setp.lt.s64 	%p46, %rd291, %rd153;
	selp.b32 	%r845, %r843, %r291, %p46;
	selp.b32 	%r846, %r844, %r292, %p46;
	min.s64 	%rd292, %rd291, %rd153;
$L__BB5_157:
	add.s32 	%r836, %r270, 1024;
	add.s32 	%r400, %r270, 512;
	setp.lt.s32 	%p47, %r400, %r249;
	@%p47 bra 	$L__BB5_145;
$L__BB5_158:
	// begin inline asm
	mov.u32 %r401, %laneid;
	// end inline asm
	mov.b32 	%r419, 1;
	mov.b32 	%r420, 31;
	mov.b32 	%r421, -1;
	// begin inline asm
	shfl.sync.down.b32 %r402, %r845, %r419, %r420, %r421;
	// end inline asm
	// begin inline asm
	shfl.sync.down.b32 %r407, %r846, %r419, %r420, %r421;
	// end inline asm
	mov.b64 	{%r413, %r418}, %rd292;
	// begin inline asm
	shfl.sync.down.b32 %r412, %r413, %r419, %r420, %r421;
	// end inline asm
	// begin inline asm
	shfl.sync.down.b32 %r417, %r418, %r419, %r420, %r421;
	// end inline asm
	mov.b64 	%rd157, {%r412, %r417};
	setp.gt.s32 	%p48, %r401, 30;
	setp.lt.s32 	%p49, %r846, %r407;
	or.pred  	%p50, %p48, %p49;
	mov.u32 	%r849, %r845;
	mov.u32 	%r850, %r846;
	mov.u64 	%rd294, %rd292;
	@%p50 bra 	$L__BB5_161;
	setp.lt.s32 	%p51, %r407, %r846;
	mov.u32 	%r849, %r402;
	mov.u32 	%r850, %r407;
	mov.u64 	%rd294, %rd157;
	@%p51 bra 	$L__BB5_161;
	setp.lt.s64 	%p52, %rd292, %rd157;
	selp.b32 	%r849, %r845, %r402, %p52;
	selp.b32 	%r850, %r846, %r407, %p52;
	min.s64 	%rd294, %rd292, %rd157;
$L__BB5_161:
	mov.b32 	%r439, 2;
	mov.b32 	%r440, 31;
	mov.b32 	%r441, -1;
	// begin inline asm
	shfl.sync.down.b32 %r422, %r849, %r439, %r440, %r441;
	// end inline asm
	// begin inline asm
	shfl.sync.down.b32 %r427, %r850, %r439, %r440, %r441;
	// end inline asm
	mov.b64 	{%r433, %r438}, %rd294;
	// begin inline asm
	shfl.sync.down.b32 %r432, %r433, %r439, %r440, %r441;
	// end inline asm
	// begin inline asm
	shfl.sync.down.b32 %r437, %r438, %r439, %r440, %r441;
	// end inline asm
	mov.b64 	%rd160, {%r432, %r437};
	setp.gt.s32 	%p53, %r401, 29;
	setp.lt.s32 	%p54, %r850, %r427;
	or.pred  	%p55, %p53, %p54;
	mov.u32 	%r851, %r849;
	mov.u32 	%r852, %r850;
	mov.u64 	%rd295, %rd294;
	@%p55 bra 	$L__BB5_164;
	setp.lt.s32 	%p56, %r427, %r850;
	mov.u32 	%r851, %r422;
	mov.u32 	%r852, %r427;
	mov.u64 	%rd295, %rd160;
	@%p56 bra 	$L__BB5_164;
	setp.lt.s64 	%p57, %rd294, %rd160;
	selp.b32 	%r851, %r849, %r422, %p57;
	selp.b32 	%r852, %r850, %r427, %p57;
	min.s64 	%rd295, %rd294, %rd160;
$L__BB5_164:
	mov.b32 	%r459, 4;
	mov.b32 	%r460, 31;
	mov.b32 	%r461, -1;
	// begin inline asm
	shfl.sync.down.b32 %r442, %r851, %r459, %r460, %r461;
	// end inline asm
	// begin inline asm
	shfl.sync.down.b32 %r447, %r852, %r459, %r460, %r461;
	// end inline asm
	mov.b64 	{%r453, %r458}, %rd295;
	// begin inline asm
	shfl.sync.down.b32 %r452, %r453, %r459, %r460, %r461;
	// end inline asm
	// begin inline asm
	shfl.sync.down.b32 %r457, %r458, %r459, %r460, %r461;
	// end inline asm
	mov.b64 	%rd163, {%r452, %r457};
	setp.gt.s32 	%p58, %r401, 27;
	setp.lt.s32 	%p59, %r852, %r447;
	or.pred  	%p60, %p58, %p59;
	mov.u32 	%r853, %r851;
	mov.u32 	%r854, %r852;
	mov.u64 	%rd296, %rd295;
	@%p60 bra 	$L__BB5_167;
	setp.lt.s32 	%p61, %r447, %r852;
	mov.u32 	%r853, %r442;
	mov.u32 	%r854, %r447;
	mov.u64 	%rd296, %rd163;
	@%p61 bra 	$L__BB5_167;
	setp.lt.s64 	%p62, %rd295, %rd163;
	selp.b32 	%r853, %r851, %r442, %p62;
	selp.b32 	%r854, %r852, %r447, %p62;
	min.s64 	%rd296, %rd295, %rd163;
$L__BB5_167:
	mov.b32 	%r479, 8;
	mov.b32 	%r480, 31;
	mov.b32 	%r481, -1;
	// begin inline asm
	shfl.sync.down.b32 %r462, %r853, %r479, %r480, %r481;
	// end inline asm
	// begin inline asm
	shfl.sync.down.b32 %r467, %r854, %r479, %r480, %r481;
	// end inline asm
	mov.b64 	{%r473, %r478}, %rd296;
	// begin inline asm
	shfl.sync.down.b32 %r472, %r473, %r479, %r480, %r481;
	// end inline asm
	// begin inline asm
	shfl.sync.down.b32 %r477, %r478, %r479, %r480, %r481;
	// end inline asm
	mov.b64 	%rd166, {%r472, %r477};
	setp.gt.s32 	%p63, %r401, 23;
	setp.lt.s32 	%p64, %r854, %r467;
	or.pred  	%p65, %p63, %p64;
	mov.u32 	%r855, %r853;
	mov.u32 	%r856, %r854;
	mov.u64 	%rd297, %rd296;
	@%p65 bra 	$L__BB5_170;
	setp.lt.s32 	%p66, %r467, %r854;
	mov.u32 	%r855, %r462;
	mov.u32 	%r856, %r467;
	mov.u64 	%rd297, %rd166;
	@%p66 bra 	$L__BB5_170;
	setp.lt.s64 	%p67, %rd296, %rd166;
	selp.b32 	%r855, %r853, %r462, %p67;
	selp.b32 	%r856, %r854, %r467, %p67;
	min.s64 	%rd297, %rd296, %rd166;
$L__BB5_170:
	mov.b32 	%r499, 16;
	mov.b32 	%r500, 31;
	mov.b32 	%r501, -1;
	// begin inline asm
	shfl.sync.down.b32 %r482, %r855, %r499, %r500, %r501;
	// end inline asm
	// begin inline asm
	shfl.sync.down.b32 %r487, %r856, %r499, %r500, %r501;
	// end inline asm
	mov.b64 	{%r493, %r498}, %rd297;
	// begin inline asm
	shfl.sync.down.b32 %r492, %r493, %r499, %r500, %r501;
	// end inline asm
	// begin inline asm
	shfl.sync.down.b32 %r497, %r498, %r499, %r500, %r501;
	// end inline asm
	mov.b64 	%rd169, {%r492, %r497};
	setp.gt.s32 	%p68, %r401, 15;
	setp.lt.s32 	%p69, %r856, %r487;
	or.pred  	%p70, %p68, %p69;
	mov.u32 	%r872, %r855;
	mov.u32 	%r871, %r856;
	mov.u64 	%rd305, %rd297;
	@%p70 bra 	$L__BB5_173;
	setp.lt.s32 	%p71, %r487, %r856;
	mov.u32 	%r872, %r482;
	mov.u32 	%r871, %r487;
	mov.u64 	%rd305, %rd169;
	@%p71 bra 	$L__BB5_173;
	setp.lt.s64 	%p72, %rd297, %rd169;
	selp.b32 	%r872, %r855, %r482, %p72;
	selp.b32 	%r871, %r856, %r487, %p72;
	min.s64 	%rd305, %rd297, %rd169;
$L__BB5_173:
	setp.ne.s32 	%p73, %r401, 0;
	@%p73 bra 	$L__BB5_175;
	shr.u32 	%r502, %r202, 1;
	and.b32  	%r503, %r502, 496;
	mov.u32 	%r504, _ZN6thrust24THRUST_300001_SM_1000_NS8cuda_cub4core6detail5shmemE;
	add.s32 	%r505, %r504, %r503;
	st.shared.v2.u32 	[%r505+8], {%r872, %r871};
	st.shared.u64 	[%r505+16], %rd305;
$L__BB5_175:
	bar.sync 	0;
	setp.ne.s32 	%p74, %r202, 0;
	@%p74 bra 	$L__BB5_197;
	ld.shared.v2.u32 	{%r331, %r332}, [_ZN6thrust24THRUST_300001_SM_1000_NS8cuda_cub4core6detail5shmemE+24];
	ld.shared.u64 	%rd172, [_ZN6thrust24THRUST_300001_SM_1000_NS8cuda_cub4core6detail5shmemE+32];
	setp.lt.s32 	%p75, %r871, %r332;
	mov.u32 	%r859, %r872;
	mov.u32 	%r860, %r871;
	mov.u64 	%rd299, %rd305;
	@%p75 bra 	$L__BB5_179;
	setp.lt.s32 	%p76, %r332, %r871;
	mov.u32 	%r859, %r331;
	mov.u32 	%r860, %r332;
	mov.u64 	%rd299, %rd172;
	@%p76 bra 	$L__BB5_179;
	setp.lt.s64 	%p77, %rd305, %rd172;
	selp.b32 	%r859, %r872, %r331, %p77;
	selp.b32 	%r860, %r871, %r332, %p77;
	min.s64 	%rd299, %rd305, %rd172;
$L__BB5_179:
	ld.shared.v2.u32 	{%r337, %r338}, [_ZN6thrust24THRUST_300001_SM_1000_NS8cuda_cub4core6detail5shmemE+40];
	ld.shared.u64 	%rd175, [_ZN6thrust24THRUST_300001_SM_1000_NS8cuda_cub4core6detail5shmemE+48];
	setp.lt.s32 	%p78, %r860, %r338;
	mov.u32 	%r861, %r859;
	mov.u32 	%r862, %r860;
	mov.u64 	%rd300, %rd299;
	@%p78 bra 	$L__BB5_182;
	setp.lt.s32 	%p79, %r338, %r860;
	mov.u32 	%r861, %r337;
	mov.u32 	%r862, %r338;
	mov.u64 	%rd300, %rd175;
	@%p79 bra 	$L__BB5_182;
	setp.lt.s64 	%p80, %rd299, %rd175;
	selp.b32 	%r861, %r859, %r337, %p80;
	selp.b32 	%r862, %r860, %r338, %p80;
	min.s64 	%rd300, %rd299, %rd175;
$L__BB5_182:
	ld.shared.v2.u32 	{%r343, %r344}, [_ZN6thrust24THRUST_300001_SM_1000_NS8cuda_cub4core6detail5shmemE+56];
	ld.shared.u64 	%rd178, [_ZN6thrust24THRUST_300001_SM_1000_NS8cuda_cub4core6detail5shmemE+64];
	setp.lt.s32 	%p81, %r862, %r344;
	mov.u32 	%r863, %r861;
	mov.u32 	%r864, %r862;
	mov.u64 	%rd301, %rd300;
	@%p81 bra 	$L__BB5_185;
	setp.lt.s32 	%p82, %r344, %r862;
	mov.u32 	%r863, %r343;
	mov.u32 	%r864, %r344;
	mov.u64 	%rd301, %rd178;
	@%p82 bra 	$L__BB5_185;
	setp.lt.s64 	%p83, %rd300, %rd178;
	selp.b32 	%r863, %r861, %r343, %p83;
	selp.b32 	%r864, %r862, %r344, %p83;
	min.s64 	%rd301, %rd300, %rd178;
$L__BB5_185:
	ld.shared.v2.u32 	{%r349, %r350}, [_ZN6thrust24THRUST_300001_SM_1000_NS8cuda_cub4core6detail5shmemE+72];
	ld.shared.u64 	%rd181, [_ZN6thrust24THRUST_300001_SM_1000_NS8cuda_cub4core6detail5shmemE+80];
	setp.lt.s32 	%p84, %r864, %r350;
	mov.u32 	%r865, %r863;
	mov.u32 	%r866, %r864;
	mov.u64 	%rd302, %rd301;
	@%p84 bra 	$L__BB5_188;
	setp.lt.s32 	%p85, %r350, %r864;
	mov.u32 	%r865, %r349;
	mov.u32 	%r866, %r350;
	mov.u64 	%rd302, %rd181;
	@%p85 bra 	$L__BB5_188;
	setp.lt.s64 	%p86, %rd301, %rd181;
	selp.b32 	%r865, %r863, %r349, %p86;
	selp.b32 	%r866, %r864, %r350, %p86;
	min.s64 	%rd302, %rd301, %rd181;
$L__BB5_188:
	ld.shared.v2.u32 	{%r355, %r356}, [_ZN6thrust24THRUST_300001_SM_1000_NS8cuda_cub4core6detail5shmemE+88];
	ld.shared.u64 	%rd184, [_ZN6thrust24THRUST_300001_SM_1000_NS8cuda_cub4core6detail5shmemE+96];
	setp.lt.s32 	%p87, %r866, %r356;
	mov.u32 	%r867, %r865;
	mov.u32 	%r868, %r866;
	mov.u64 	%rd303, %rd302;
	@%p87 bra 	$L__BB5_191;
	setp.lt.s32 	%p88, %r356, %r866;
	mov.u32 	%r867, %r355;
	mov.u32 	%r868, %r356;
	mov.u64 	%rd303, %rd184;
	@%p88 bra 	$L__BB5_191;
	setp.lt.s64 	%p89, %rd302, %rd184;
	selp.b32 	%r867, %r865, %r355, %p89;
	selp.b32 	%r868, %r866, %r356, %p89;
	min.s64 	%rd303, %rd302, %rd184;
$L__BB5_191:
	ld.shared.v2.u32 	{%r361, %r362}, [_ZN6thrust24THRUST_300001_SM_1000_NS8cuda_cub4core6detail5shmemE+104];
	ld.shared.u64 	%rd187, [_ZN6thrust24THRUST_300001_SM_1000_NS8cuda_cub4core6detail5shmemE+112];
	setp.lt.s32 	%p90, %r868, %r362;
	mov.u32 	%r869, %r867;
	mov.u32 	%r870, %r868;
	mov.u64 	%rd304, %rd303;
	@%p90 bra 	$L__BB5_194;
	setp.lt.s32 	%p91, %r362, %r868;
	mov.u32 	%r869, %r361;
	mov.u32 	%r870, %r362;
	mov.u64 	%rd304, %rd187;
	@%p91 bra 	$L__BB5_194;
	setp.lt.s64 	%p92, %rd303, %rd187;
	selp.b32 	%r869, %r867, %r361, %p92;
	selp.b32 	%r870, %r868, %r362, %p92;
	min.s64 	%rd304, %rd303, %rd187;
$L__BB5_194:
	ld.shared.v2.u32 	{%r367, %r368}, [_ZN6thrust24THRUST_300001_SM_1000_NS8cuda_cub4core6detail5shmemE+120];
	ld.shared.u64 	%rd190, [_ZN6thrust24THRUST_300001_SM_1000_NS8cuda_cub4core6detail5shmemE+128];
	setp.lt.s32 	%p93, %r870, %r368;
	mov.u64 	%rd305, %rd304;
	mov.u32 	%r871, %r870;
	mov.u32 	%r872, %r869;
	@%p93 bra 	$L__BB5_197;
	setp.lt.s32 	%p94, %r368, %r870;
	mov.u64 	%rd305, %rd190;
	mov.u32 	%r871, %r368;
	mov.u32 	%r872, %r367;
	@%p94 bra 	$L__BB5_197;
	setp.lt.s64 	%p95, %rd304, %rd190;
	selp.b32 	%r872, %r869, %r367, %p95;
	selp.b32 	%r871, %r870, %r368, %p95;
	min.s64 	%rd305, %rd304, %rd190;
$L__BB5_197:
	mov.u32 	%r735, %tid.x;
	setp.ne.s32 	%p222, %r735, 0;
	@%p222 bra 	$L__BB5_199;
	ld.param.u64 	%rd235, [_ZN6thrust24THRUST_300001_SM_1000_NS8cuda_cub4core6detail13_kernel_agentINS1_8__reduce11ReduceAgentINS0_12zip_iteratorIN4cuda3std3__45tupleIJNS0_6detail15normal_iteratorINS0_10device_ptrI2quEEEENS0_17counting_iteratorIlNS0_11use_defaultESJ_SJ_EEEEEEEPNSB_IJSF_lEEESN_lNS1_9__extrema9arg_min_fISF_l17compare_key_valueEEEEJSM_SO_lSS_EEEvDpT0__param_1];
	cvta.to.global.u64 	%rd234, %rd235;
	st.global.u32 	[%rd234], %r872;
	st.global.u32 	[%rd234+4], %r871;
	st.global.u64 	[%rd234+8], %rd305;
$L__BB5_199:
	ret;

}
	// .globl	_ZN6thrust24THRUST_300001_SM_1000_NS8cuda_cub4core6detail13_kernel_agentINS1_8__reduce11ReduceAgentINS0_12zip_iteratorIN4cuda3std3__45tupleIJNS0_6detail15normal_iteratorINS0_10device_ptrI2quEEEENS0_17counting_iteratorIlNS0_11use_defaultESJ_SJ_EEEEEEEPNSB_IJSF_lEEESN_lNS1_9__extrema9arg_min_fISF_l17compare_key_valueEEEEJSM_SO_lN3cub18CUB_300001_SM_100013GridEvenShareIlEENSV_9GridQueueIyEESS_EEEvDpT0_
.visible .entry _ZN6thrust24THRUST_300001_SM_1000_NS8cuda_cub4core6detail13_kernel_agentINS1_8__reduce11ReduceAgentINS0_12zip_iteratorIN4cuda3std3__45tupleIJNS0_6detail15normal_iteratorINS0_10device_ptrI2quEEEENS0_17counting_iteratorIlNS0_11use_defaultESJ_SJ_EEEEEEEPNSB_IJSF_lEEESN_lNS1_9__extrema9arg_min_fISF_l17compare_key_valueEEEEJSM_SO_lN3cub18CUB_300001_SM_100013GridEvenShareIlEENSV_9GridQueueIyEESS_EEEvDpT0_(
	.param .align 8 .b8 _ZN6thrust24THRUST_300001_SM_1000_NS8cuda_cub4core6detail13_kernel_agentINS1_8__reduce11ReduceAgentINS0_12zip_iteratorIN4cuda3std3__45tupleIJNS0_6detail15normal_iteratorINS0_10device_ptrI2quEEEENS0_17counting_iteratorIlNS0_11use_defaultESJ_SJ_EEEEEEEPNSB_IJSF_lEEESN_lNS1_9__extrema9arg_min_fISF_l17compare_key_valueEEEEJSM_SO_lN3cub18CUB_300001_SM_100013GridEvenShareIlEENSV_9GridQueueIyEESS_EEEvDpT0__param_0[16],
	.param .u64 .ptr .align 1 _ZN6thrust24THRUST_300001_SM_1000_NS8cuda_cub4core6detail13_kernel_agentINS1_8__reduce11ReduceAgentINS0_12zip_iteratorIN4cuda3std3__45tupleIJNS0_6detail15normal_iteratorINS0_10device_ptrI2quEEEENS0_17counting_iteratorIlNS0_11use_defaultESJ_SJ_EEEEEEEPNSB_IJSF_lEEESN_lNS1_9__extrema9arg_min_fISF_l17compare_key_valueEEEEJSM_SO_lN3cub18CUB_300001_SM_100013GridEvenShareIlEENSV_9GridQueueIyEESS_EEEvDpT0__param_1,
	.param .u64 _ZN6thrust24THRUST_300001_SM_1000_NS8cuda_cub4core6detail13_kernel_agentINS1_8__reduce11ReduceAgentINS0_12zip_iteratorIN4cuda3std3__45tupleIJNS0_6detail15normal_iteratorINS0_10device_ptrI2quEEEENS0_17counting_iteratorIlNS0_11use_defaultESJ_SJ_EEEEEEEPNSB_IJSF_lEEESN_lNS1_9__extrema9arg_min_fISF_l17compare_key_valueEEEEJSM_SO_lN3cub18CUB_300001_SM_100013GridEvenShareIlEENSV_9GridQueueIyEESS_EEEvDpT0__param_2,
	.param .align 8 .b8 _ZN6thrust24THRUST_300001_SM_1000_NS8cuda_cub4core6detail13_kernel_agentINS1_8__reduce11ReduceAgentINS0_12zip_iteratorIN4cuda3std3__45tupleIJNS0_6detail15normal_iteratorINS0_10device_ptrI2quEEEENS0_17counting_iteratorIlNS0_11use_defaultESJ_SJ_EEEEEEEPNSB_IJSF_lEEESN_lNS1_9__extrema9arg_min_fISF_l17compare_key_valueEEEEJSM_SO_lN3cub18CUB_300001_SM_100013GridEvenShareIlEENSV_9GridQueueIyEESS_EEEvDpT0__param_3[72],
	.param .align 8 .b8 _ZN6thrust24THRUST_300001_SM_1000_NS8cuda_cub4core6detail13_kernel_agentINS1_8__reduce11ReduceAgentINS0_12zip_iteratorIN4cuda3std3__45tupleIJNS0_6detail15normal_iteratorINS0_10device_ptrI2quEEEENS0_17counting_iteratorIlNS0_11use_defaultESJ_SJ_EEEEEEEPNSB_IJSF_lEEESN_lNS1_9__extrema9arg_min_fISF_l17compare_key_valueEEEEJSM_SO_lN3cub18CUB_300001_SM_100013GridEvenShareIlEENSV_9GridQueueIyEESS_EEEvDpT0__param_4[8],
	.param .align 1 .b8 _ZN6thrust24THRUST_300001_SM_1000_NS8cuda_cub4core6detail13_kernel_agentINS1_8__reduce11ReduceAgentINS0_12zip_iteratorIN4cuda3std3__45tupleIJNS0_6detail15normal_iteratorINS0_10device_ptrI2quEEEENS0_17counting_iteratorIlNS0_11use_defaultESJ_SJ_EEEEEEEPNSB_IJSF_lEEESN_lNS1_9__extrema9arg_min_fISF_l17compare_key_valueEEEEJSM_SO_lN3cub18CUB_300001_SM_100013GridEvenShareIlEENSV_9GridQueueIyEESS_EEEvDpT0__param_5[1]
)
.maxntid 256
{
	.reg .pred 	%p<225>;
	.reg .b32 	%r<881>;
	.reg .b64 	%rd<328>;

	ld.param.u64 	%rd200, [_ZN6thrust24THRUST_300001_SM_1000_NS8cuda_cub4core6detail13_kernel_agentINS1_8__reduce11ReduceAgentINS0_12zip_iteratorIN4cuda3std3__45tupleIJNS0_6detail15normal_iteratorINS0_10device_ptrI2quEEEENS0_17counting_iteratorIlNS0_11use_defaultESJ_SJ_EEEEEEEPNSB_IJSF_lEEESN_lNS1_9__extrema9arg_min_fISF_l17compare_key_valueEEEEJSM_SO_lN3cub18CUB_300001_SM_100013GridEvenShareIlEENSV_9GridQueueIyEESS_EEEvDpT0__param_0+8];
	ld.param.u64 	%rd199, [_ZN6thrust24THRUST_300001_SM_1000_NS8cuda_cub4core6detail13_kernel_agentINS1_8__reduce11ReduceAgentINS0_12zip_iteratorIN4cuda3std3__45tupleIJNS0_6detail15normal_iteratorINS0_10device_ptrI2quEEEENS0_17counting_iteratorIlNS0_11use_defaultESJ_SJ_EEEEEEEPNSB_IJSF_lEEESN_lNS1_9__extrema9arg_min_fISF_l17compare_key_valueEEEEJSM_SO_lN3cub18CUB_300001_SM_100013GridEvenShareIlEENSV_9GridQueueIyEESS_EEEvDpT0__param_0];
	ld.param.u64 	%rd203, [_ZN6thrust24THRUST_300001_SM_1000_NS8cuda_cub4core6detail13_kernel_agentINS1_8__reduce11ReduceAgentINS0_12zip_iteratorIN4cuda3std3__45tupleIJNS0_6detail15normal_iteratorINS0_10device_ptrI2quEEEENS0_17counting_iteratorIlNS0_11use_defaultESJ_SJ_EEEEEEEPNSB_IJSF_lEEESN_lNS1_9__extrema9arg_min_fISF_l17compare_key_valueEEEEJSM_SO_lN3cub18CUB_300001_SM_100013GridEvenShareIlEENSV_9GridQueueIyEESS_EEEvDpT0__param_4];
	ld.param.u64 	%rd202, [_ZN6thrust24THRUST_300001_SM_1000_NS8cuda_cub4core6detail13_kernel_agentINS1_8__reduce11ReduceAgentINS0_12zip_iteratorIN4cuda3std3__45tupleIJNS0_6detail15normal_iteratorINS0_10device_ptrI2quEEEENS0_17counting_iteratorIlNS0_11use_defaultESJ_SJ_EEEEEEEPNSB_IJSF_lEEESN_lNS1_9__extrema9arg_min_fISF_l17compare_key_valueEEEEJSM_SO_lN3cub18CUB_300001_SM_100013GridEvenShareIlEENSV_9GridQueueIyEESS_EEEvDpT0__param_2];
	cvta.to.global.u64 	%rd1, %rd203;
	cvta.to.global.u64 	%rd2, %rd199;
	mov.u32 	%r1, %ctaid.x;
	mul.lo.s32 	%r375, %r1, 1280;
	cvt.u64.u32 	%rd4, %r375;
	mov.u32 	%r376, %nctaid.x;
	mul.lo.s32 	%r377, %r376, 1280;
	cvt.u64.u32 	%rd5, %r377;
	add.s64 	%rd204, %rd4, 1280;
	setp.le.s64 	%p1, %rd204, %rd202;
	@%p1 bra 	$L__BB6_111;
	cvt.u32.u64 	%r512, %rd4;
	cvt.u32.u64 	%r2, %rd202;
	sub.s32 	%r3, %r2, %r512;
	mov.u32 	%r4, %tid.x;
	setp.ge.s32 	%p98, %r4, %r3;
	mov.b32 	%r767, 0;
	mov.b64 	%rd269, 0;
	mov.u32 	%r768, %r767;
	mov.u32 	%r753, %r4;
	@%p98 bra 	$L__BB6_3;
	cvt.u64.u32 	%rd236, %r4;
	add.s64 	%rd237, %rd4, %rd236;
	shl.b64 	%rd238, %rd237, 3;
	add.s64 	%rd239, %rd2, %rd238;
	add.s64 	%rd269, %rd200, %rd237;
	ld.global.u32 	%r768, [%rd239];
	ld.global.u32 	%r767, [%rd239+4];
	add.s32 	%r753, %r4, 256;
$L__BB6_3:
	setp.ge.s32 	%p99, %r753, %r3;
	@%p99 bra 	$L__BB6_25;
	not.b32 	%r515, %r753;
	add.s32 	%r516, %r515, %r2;
	sub.s32 	%r11, %r516, %r512;
	and.b32  	%r517, %r11, 768;
	setp.eq.s32 	%p100, %r517, 768;
	@%p100 bra 	$L__BB6_10;
	cvt.u64.u32 	%rd241, %r753;
	add.s64 	%rd242, %rd241, %rd4;
	add.s64 	%rd260, %rd242, %rd200;
	shl.b64 	%rd243, %rd242, 3;
	add.s64 	%rd244, %rd243, %rd2;
	add.s64 	%rd259, %rd244, 4;
	shr.u32 	%r518, %r11, 8;
	add.s32 	%r519, %r518, 1;
	and.b32  	%r520, %r519, 3;
	neg.s32 	%r747, %r520;
$L__BB6_6:
	.pragma "nounroll";
	mov.u64 	%rd12, %rd269;
	mov.u32 	%r16, %r767;
	mov.u32 	%r15, %r768;
	ld.global.u32 	%r17, [%rd259+-4];
	ld.global.u32 	%r18, [%rd259];
	setp.lt.s32 	%p101, %r16, %r18;
	@%p101 bra 	$L__BB6_9;
	setp.lt.s32 	%p102, %r18, %r16;
	mov.u64 	%rd269, %rd260;
	mov.u32 	%r767, %r18;
	mov.u32 	%r768, %r17;
	@%p102 bra 	$L__BB6_9;
	setp.lt.s64 	%p103, %rd12, %rd260;
	min.s64 	%rd269, %rd12, %rd260;
	selp.b32 	%r767, %r16, %r18, %p103;
	selp.b32 	%r768, %r15, %r17, %p103;
$L__BB6_9:
	add.s32 	%r753, %r753, 256;
	add.s64 	%rd260, %rd260, 256;
	add.s64 	%rd259, %rd259, 2048;
	add.s32 	%r747, %r747, 1;
	setp.ne.s32 	%p104, %r747, 0;
	@%p104 bra 	$L__BB6_6;
$L__BB6_10:
	setp.lt.u32 	%p105, %r11, 768;
	@%p105 bra 	$L__BB6_25;
	add.s32 	%r758, %r753, 512;
$L__BB6_12:
	mov.u32 	%r31, %r758;
	add.s32 	%r521, %r31, -512;
	cvt.s64.s32 	%rd245, %r521;
	add.s64 	%rd246, %rd245, %rd4;
	shl.b64 	%rd247, %rd246, 3;
	add.s64 	%rd20, %rd2, %rd247;
	add.s64 	%rd21, %rd246, %rd200;
	ld.global.u32 	%r34, [%rd20];
	ld.global.u32 	%r35, [%rd20+4];
	setp.lt.s32 	%p106, %r767, %r35;
	mov.u64 	%rd266, %rd269;
	mov.u32 	%r761, %r767;
	mov.u32 	%r762, %r768;
	@%p106 bra 	$L__BB6_15;
	setp.lt.s32 	%p107, %r35, %r767;
	mov.u64 	%rd266, %rd21;
	mov.u32 	%r761, %r35;
	mov.u32 	%r762, %r34;
	@%p107 bra 	$L__BB6_15;
	setp.lt.s64 	%p108, %rd269, %rd21;
	min.s64 	%rd266, %rd269, %rd21;
	selp.b32 	%r761, %r767, %r35, %p108;
	selp.b32 	%r762, %r768, %r34, %p108;
$L__BB6_15:
	add.s32 	%r522, %r31, -256;
	cvt.s64.s32 	%rd248, %r522;
	add.s64 	%rd249, %rd248, %rd4;
	add.s64 	%rd24, %rd249, %rd200;
	ld.global.u32 	%r40, [%rd20+2048];
	ld.global.u32 	%r41, [%rd20+2052];
	setp.lt.s32 	%p109, %r761, %r41;
	mov.u64 	%rd267, %rd266;
	mov.u32 	%r763, %r761;
	mov.u32 	%r764, %r762;
	@%p109 bra 	$L__BB6_18;
	setp.lt.s32 	%p110, %r41, %r761;
	mov.u64 	%rd267, %rd24;
	mov.u32 	%r763, %r41;
	mov.u32 	%r764, %r40;
	@%p110 bra 	$L__BB6_18;
	setp.lt.s64 	%p111, %rd266, %rd24;
	min.s64 	%rd267, %rd266, %rd24;
	selp.b32 	%r763, %r761, %r41, %p111;
	selp.b32 	%r764, %r762, %r40, %p111;
$L__BB6_18:
	cvt.s64.s32 	%rd250, %r31;
	add.s64 	%rd251, %rd250, %rd4;
	add.s64 	%rd27, %rd251, %rd200;
	ld.global.u32 	%r46, [%rd20+4096];
	ld.global.u32 	%r47, [%rd20+4100];
	setp.lt.s32 	%p112, %r763, %r47;
	mov.u64 	%rd268, %rd267;
	mov.u32 	%r765, %r763;
	mov.u32 	%r766, %r764;
	@%p112 bra 	$L__BB6_21;
	setp.lt.s32 	%p113, %r47, %r763;
	mov.u64 	%rd268, %rd27;
	mov.u32 	%r765, %r47;
	mov.u32 	%r766, %r46;
	@%p113 bra 	$L__BB6_21;
	setp.lt.s64 	%p114, %rd267, %rd27;
	min.s64 	%rd268, %rd267, %rd27;
	selp.b32 	%r765, %r763, %r47, %p114;
	selp.b32 	%r766, %r764, %r46, %p114;
$L__BB6_21:
	add.s32 	%r523, %r31, 256;
	cvt.s64.s32 	%rd252, %r523;
	add.s64 	%rd253, %rd252, %rd4;
	add.s64 	%rd30, %rd253, %rd200;
	ld.global.u32 	%r52, [%rd20+6144];
	ld.global.u32 	%r53, [%rd20+6148];
	setp.lt.s32 	%p115, %r765, %r53;
	mov.u64 	%rd269, %rd268;
	mov.u32 	%r767, %r765;
	mov.u32 	%r768, %r766;
	@%p115 bra 	$L__BB6_24;
	setp.lt.s32 	%p116, %r53, %r765;
	mov.u64 	%rd269, %rd30;
	mov.u32 	%r767, %r53;
	mov.u32 	%r768, %r52;
	@%p116 bra 	$L__BB6_24;
	setp.lt.s64 	%p117, %rd268, %rd30;
	min.s64 	%rd269, %rd268, %rd30;
	selp.b32 	%r767, %r765, %r53, %p117;
	selp.b32 	%r768, %r766, %r52, %p117;
$L__BB6_24:
	add.s32 	%r758, %r31, 1024;
	add.s32 	%r524, %r31, 512;
	setp.lt.s32 	%p118, %r524, %r3;
	@%p118 bra 	$L__BB6_12;
$L__BB6_25:
	setp.lt.s32 	%p119, %r3, 256;
	@%p119 bra 	$L__BB6_65;
	// begin inline asm
	mov.u32 %r638, %laneid;
	// end inline asm
	mov.b32 	%r656, 1;
	mov.b32 	%r657, 31;
	mov.b32 	%r658, -1;
	// begin inline asm
	shfl.sync.down.b32 %r639, %r768, %r656, %r657, %r658;
	// end inline asm
	// begin inline asm
	shfl.sync.down.b32 %r644, %r767, %r656, %r657, %r658;
	// end inline asm
	mov.b64 	{%r650, %r655}, %rd269;
	// begin inline asm
	shfl.sync.down.b32 %r649, %r650, %r656, %r657, %r658;
	// end inline asm
	// begin inline asm
	shfl.sync.down.b32 %r654, %r655, %r656, %r657, %r658;
	// end inline asm
	mov.b64 	%rd34, {%r649, %r654};
	setp.gt.s32 	%p176, %r638, 30;
	setp.lt.s32 	%p177, %r767, %r644;
	or.pred  	%p178, %p176, %p177;
	mov.u64 	%rd271, %rd269;
	mov.u32 	%r771, %r767;
	mov.u32 	%r772, %r768;
	@%p178 bra 	$L__BB6_29;
	setp.lt.s32 	%p179, %r644, %r767;
	mov.u64 	%rd271, %rd34;
	mov.u32 	%r771, %r644;
	mov.u32 	%r772, %r639;
	@%p179 bra 	$L__BB6_29;
	setp.lt.s64 	%p180, %rd269, %rd34;
	min.s64 	%rd271, %rd269, %rd34;
	selp.b32 	%r771, %r767, %r644, %p180;
	selp.b32 	%r772, %r768, %r639, %p180;
$L__BB6_29:
	mov.b32 	%r676, 2;
	mov.b32 	%r677, 31;
	mov.b32 	%r678, -1;
	// begin inline asm
	shfl.sync.down.b32 %r659, %r772, %r676, %r677, %r678;
	// end inline asm
	// begin inline asm
	shfl.sync.down.b32 %r664, %r771, %r676, %r677, %r678;
	// end inline asm
	mov.b64 	{%r670, %r675}, %rd271;
	// begin inline asm
	shfl.sync.down.b32 %r669, %r670, %r676, %r677, %r678;
	// end inline asm
	// begin inline asm
	shfl.sync.down.b32 %r674, %r675, %r676, %r677, %r678;
	// end inline asm
	mov.b64 	%rd37, {%r669, %r674};
	setp.gt.s32 	%p181, %r638, 29;
	setp.lt.s32 	%p182, %r771, %r664;
	or.pred  	%p183, %p181, %p182;
	mov.u64 	%rd272, %rd271;
	mov.u32 	%r773, %r771;
	mov.u32 	%r774, %r772;
	@%p183 bra 	$L__BB6_32;
	setp.lt.s32 	%p184, %r664, %r771;
	mov.u64 	%rd272, %rd37;
	mov.u32 	%r773, %r664;
	mov.u32 	%r774, %r659;
	@%p184 bra 	$L__BB6_32;
	setp.lt.s64 	%p185, %rd271, %rd37;
	min.s64 	%rd272, %rd271, %rd37;
	selp.b32 	%r773, %r771, %r664, %p185;
	selp.b32 	%r774, %r772, %r659, %p185;
$L__BB6_32:
	mov.b32 	%r696, 4;
	mov.b32 	%r697, 31;
	mov.b32 	%r698, -1;
	// begin inline asm
	shfl.sync.down.b32 %r679, %r774, %r696, %r697, %r698;
	// end inline asm
	// begin inline asm
	shfl.sync.down.b32 %r684, %r773, %r696, %r697, %r698;
	// end inline asm
	mov.b64 	{%r690, %r695}, %rd272;
	// begin inline asm
	shfl.sync.down.b32 %r689, %r690, %r696, %r697, %r698;
	// end inline asm
	// begin inline asm
	shfl.sync.down.b32 %r694, %r695, %r696, %r697, %r698;
	// end inline asm
	mov.b64 	%rd40, {%r689, %r694};
	setp.gt.s32 	%p186, %r638, 27;
	setp.lt.s32 	%p187, %r773, %r684;
	or.pred  	%p188, %p186, %p187;
	mov.u64 	%rd273, %rd272;
	mov.u32 	%r775, %r773;
	mov.u32 	%r776, %r774;
	@%p188 bra 	$L__BB6_35;
	setp.lt.s32 	%p189, %r684, %r773;
	mov.u64 	%rd273, %rd40;
	mov.u32 	%r775, %r684;
	mov.u32 	%r776, %r679;
	@%p189 bra 	$L__BB6_35;
	setp.lt.s64 	%p190, %rd272, %rd40;
	min.s64 	%rd273, %rd272, %rd40;
	selp.b32 	%r775, %r773, %r684, %p190;
	selp.b32 	%r776, %r774, %r679, %p190;
$L__BB6_35:
	mov.b32 	%r716, 8;
	mov.b32 	%r717, 31;
	mov.b32 	%r718, -1;
	// begin inline asm
	shfl.sync.down.b32 %r699, %r776, %r716, %r717, %r718;
	// end inline asm
	// begin inline asm
	shfl.sync.down.b32 %r704, %r775, %r716, %r717, %r718;
	// end inline asm
	mov.b64 	{%r710, %r715}, %rd273;
	// begin inline asm
	shfl.sync.down.b32 %r709, %r710, %r716, %r717, %r718;
	// end inline asm
	// begin inline asm
	shfl.sync.down.b32 %r714, %r715, %r716, %r717, %r718;
	// end inline asm
	mov.b64 	%rd43, {%r709, %r714};
	setp.gt.s32 	%p191, %r638, 23;
	setp.lt.s32 	%p192, %r775, %r704;
	or.pred  	%p193, %p191, %p192;
	mov.u64 	%rd274, %rd273;
	mov.u32 	%r777, %r775;
	mov.u32 	%r778, %r776;
	@%p193 bra 	$L__BB6_38;
	setp.lt.s32 	%p194, %r704, %r775;
	mov.u64 	%rd274, %rd43;
	mov.u32 	%r777, %r704;
	mov.u32 	%r778, %r699;
	@%p194 bra 	$L__BB6_38;
	setp.lt.s64 	%p195, %rd273, %rd43;
	min.s64 	%rd274, %rd273, %rd43;
	selp.b32 	%r777, %r775, %r704, %p195;
	selp.b32 	%r778, %r776, %r699, %p195;
$L__BB6_38:
	mov.b32 	%r736, 16;
	mov.b32 	%r737, 31;
	mov.b32 	%r738, -1;
	// begin inline asm
	shfl.sync.down.b32 %r719, %r778, %r736, %r737, %r738;
	// end inline asm
	// begin inline asm
	shfl.sync.down.b32 %r724, %r777, %r736, %r737, %r738;
	// end inline asm
	mov.b64 	{%r730, %r735}, %rd274;
	// begin inline asm
	shfl.sync.down.b32 %r729, %r730, %r736, %r737, %r738;
	// end inline asm
	// begin inline asm
	shfl.sync.down.b32 %r734, %r735, %r736, %r737, %r738;
	// end inline asm
	mov.b64 	%rd46, {%r729, %r734};
	setp.gt.s32 	%p196, %r638, 15;
	setp.lt.s32 	%p197, %r777, %r724;
	or.pred  	%p198, %p196, %p197;
	mov.u64 	%rd327, %rd274;
	mov.u32 	%r879, %r777;
	mov.u32 	%r880, %r778;
	@%p198 bra 	$L__BB6_41;
	setp.lt.s32 	%p199, %r724, %r777;
	mov.u64 	%rd327, %rd46;
	mov.u32 	%r879, %r724;
	mov.u32 	%r880, %r719;
	@%p199 bra 	$L__BB6_41;
	setp.lt.s64 	%p200, %rd274, %rd46;
	min.s64 	%rd327, %rd274, %rd46;
	selp.b32 	%r879, %r777, %r724, %p200;
	selp.b32 	%r880, %r778, %r719, %p200;
$L__BB6_41:
	setp.ne.s32 	%p201, %r638, 0;
	@%p201 bra 	$L__BB6_43;
	shr.u32 	%r739, %r4, 1;
	and.b32  	%r740, %r739, 496;
	mov.u32 	%r741, _ZN6thrust24THRUST_300001_SM_1000_NS8cuda_cub4core6detail5shmemE;
	add.s32 	%r742, %r741, %r740;
	st.shared.v2.u32 	[%r742+8], {%r880, %r879};
	st.shared.u64 	[%r742+16], %rd327;
$L__BB6_43:
	bar.sync 	0;
	setp.ne.s32 	%p202, %r4, 0;
	@%p202 bra 	$L__BB6_200;
	ld.shared.v2.u32 	{%r92, %r93}, [_ZN6thrust24THRUST_300001_SM_1000_NS8cuda_cub4core6detail5shmemE+24];
	ld.shared.u64 	%rd49, [_ZN6thrust24THRUST_300001_SM_1000_NS8cuda_cub4core6detail5shmemE+32];
	setp.lt.s32 	%p203, %r879, %r93;
	mov.u64 	%rd276, %rd327;
	mov.u32 	%r781, %r879;
	mov.u32 	%r782, %r880;
	@%p203 bra 	$L__BB6_47;
	setp.lt.s32 	%p204, %r93, %r879;
	mov.u64 	%rd276, %rd49;
	mov.u32 	%r781, %r93;
	mov.u32 	%r782, %r92;
	@%p204 bra 	$L__BB6_47;
	setp.lt.s64 	%p205, %rd327, %rd49;
	min.s64 	%rd276, %rd327, %rd49;
	selp.b32 	%r781, %r879, %r93, %p205;
	selp.b32 	%r782, %r880, %r92, %p205;
$L__BB6_47:
	ld.shared.v2.u32 	{%r98, %r99}, [_ZN6thrust24THRUST_300001_SM_1000_NS8cuda_cub4core6detail5shmemE+40];
	ld.shared.u64 	%rd52, [_ZN6thrust24THRUST_300001_SM_1000_NS8cuda_cub4core6detail5shmemE+48];
	setp.lt.s32 	%p206, %r781, %r99;
	mov.u64 	%rd277, %rd276;
	mov.u32 	%r783, %r781;
	mov.u32 	%r784, %r782;
	@%p206 bra 	$L__BB6_50;
	setp.lt.s32 	%p207, %r99, %r781;
	mov.u64 	%rd277, %rd52;
	mov.u32 	%r783, %r99;
	mov.u32 	%r784, %r98;
	@%p207 bra 	$L__BB6_50;
	setp.lt.s64 	%p208, %rd276, %rd52;
	min.s64 	%rd277, %rd276, %rd52;
	selp.b32 	%r783, %r781, %r99, %p208;
	selp.b32 	%r784, %r782, %r98, %p208;
$L__BB6_50:
	ld.shared.v2.u32 	{%r104, %r105}, [_ZN6thrust24THRUST_300001_SM_1000_NS8cuda_cub4core6detail5shmemE+56];
	ld.shared.u64 	%rd55, [_ZN6thrust24THRUST_300001_SM_1000_NS8cuda_cub4core6detail5shmemE+64];
	setp.lt.s32 	%p209, %r783, %r105;
	mov.u64 	%rd278, %rd277;
	mov.u32 	%r785, %r783;
	mov.u32 	%r786, %r784;
	@%p209 bra 	$L__BB6_53;
	setp.lt.s32 	%p210, %r105, %r783;
	mov.u64 	%rd278, %rd55;
	mov.u32 	%r785, %r105;
	mov.u32 	%r786, %r104;
	@%p210 bra 	$L__BB6_53;
	setp.lt.s64 	%p211, %rd277, %rd55;
	min.s64 	%rd278, %rd277, %rd55;
	selp.b32 	%r785, %r783, %r105, %p211;
	selp.b32 	%r786, %r784, %r104, %p211;
$L__BB6_53:
	ld.shared.v2.u32 	{%r110, %r111}, [_ZN6thrust24THRUST_300001_SM_1000_NS8cuda_cub4core6detail5shmemE+72];
	ld.shared.u64 	%rd58, [_ZN6thrust24THRUST_300001_SM_1000_NS8cuda_cub4core6detail5shmemE+80];
	setp.lt.s32 	%p212, %r785, %r111;
	mov.u64 	%rd279, %rd278;
	mov.u32 	%r787, %r785;
	mov.u32 	%r788, %r786;
	@%p212 bra 	$L__BB6_56;
	setp.lt.s32 	%p213, %r111, %r785;
	mov.u64 	%rd279, %rd58;
	mov.u32 	%r787, %r111;
	mov.u32 	%r788, %r110;
	@%p213 bra 	$L__BB6_56;
	setp.lt.s64 	%p214, %rd278, %rd58;
	min.s64 	%rd279, %rd278, %rd58;
	selp.b32 	%r787, %r785, %r111, %p214;
	selp.b32 	%r788, %r786, %r110, %p214;
$L__BB6_56:
	ld.shared.v2.u32 	{%r116, %r117}, [_ZN6thrust24THRUST_300001_SM_1000_NS8cuda_cub4core6detail5shmemE+88];
	ld.shared.u64 	%rd61, [_ZN6thrust24THRUST_300001_SM_1000_NS8cuda_cub4core6detail5shmemE+96];
	setp.lt.s32 	%p215, %r787, %r117;
	mov.u64 	%rd280, %rd279;
	mov.u32 	%r789, %r787;
	mov.u32 	%r790, %r788;
	@%p215 bra 	$L__BB6_59;
	setp.lt.s32 	%p216, %r117, %r787;
	mov.u64 	%rd280, %rd61;
	mov.u32 	%r789, %r117;
	mov.u32 	%r790, %r116;
	@%p216 bra 	$L__BB6_59;
	setp.lt.s64 	%p217, %rd279, %rd61;
	min.s64 	%rd280, %rd279, %rd61;
	selp.b32 	%r789, %r787, %r117, %p217;
	selp.b32 	%r790, %r788, %r116, %p217;
$L__BB6_59:
	ld.shared.v2.u32 	{%r122, %r123}, [_ZN6thrust24THRUST_300001_SM_1000_NS8cuda_cub4core6detail5shmemE+104];
	ld.shared.u64 	%rd64, [_ZN6thrust24THRUST_300001_SM_1000_NS8cuda_cub4core6detail5shmemE+112];
	setp.lt.s32 	%p218, %r789, %r123;
	mov.u64 	%rd281, %rd280;
	mov.u32 	%r791, %r789;
	mov.u32 	%r792, %r790;
	@%p218 bra 	$L__BB6_62;
	setp.lt.s32 	%p219, %r123, %r789;
	mov.u64 	%rd281, %rd64;
	mov.u32 	%r791, %r123;
	mov.u32 	%r792, %r122;
	@%p219 bra 	$L__BB6_62;
	setp.lt.s64 	%p220, %rd280, %rd64;
	min.s64 	%rd281, %rd280, %rd64;
	selp.b32 	%r791, %r789, %r123, %p220;
	selp.b32 	%r792, %r790, %r122, %p220;
$L__BB6_62:
	ld.shared.v2.u32 	{%r128, %r129}, [_ZN6thrust24THRUST_300001_SM_1000_NS8cuda_cub4core6detail5shmemE+120];
	ld.shared.u64 	%rd67, [_ZN6thrust24THRUST_300001_SM_1000_NS8cuda_cub4core6detail5shmemE+128];
	setp.lt.s32 	%p221, %r791, %r129;
	mov.u64 	%rd327, %rd281;
	mov.u32 	%r879, %r791;
	mov.u32 	%r880, %r792;
	@%p221 bra 	$L__BB6_200;
	setp.lt.s32 	%p222, %r129, %r791;
	mov.u64 	%rd327, %rd67;
	mov.u32 	%r879, %r129;
	mov.u32 	%r880, %r128;
	@%p222 bra 	$L__BB6_200;
	setp.lt.s64 	%p223, %rd281, %rd67;
	min.s64 	%rd327, %rd281, %rd67;
	selp.b32 	%r879, %r791, %r129, %p223;
	selp.b32 	%r880, %r792, %r128, %p223;
	bra.uni 	$L__BB6_200;
$L__BB6_65:
	// begin inline asm
	mov.u32 %r525, %laneid;
	// end inline asm
	and.b32  	%r546, %r4, 992;
	add.s32 	%r547, %r546, 32;
	setp.gt.s32 	%p120, %r547, %r3;
	not.b32 	%r548, %r546;
	add.s32 	%r549, %r3, %r548;
	selp.b32 	%r544, %r549, 31, %p120;
	mov.b32 	%r543, 1;
	mov.b32 	%r545, -1;
	// begin inline asm
	shfl.sync.down.b32 %r526, %r768, %r543, %r544, %r545;
	// end inline asm
	// begin inline asm
	shfl.sync.down.b32 %r531, %r767, %r543, %r544, %r545;
	// end inline asm
	mov.b64 	{%r537, %r542}, %rd269;
	// begin inline asm
	shfl.sync.down.b32 %r536, %r537, %r543, %r544, %r545;
	// end inline asm
	// begin inline asm
	shfl.sync.down.b32 %r541, %r542, %r543, %r544, %r545;
	// end inline asm
	mov.b64 	%rd69, {%r536, %r541};
	setp.ge.s32 	%p121, %r525, %r544;
	setp.lt.s32 	%p122, %r767, %r531;
	or.pred  	%p123, %p121, %p122;
	mov.u64 	%rd282, %rd269;
	mov.u32 	%r793, %r767;
	mov.u32 	%r794, %r768;
	@%p123 bra 	$L__BB6_68;
	setp.lt.s32 	%p124, %r531, %r767;
	mov.u64 	%rd282, %rd69;
	mov.u32 	%r793, %r531;
	mov.u32 	%r794, %r526;
	@%p124 bra 	$L__BB6_68;
	setp.lt.s64 	%p125, %rd269, %rd69;
	min.s64 	%rd282, %rd269, %rd69;
	selp.b32 	%r793, %r767, %r531, %p125;
	selp.b32 	%r794, %r768, %r526, %p125;
$L__BB6_68:
	mov.b32 	%r567, 2;
	mov.b32 	%r569, -1;
	// begin inline asm
	shfl.sync.down.b32 %r550, %r794, %r567, %r544, %r569;
	// end inline asm
	// begin inline asm
	shfl.sync.down.b32 %r555, %r793, %r567, %r544, %r569;
	// end inline asm
	mov.b64 	{%r561, %r566}, %rd282;
	// begin inline asm
	shfl.sync.down.b32 %r560, %r561, %r567, %r544, %r569;
	// end inline asm
	// begin inline asm
	shfl.sync.down.b32 %r565, %r566, %r567, %r544, %r569;
	// end inline asm
	mov.b64 	%rd72, {%r560, %r565};
	add.s32 	%r570, %r525, 2;
	setp.gt.s32 	%p126, %r570, %r544;
	setp.lt.s32 	%p127, %r793, %r555;
	or.pred  	%p128, %p126, %p127;
	mov.u64 	%rd283, %rd282;
	mov.u32 	%r795, %r793;
	mov.u32 	%r796, %r794;
	@%p128 bra 	$L__BB6_71;
	setp.lt.s32 	%p129, %r555, %r793;
	mov.u64 	%rd283, %rd72;
	mov.u32 	%r795, %r555;
	mov.u32 	%r796, %r550;
	@%p129 bra 	$L__BB6_71;
	setp.lt.s64 	%p130, %rd282, %rd72;
	min.s64 	%rd283, %rd282, %rd72;
	selp.b32 	%r795, %r793, %r555, %p130;
	selp.b32 	%r796, %r794, %r550, %p130;
$L__BB6_71:
	mov.b32 	%r588, 4;
	mov.b32 	%r590, -1;
	// begin inline asm
	shfl.sync.down.b32 %r571, %r796, %r588, %r544, %r590;
	// end inline asm
	// begin inline asm
	shfl.sync.down.b32 %r576, %r795, %r588, %r544, %r590;
	// end inline asm
	mov.b64 	{%r582, %r587}, %rd283;
	// begin inline asm
	shfl.sync.down.b32 %r581, %r582, %r588, %r544, %r590;
	// end inline asm
	// begin inline asm
	shfl.sync.down.b32 %r586, %r587, %r588, %r544, %r590;
	// end inline asm
	mov.b64 	%rd75, {%r581, %r586};
	add.s32 	%r591, %r525, 4;
	setp.gt.s32 	%p131, %r591, %r544;
	setp.lt.s32 	%p132, %r795, %r576;
	or.pred  	%p133, %p131, %p132;
	mov.u64 	%rd284, %rd283;
	mov.u32 	%r797, %r795;
	mov.u32 	%r798, %r796;
	@%p133 bra 	$L__BB6_74;
	setp.lt.s32 	%p134, %r576, %r795;
	mov.u64 	%rd284, %rd75;
	mov.u32 	%r797, %r576;
	mov.u32 	%r798, %r571;
	@%p134 bra 	$L__BB6_74;
	setp.lt.s64 	%p135, %rd283, %rd75;
	min.s64 	%rd284, %rd283, %rd75;
	selp.b32 	%r797, %r795, %r576, %p135;
	selp.b32 	%r798, %r796, %r571, %p135;
$L__BB6_74:
	mov.b32 	%r609, 8;
	mov.b32 	%r611, -1;
	// begin inline asm
	shfl.sync.down.b32 %r592, %r798, %r609, %r544, %r611;
	// end inline asm
	// begin inline asm
	shfl.sync.down.b32 %r597, %r797, %r609, %r544, %r611;
	// end inline asm
	mov.b64 	{%r603, %r608}, %rd284;
	// begin inline asm
	shfl.sync.down.b32 %r602, %r603, %r609, %r544, %r611;
	// end inline asm
	// begin inline asm
	shfl.sync.down.b32 %r607, %r608, %r609, %r544, %r611;
	// end inline asm
	mov.b64 	%rd78, {%r602, %r607};
	add.s32 	%r612, %r525, 8;
	setp.gt.s32 	%p136, %r612, %r544;
	setp.lt.s32 	%p137, %r797, %r597;
	or.pred  	%p138, %p136, %p137;
	mov.u64 	%rd285, %rd284;
	mov.u32 	%r799, %r797;
	mov.u32 	%r800, %r798;
	@%p138 bra 	$L__BB6_77;
	setp.lt.s32 	%p139, %r597, %r797;
	mov.u64 	%rd285, %rd78;
	mov.u32 	%r799, %r597;
	mov.u32 	%r800, %r592;
	@%p139 bra 	$L__BB6_77;
	setp.lt.s64 	%p140, %rd284, %rd78;
	min.s64 	%rd285, %rd284, %rd78;
	selp.b32 	%r799, %r797, %r597, %p140;
	selp.b32 	%r800, %r798, %r592, %p140;
$L__BB6_77:
	mov.b32 	%r630, 16;
	mov.b32 	%r632, -1;
	// begin inline asm
	shfl.sync.down.b32 %r613, %r800, %r630, %r544, %r632;
	// end inline asm
	// begin inline asm
	shfl.sync.down.b32 %r618, %r799, %r630, %r544, %r632;
	// end inline asm
	mov.b64 	{%r624, %r629}, %rd285;
	// begin inline asm
	shfl.sync.down.b32 %r623, %r624, %r630, %r544, %r632;
	// end inline asm
	// begin inline asm
	shfl.sync.down.b32 %r628, %r629, %r630, %r544, %r632;
	// end inline asm
	mov.b64 	%rd81, {%r623, %r628};
	add.s32 	%r633, %r525, 16;
	setp.gt.s32 	%p141, %r633, %r544;
	setp.lt.s32 	%p142, %r799, %r618;
	or.pred  	%p143, %p141, %p142;
	mov.u64 	%rd327, %rd285;
	mov.u32 	%r879, %r799;
	mov.u32 	%r880, %r800;
	@%p143 bra 	$L__BB6_80;
	setp.lt.s32 	%p144, %r618, %r799;
	mov.u64 	%rd327, %rd81;
	mov.u32 	%r879, %r618;
	mov.u32 	%r880, %r613;
	@%p144 bra 	$L__BB6_80;
	setp.lt.s64 	%p145, %rd285, %rd81;
	min.s64 	%rd327, %rd285, %rd81;
	selp.b32 	%r879, %r799, %r618, %p145;
	selp.b32 	%r880, %r800, %r613, %p145;
$L__BB6_80:
	setp.ne.s32 	%p146, %r525, 0;
	@%p146 bra 	$L__BB6_82;
	shr.u32 	%r634, %r4, 1;
	and.b32  	%r635, %r634, 496;
	mov.u32 	%r636, _ZN6thrust24THRUST_300001_SM_1000_NS8cuda_cub4core6detail5shmemE;
	add.s32 	%r637, %r636, %r635;
	st.shared.v2.u32 	[%r637+8], {%r880, %r879};
	st.shared.u64 	[%r637+16], %rd327;
$L__BB6_82:
	bar.sync 	0;
	setp.ne.s32 	%p147, %r4, 0;
	@%p147 bra 	$L__BB6_200;
	setp.lt.s32 	%p148, %r3, 33;
	mov.u32 	%r803, %r880;
	mov.u32 	%r804, %r879;
	mov.u64 	%rd287, %rd327;
	@%p148 bra 	$L__BB6_87;
	ld.shared.v2.u32 	{%r164, %r165}, [_ZN6thrust24THRUST_300001_SM_1000_NS8cuda_cub4core6detail5shmemE+24];
	ld.shared.u64 	%rd84, [_ZN6thrust24THRUST_300001_SM_1000_NS8cuda_cub4core6detail5shmemE+32];
	setp.lt.s32 	%p149, %r879, %r165;
	mov.u32 	%r803, %r880;
	mov.u32 	%r804, %r879;
	mov.u64 	%rd287, %rd327;
	@%p149 bra 	$L__BB6_87;
	setp.lt.s32 	%p150, %r165, %r879;
	mov.u32 	%r803, %r164;
	mov.u32 	%r804, %r165;
	mov.u64 	%rd287, %rd84;
	@%p150 bra 	$L__BB6_87;
	setp.lt.s64 	%p151, %rd327, %rd84;
	min.s64 	%rd287, %rd327, %rd84;
	selp.b32 	%r804, %r879, %r165, %p151;
	selp.b32 	%r803, %r880, %r164, %p151;
$L__BB6_87:
	setp.lt.s32 	%p152, %r3, 65;
	mov.u32 	%r805, %r803;
	mov.u32 	%r806, %r804;
	mov.u64 	%rd288, %rd287;
	@%p152 bra 	$L__BB6_91;
	ld.shared.v2.u32 	{%r170, %r171}, [_ZN6thrust24THRUST_300001_SM_1000_NS8cuda_cub4core6detail5shmemE+40];
	ld.shared.u64 	%rd87, [_ZN6thrust24THRUST_300001_SM_1000_NS8cuda_cub4core6detail5shmemE+48];
	setp.lt.s32 	%p153, %r804, %r171;
	mov.u32 	%r805, %r803;
	mov.u32 	%r806, %r804;
	mov.u64 	%rd288, %rd287;
	@%p153 bra 	$L__BB6_91;
	setp.lt.s32 	%p154, %r171, %r804;
	mov.u32 	%r805, %r170;
	mov.u32 	%r806, %r171;
	mov.u64 	%rd288, %rd87;
	@%p154 bra 	$L__BB6_91;
	setp.lt.s64 	%p155, %rd287, %rd87;
	min.s64 	%rd288, %rd287, %rd87;
	selp.b32 	%r806, %r804, %r171, %p155;
	selp.b32 	%r805, %r803, %r170, %p155;
$L__BB6_91:
	setp.lt.s32 	%p156, %r3, 97;
	mov.u32 	%r807, %r805;
	mov.u32 	%r808, %r806;
	mov.u64 	%rd289, %rd288;
	@%p156 bra 	$L__BB6_95;
	ld.shared.v2.u32 	{%r176, %r177}, [_ZN6thrust24THRUST_300001_SM_1000_NS8cuda_cub4core6detail5shmemE+56];
	ld.shared.u64 	%rd90, [_ZN6thrust24THRUST_300001_SM_1000_NS8cuda_cub4core6detail5shmemE+64];
	setp.lt.s32 	%p157, %r806, %r177;
	mov.u32 	%r807, %r805;
	mov.u32 	%r808, %r806;
	mov.u64 	%rd289, %rd288;
	@%p157 bra 	$L__BB6_95;
	setp.lt.s32 	%p158, %r177, %r806;
	mov.u32 	%r807, %r176;
	mov.u32 	%r808, %r177;
	mov.u64 	%rd289, %rd90;
	@%p158 bra 	$L__BB6_95;
	setp.lt.s64 	%p159, %rd288, %rd90;
	min.s64 	%rd289, %rd288, %rd90;
	selp.b32 	%r808, %r806, %r177, %p159;
	selp.b32 	%r807, %r805, %r176, %p159;
$L__BB6_95:
	setp.lt.s32 	%p160, %r3, 129;
	mov.u32 	%r809, %r807;
	mov.u32 	%r810, %r808;
	mov.u64 	%rd290, %rd289;
	@%p160 bra 	$L__BB6_99;
	ld.shared.v2.u32 	{%r182, %r183}, [_ZN6thrust24THRUST_300001_SM_1000_NS8cuda_cub4core6detail5shmemE+72];
	ld.shared.u64 	%rd93, [_ZN6thrust24THRUST_300001_SM_1000_NS8cuda_cub4core6detail5shmemE+80];
	setp.lt.s32 	%p161, %r808, %r183;
	mov.u32 	%r809, %r807;
	mov.u32 	%r810, %r808;
	mov.u64 	%rd290, %rd289;
	@%p161 bra 	$L__BB6_99;
	setp.lt.s32 	%p162, %r183, %r808;
	mov.u32 	%r809, %r182;
	mov.u32 	%r810, %r183;
	mov.u64 	%rd290, %rd93;
	@%p162 bra 	$L__BB6_99;
	setp.lt.s64 	%p163, %rd289, %rd93;
	min.s64 	%rd290, %rd289, %rd93;
	selp.b32 	%r810, %r808, %r183, %p163;
	selp.b32 	%r809, %r807, %r182, %p163;
$L__BB6_99:
	setp.lt.s32 	%p164, %r3, 161;
	mov.u32 	%r811, %r809;
	mov.u32 	%r812, %r810;
	mov.u64 	%rd291, %rd290;
	@%p164 bra 	$L__BB6_103;
	ld.shared.v2.u32 	{%r188, %r189}, [_ZN6thrust24THRUST_300001_SM_1000_NS8cuda_cub4core6detail5shmemE+88];
	ld.shared.u64 	%rd96, [_ZN6thrust24THRUST_300001_SM_1000_NS8cuda_cub4core6detail5shmemE+96];
	setp.lt.s32 	%p165, %r810, %r189;
	mov.u32 	%r811, %r809;
	mov.u32 	%r812, %r810;
	mov.u64 	%rd291, %rd290;
	@%p165 bra 	$L__BB6_103;
	setp.lt.s32 	%p166, %r189, %r810;
	mov.u32 	%r811, %r188;
	mov.u32 	%r812, %r189;
	mov.u64 	%rd291, %rd96;
	@%p166 bra 	$L__BB6_103;
	setp.lt.s64 	%p167, %rd290, %rd96;
	min.s64 	%rd291, %rd290, %rd96;
	selp.b32 	%r812, %r810, %r189, %p167;
	selp.b32 	%r811, %r809, %r188, %p167;
$L__BB6_103:
	setp.lt.s32 	%p168, %r3, 193;
	mov.u32 	%r813, %r811;
	mov.u32 	%r814, %r812;
	mov.u64 	%rd292, %rd291;
	@%p168 bra 	$L__BB6_107;
	ld.shared.v2.u32 	{%r194, %r195}, [_ZN6thrust24THRUST_300001_SM_1000_NS8cuda_cub4core6detail5shmemE+104];
	ld.shared.u64 	%rd99, [_ZN6thrust24THRUST_300001_SM_1000_NS8cuda_cub4core6detail5shmemE+112];
	setp.lt.s32 	%p169, %r812, %r195;
	mov.u32 	%r813, %r811;
	mov.u32 	%r814, %r812;
	mov.u64 	%rd292, %rd291;
	@%p169 bra 	$L__BB6_107;
	setp.lt.s32 	%p170, %r195, %r812;
	mov.u32 	%r813, %r194;
	mov.u32 	%r814, %r195;
	mov.u64 	%rd292, %rd99;
	@%p170 bra 	$L__BB6_107;
	setp.lt.s64 	%p171, %rd291, %rd99;
	min.s64 	%rd292, %rd291, %rd99;
	selp.b32 	%r814, %r812, %r195, %p171;
	selp.b32 	%r813, %r811, %r194, %p171;
$L__BB6_107:
	setp.lt.s32 	%p172, %r3, 225;
	mov.u64 	%rd327, %rd292;
	mov.u32 	%r879, %r814;
	mov.u32 	%r880, %r813;
	@%p172 bra 	$L__BB6_200;
	ld.shared.v2.u32 	{%r200, %r201}, [_ZN6thrust24THRUST_300001_SM_1000_NS8cuda_cub4core6detail5shmemE+120];
	ld.shared.u64 	%rd102, [_ZN6thrust24THRUST_300001_SM_1000_NS8cuda_cub4core6detail5shmemE+128];
	setp.lt.s32 	%p173, %r814, %r201;
	mov.u64 	%rd327, %rd292;
	mov.u32 	%r879, %r814;
	mov.u32 	%r880, %r813;
	@%p173 bra 	$L__BB6_200;
	setp.lt.s32 	%p174, %r201, %r814;
	mov.u64 	%rd327, %rd102;
	mov.u32 	%r879, %r201;
	mov.u32 	%r880, %r200;
	@%p174 bra 	$L__BB6_200;
	setp.lt.s64 	%p175, %rd292, %rd102;
	min.s64 	%rd327, %rd292, %rd102;
	selp.b32 	%r879, %r814, %r201, %p175;
	selp.b32 	%r880, %r813, %r200, %p175;
	bra.uni 	$L__BB6_200;
$L__BB6_111:
	mov.u32 	%r204, %tid.x;
	add.s64 	%rd104, %rd200, %rd4;
	cvt.u64.u32 	%rd105, %r204;
	add.s64 	%rd205, %rd105, %rd4;
	cvta.to.global.u64 	%rd206, %rd199;
	shl.b64 	%rd207, %rd205, 3;
	add.s64 	%rd106, %rd206, %rd207;
	ld.global.u32 	%r378, [%rd106];
	ld.global.u32 	%r379, [%rd106+4];
	add.s32 	%r380, %r204, 256;
	cvt.u64.u32 	%rd208, %r380;
	ld.global.u32 	%r381, [%rd106+2048];
	ld.global.u32 	%r382, [%rd106+2052];
	add.s32 	%r383, %r204, 512;
	cvt.u64.u32 	%rd209, %r383;
	ld.global.u32 	%r384, [%rd106+4096];
	ld.global.u32 	%r385, [%rd106+4100];
	ld.global.u32 	%r205, [%rd106+6148];
	or.b32  	%r386, %r204, 1024;
	cvt.u64.u32 	%rd107, %r386;
	add.s64 	%rd108, %rd104, %rd107;
	ld.global.u32 	%r206, [%rd106+8192];
	ld.global.u32 	%r207, [%rd106+8196];
	setp.lt.s32 	%p2, %r382, %r379;
	min.s32 	%r387, %r382, %r379;
	selp.b32 	%r388, %r381, %r378, %p2;
	selp.b64 	%rd210, %rd208, %rd105, %p2;
	setp.lt.s32 	%p3, %r385, %r387;
	min.s32 	%r816, %r385, %r387;
	selp.b32 	%r815, %r384, %r388, %p3;
	selp.b64 	%rd293, %rd209, %rd210, %p3;
	setp.lt.s32 	%p4, %r816, %r205;
	@%p4 bra 	$L__BB6_113;
	add.s32 	%r389, %r204, 768;
	cvt.u64.u32 	%rd211, %r389;
	ld.global.u32 	%r390, [%rd106+6144];
	setp.lt.s32 	%p5, %r205, %r816;
	selp.b32 	%r815, %r390, %r815, %p5;
	selp.b64 	%rd293, %rd211, %rd293, %p5;
	mov.u32 	%r816, %r205;
$L__BB6_113:
	add.s64 	%rd112, %rd104, %rd293;
	setp.lt.s32 	%p6, %r816, %r207;
	mov.u32 	%r856, %r815;
	mov.u32 	%r855, %r816;
	mov.u64 	%rd315, %rd112;
	@%p6 bra 	$L__BB6_116;
	setp.lt.s32 	%p7, %r207, %r816;
	mov.u32 	%r856, %r206;
	mov.u32 	%r855, %r207;
	mov.u64 	%rd315, %rd108;
	@%p7 bra 	$L__BB6_116;
	setp.lt.s64 	%p8, %rd293, %rd107;
	selp.b32 	%r856, %r815, %r206, %p8;
	selp.b32 	%r855, %r816, %r207, %p8;
	selp.b64 	%rd315, %rd112, %rd108, %p8;
$L__BB6_116:
	setp.le.u64 	%p9, %rd202, %rd5;
	@%p9 bra 	$L__BB6_161;
	setp.ne.s32 	%p10, %r204, 0;
	@%p10 bra 	$L__BB6_119;
	atom.global.add.u64 	%rd212, [%rd1+8], 1280;
	add.s64 	%rd213, %rd212, %rd5;
	st.shared.u64 	[_ZN6thrust24THRUST_300001_SM_1000_NS8cuda_cub4core6detail5shmemE+152], %rd213;
$L__BB6_119:
	bar.sync 	0;
	ld.shared.u64 	%rd303, [_ZN6thrust24THRUST_300001_SM_1000_NS8cuda_cub4core6detail5shmemE+152];
	add.s64 	%rd214, %rd303, 1280;
	setp.gt.s64 	%p11, %rd214, %rd202;
	@%p11 bra 	$L__BB6_138;
$L__BB6_120:
	add.s64 	%rd215, %rd303, %rd105;
	cvta.to.global.u64 	%rd216, %rd199;
	shl.b64 	%rd217, %rd215, 3;
	add.s64 	%rd218, %rd216, %rd217;
	add.s64 	%rd118, %rd215, %rd200;
	ld.global.u32 	%r219, [%rd218];
	ld.global.u32 	%r220, [%rd218+4];
	add.s64 	%rd119, %rd118, 256;
	ld.global.u32 	%r221, [%rd218+2048];
	ld.global.u32 	%r222, [%rd218+2052];
	add.s64 	%rd120, %rd118, 512;
	ld.global.u32 	%r223, [%rd218+4096];
	ld.global.u32 	%r224, [%rd218+4100];
	add.s64 	%rd121, %rd118, 768;
	ld.global.u32 	%r225, [%rd218+6144];
	ld.global.u32 	%r226, [%rd218+6148];
	add.s64 	%rd122, %rd118, 1024;
	ld.global.u32 	%r227, [%rd218+8192];
	ld.global.u32 	%r228, [%rd218+8196];
	setp.lt.s32 	%p12, %r855, %r220;
	mov.u32 	%r821, %r856;
	mov.u32 	%r822, %r855;
	mov.u64 	%rd297, %rd315;
	@%p12 bra 	$L__BB6_123;
	setp.lt.s32 	%p13, %r220, %r855;
	mov.u32 	%r821, %r219;
	mov.u32 	%r822, %r220;
	mov.u64 	%rd297, %rd118;
	@%p13 bra 	$L__BB6_123;
	setp.lt.s64 	%p14, %rd315, %rd118;
	selp.b32 	%r821, %r856, %r219, %p14;
	selp.b32 	%r822, %r855, %r220, %p14;
	min.s64 	%rd297, %rd315, %rd118;
$L__BB6_123:
	setp.lt.s32 	%p15, %r822, %r222;
	mov.u32 	%r823, %r821;
	mov.u32 	%r824, %r822;
	mov.u64 	%rd298, %rd297;
	@%p15 bra 	$L__BB6_126;
	setp.lt.s32 	%p16, %r222, %r822;
	mov.u32 	%r823, %r221;
	mov.u32 	%r824, %r222;
	mov.u64 	%rd298, %rd119;
	@%p16 bra 	$L__BB6_126;
	setp.lt.s64 	%p17, %rd297, %rd119;
	selp.b32 	%r823, %r821, %r221, %p17;
	selp.b32 	%r824, %r822, %r222, %p17;
	min.s64 	%rd298, %rd297, %rd119;
$L__BB6_126:
	setp.lt.s32 	%p18, %r824, %r224;
	mov.u32 	%r825, %r823;
	mov.u32 	%r826, %r824;
	mov.u64 	%rd299, %rd298;
	@%p18 bra 	$L__BB6_129;
	setp.lt.s32 	%p19, %r224, %r824;
	mov.u32 	%r825, %r223;
	mov.u32 	%r826, %r224;
	mov.u64 	%rd299, %rd120;
	@%p19 bra 	$L__BB6_129;
	setp.lt.s64 	%p20, %rd298, %rd120;
	selp.b32 	%r825, %r823, %r223, %p20;
	selp.b32 	%r826, %r824, %r224, %p20;
	min.s64 	%rd299, %rd298, %rd120;
$L__BB6_129:
	setp.lt.s32 	%p21, %r826, %r226;
	mov.u32 	%r827, %r825;
	mov.u32 	%r828, %r826;
	mov.u64 	%rd300, %rd299;
	@%p21 bra 	$L__BB6_132;
	setp.lt.s32 	%p22, %r226, %r826;
	mov.u32 	%r827, %r225;
	mov.u32 	%r828, %r226;
	mov.u64 	%rd300, %rd121;
	@%p22 bra 	$L__BB6_132;
	setp.lt.s64 	%p23, %rd299, %rd121;
	selp.b32 	%r827, %r825, %r225, %p23;
	selp.b32 	%r828, %r826, %r226, %p23;
	min.s64 	%rd300, %rd299, %rd121;
$L__BB6_132:
	setp.lt.s32 	%p24, %r828, %r228;
	mov.u32 	%r856, %r827;
	mov.u32 	%r855, %r828;
	mov.u64 	%rd315, %rd300;
	@%p24 bra 	$L__BB6_135;
	setp.lt.s32 	%p25, %r228, %r828;
	mov.u32 	%r856, %r227;
	mov.u32 	%r855, %r228;
	mov.u64 	%rd315, %rd122;
	@%p25 bra 	$L__BB6_135;
	setp.lt.s64 	%p26, %rd300, %rd122;
	selp.b32 	%r856, %r827, %r227, %p26;
	selp.b32 	%r855, %r828, %r228, %p26;
	min.s64 	%rd315, %rd300, %rd122;
$L__BB6_135:
	setp.ne.s32 	%p27, %r204, 0;
	bar.sync 	0;
	@%p27 bra 	$L__BB6_137;
	atom.global.add.u64 	%rd219, [%rd1+8], 1280;
	add.s64 	%rd220, %rd219, %rd5;
	st.shared.u64 	[_ZN6thrust24THRUST_300001_SM_1000_NS8cuda_cub4core6detail5shmemE+152], %rd220;
$L__BB6_137:
	bar.sync 	0;
	ld.shared.u64 	%rd303, [_ZN6thrust24THRUST_300001_SM_1000_NS8cuda_cub4core6detail5shmemE+152];
	add.s64 	%rd221, %rd303, 1280;
	setp.le.s64 	%p28, %rd221, %rd202;
	@%p28 bra 	$L__BB6_120;
$L__BB6_138:
	setp.le.s64 	%p29, %rd202, %rd303;
	@%p29 bra 	$L__BB6_161;
	cvt.u32.u64 	%r391, %rd303;
	cvt.u32.u64 	%r392, %rd202;
	sub.s32 	%r251, %r392, %r391;
	setp.ge.s32 	%p30, %r204, %r251;
	@%p30 bra 	$L__BB6_161;
	cvta.to.global.u64 	%rd136, %rd199;
	not.b32 	%r395, %r204;
	add.s32 	%r396, %r395, %r392;
	sub.s32 	%r252, %r396, %r391;
	and.b32  	%r398, %r252, 768;
	setp.eq.s32 	%p31, %r398, 768;
	mov.u32 	%r839, %r204;
	@%p31 bra 	$L__BB6_146;
	add.s64 	%rd223, %rd303, %rd105;
	add.s64 	%rd305, %rd223, %rd200;
	shl.b64 	%rd224, %rd223, 3;
	add.s64 	%rd225, %rd224, %rd136;
	add.s64 	%rd304, %rd225, 4;
	shr.u32 	%r399, %r252, 8;
	add.s32 	%r400, %r399, 1;
	and.b32  	%r401, %r400, 3;
	neg.s32 	%r833, %r401;
	mov.u32 	%r839, %r204;
$L__BB6_142:
	.pragma "nounroll";
	mov.u64 	%rd141, %rd315;
	mov.u32 	%r257, %r855;
	mov.u32 	%r256, %r856;
	ld.global.u32 	%r258, [%rd304+-4];
	ld.global.u32 	%r259, [%rd304];
	setp.lt.s32 	%p32, %r257, %r259;
	@%p32 bra 	$L__BB6_145;
	setp.lt.s32 	%p33, %r259, %r257;
	mov.u32 	%r856, %r258;
	mov.u32 	%r855, %r259;
	mov.u64 	%rd315, %rd305;
	@%p33 bra 	$L__BB6_145;
	setp.lt.s64 	%p34, %rd141, %rd305;
	selp.b32 	%r856, %r256, %r258, %p34;
	selp.b32 	%r855, %r257, %r259, %p34;
	min.s64 	%rd315, %rd141, %rd305;
$L__BB6_145:
	add.s32 	%r839, %r839, 256;
	add.s64 	%rd305, %rd305, 256;
	add.s64 	%rd304, %rd304, 2048;
	add.s32 	%r833, %r833, 1;
	setp.ne.s32 	%p35, %r833, 0;
	@%p35 bra 	$L__BB6_142;
$L__BB6_146:
	setp.lt.u32 	%p36, %r252, 768;
	@%p36 bra 	$L__BB6_161;
	add.s32 	%r844, %r839, 512;
$L__BB6_148:
	mov.u32 	%r272, %r844;
	add.s32 	%r402, %r272, -512;
	cvt.u64.u32 	%rd226, %r402;
	add.s64 	%rd227, %rd303, %rd226;
	shl.b64 	%rd228, %rd227, 3;
	add.s64 	%rd149, %rd136, %rd228;
	add.s64 	%rd150, %rd227, %rd200;
	ld.global.u32 	%r275, [%rd149];
	ld.global.u32 	%r276, [%rd149+4];
	setp.lt.s32 	%p37, %r855, %r276;
	mov.u32 	%r847, %r856;
	mov.u32 	%r848, %r855;
	mov.u64 	%rd311, %rd315;
	@%p37 bra 	$L__BB6_151;
	setp.lt.s32 	%p38, %r276, %r855;
	mov.u32 	%r847, %r275;
	mov.u32 	%r848, %r276;
	mov.u64 	%rd311, %rd150;
	@%p38 bra 	$L__BB6_151;
	setp.lt.s64 	%p39, %rd315, %rd150;
	selp.b32 	%r847, %r856, %r275, %p39;
	selp.b32 	%r848, %r855, %r276, %p39;
	min.s64 	%rd311, %rd315, %rd150;
$L__BB6_151:
	add.s32 	%r403, %r272, -256;
	cvt.u64.u32 	%rd229, %r403;
	add.s64 	%rd230, %rd303, %rd229;
	add.s64 	%rd153, %rd230, %rd200;
	ld.global.u32 	%r281, [%rd149+2048];
	ld.global.u32 	%r282, [%rd149+2052];
	setp.lt.s32 	%p40, %r848, %r282;
	mov.u32 	%r849, %r847;
	mov.u32 	%r850, %r848;
	mov.u64 	%rd312, %rd311;
	@%p40 bra 	$L__BB6_154;
	setp.lt.s32 	%p41, %r282, %r848;
	mov.u32 	%r849, %r281;
	mov.u32 	%r850, %r282;
	mov.u64 	%rd312, %rd153;
	@%p41 bra 	$L__BB6_154;
	setp.lt.s64 	%p42, %rd311, %rd153;
	selp.b32 	%r849, %r847, %r281, %p42;
	selp.b32 	%r850, %r848, %r282, %p42;
	min.s64 	%rd312, %rd311, %rd153;
$L__BB6_154:
	cvt.u64.u32 	%rd231, %r272;
	add.s64 	%rd232, %rd303, %rd231;
	add.s64 	%rd156, %rd232, %rd200;
	ld.global.u32 	%r287, [%rd149+4096];
	ld.global.u32 	%r288, [%rd149+4100];
	setp.lt.s32 	%p43, %r850, %r288;
	mov.u32 	%r851, %r849;
	mov.u32 	%r852, %r850;
	mov.u64 	%rd313, %rd312;
	@%p43 bra 	$L__BB6_157;
	setp.lt.s32 	%p44, %r288, %r850;
	mov.u32 	%r851, %r287;
	mov.u32 	%r852, %r288;
	mov.u64 	%rd313, %rd156;
	@%p44 bra 	$L__BB6_157;
	setp.lt.s64 	%p45, %rd312, %rd156;
	selp.b32 	%r851, %r849, %r287, %p45;
	selp.b32 	%r852, %r850, %r288, %p45;
	min.s64 	%rd313, %rd312, %rd156;
$L__BB6_157:
	add.s32 	%r404, %r272, 256;
	cvt.u64.u32 	%rd233, %r404;
	add.s64 	%rd234, %rd303, %rd233;
	add.s64 	%rd159, %rd234, %rd200;
	ld.global.u32 	%r293, [%rd149+6144];
	ld.global.u32 	%r294, [%rd149+6148];
	setp.lt.s32 	%p46, %r852, %r294;
	mov.u32 	%r856, %r851;
	mov.u32 	%r855, %r852;
	mov.u64 	%rd315, %rd313;
	@%p46 bra 	$L__BB6_160;
	setp.lt.s32 	%p47, %r294, %r852;
	mov.u32 	%r856, %r293;
	mov.u32 	%r855, %r294;
	mov.u64 	%rd315, %rd159;
	@%p47 bra 	$L__BB6_160;
	setp.lt.s64 	%p48, %rd313, %rd159;
	selp.b32 	%r856, %r851, %r293, %p48;
	selp.b32 	%r855, %r852, %r294, %p48;
	min.s64 	%rd315, %rd313, %rd159;
$L__BB6_160:
	add.s32 	%r844, %r272, 1024;
	add.s32 	%r405, %r272, 512;
	setp.lt.s32 	%p49, %r405, %r251;
	@%p49 bra 	$L__BB6_148;
$L__BB6_161:
	// begin inline asm
	mov.u32 %r406, %laneid;
	// end inline asm
	mov.b32 	%r424, 1;
	mov.b32 	%r425, 31;
	mov.b32 	%r426, -1;
	// begin inline asm
	shfl.sync.down.b32 %r407, %r856, %r424, %r425, %r426;
	// end inline asm
	// begin inline asm
	shfl.sync.down.b32 %r412, %r855, %r424, %r425, %r426;
	// end inline asm
	mov.b64 	{%r418, %r423}, %rd315;
	// begin inline asm
	shfl.sync.down.b32 %r417, %r418, %r424, %r425, %r426;
	// end inline asm
	// begin inline asm
	shfl.sync.down.b32 %r422, %r423, %r424, %r425, %r426;
	// end inline asm
	mov.b64 	%rd163, {%r417, %r422};
	setp.gt.s32 	%p50, %r406, 30;
	setp.lt.s32 	%p51, %r855, %r412;
	or.pred  	%p52, %p50, %p51;
	mov.u32 	%r857, %r856;
	mov.u32 	%r858, %r855;
	mov.u64 	%rd316, %rd315;
	@%p52 bra 	$L__BB6_164;
	setp.lt.s32 	%p53, %r412, %r855;
	mov.u32 	%r857, %r407;
	mov.u32 	%r858, %r412;
	mov.u64 	%rd316, %rd163;
	@%p53 bra 	$L__BB6_164;
	setp.lt.s64 	%p54, %rd315, %rd163;
	selp.b32 	%r857, %r856, %r407, %p54;
	selp.b32 	%r858, %r855, %r412, %p54;
	min.s64 	%rd316, %rd315, %rd163;
$L__BB6_164:
	mov.b32 	%r444, 2;
	mov.b32 	%r445, 31;
	mov.b32 	%r446, -1;
	// begin inline asm
	shfl.sync.down.b32 %r427, %r857, %r444, %r445, %r446;
	// end inline asm
	// begin inline asm
	shfl.sync.down.b32 %r432, %r858, %r444, %r445, %r446;
	// end inline asm
	mov.b64 	{%r438, %r443}, %rd316;
	// begin inline asm
	shfl.sync.down.b32 %r437, %r438, %r444, %r445, %r446;
	// end inline asm
	// begin inline asm
	shfl.sync.down.b32 %r442, %r443, %r444, %r445, %r446;
	// end inline asm
	mov.b64 	%rd166, {%r437, %r442};
	setp.gt.s32 	%p55, %r406, 29;
	setp.lt.s32 	%p56, %r858, %r432;
	or.pred  	%p57, %p55, %p56;
	mov.u32 	%r859, %r857;
	mov.u32 	%r860, %r858;
	mov.u64 	%rd317, %rd316;
	@%p57 bra 	$L__BB6_167;
	setp.lt.s32 	%p58, %r432, %r858;
	mov.u32 	%r859, %r427;
	mov.u32 	%r860, %r432;
	mov.u64 	%rd317, %rd166;
	@%p58 bra 	$L__BB6_167;
	setp.lt.s64 	%p59, %rd316, %rd166;
	selp.b32 	%r859, %r857, %r427, %p59;
	selp.b32 	%r860, %r858, %r432, %p59;
	min.s64 	%rd317, %rd316, %rd166;
$L__BB6_167:
	mov.b32 	%r464, 4;
	mov.b32 	%r465, 31;
	mov.b32 	%r466, -1;
	// begin inline asm
	shfl.sync.down.b32 %r447, %r859, %r464, %r465, %r466;
	// end inline asm
	// begin inline asm
	shfl.sync.down.b32 %r452, %r860, %r464, %r465, %r466;
	// end inline asm
	mov.b64 	{%r458, %r463}, %rd317;
	// begin inline asm
	shfl.sync.down.b32 %r457, %r458, %r464, %r465, %r466;
	// end inline asm
	// begin inline asm
	shfl.sync.down.b32 %r462, %r463, %r464, %r465, %r466;
	// end inline asm
	mov.b64 	%rd169, {%r457, %r462};
	setp.gt.s32 	%p60, %r406, 27;
	setp.lt.s32 	%p61, %r860, %r452;
	or.pred  	%p62, %p60, %p61;
	mov.u32 	%r861, %r859;
	mov.u32 	%r862, %r860;
	mov.u64 	%rd318, %rd317;
	@%p62 bra 	$L__BB6_170;
	setp.lt.s32 	%p63, %r452, %r860;
	mov.u32 	%r861, %r447;
	mov.u32 	%r862, %r452;
	mov.u64 	%rd318, %rd169;
	@%p63 bra 	$L__BB6_170;
	setp.lt.s64 	%p64, %rd317, %rd169;
	selp.b32 	%r861, %r859, %r447, %p64;
	selp.b32 	%r862, %r860, %r452, %p64;
	min.s64 	%rd318, %rd317, %rd169;
$L__BB6_170:
	mov.b32 	%r484, 8;
	mov.b32 	%r485, 31;
	mov.b32 	%r486, -1;
	// begin inline asm
	shfl.sync.down.b32 %r467, %r861, %r484, %r485, %r486;
	// end inline asm
	// begin inline asm
	shfl.sync.down.b32 %r472, %r862, %r484, %r485, %r486;
	// end inline asm
	mov.b64 	{%r478, %r483}, %rd318;
	// begin inline asm
	shfl.sync.down.b32 %r477, %r478, %r484, %r485, %r486;
	// end inline asm
	// begin inline asm
	shfl.sync.down.b32 %r482, %r483, %r484, %r485, %r486;
	// end inline asm
	mov.b64 	%rd172, {%r477, %r482};
	setp.gt.s32 	%p65, %r406, 23;
	setp.lt.s32 	%p66, %r862, %r472;
	or.pred  	%p67, %p65, %p66;
	mov.u32 	%r863, %r861;
	mov.u32 	%r864, %r862;
	mov.u64 	%rd319, %rd318;
	@%p67 bra 	$L__BB6_173;
	setp.lt.s32 	%p68, %r472, %r862;
	mov.u32 	%r863, %r467;
	mov.u32 	%r864, %r472;
	mov.u64 	%rd319, %rd172;
	@%p68 bra 	$L__BB6_173;
	setp.lt.s64 	%p69, %rd318, %rd172;
	selp.b32 	%r863, %r861, %r467, %p69;
	selp.b32 	%r864, %r862, %r472, %p69;
	min.s64 	%rd319, %rd318, %rd172;
$L__BB6_173:
	mov.b32 	%r504, 16;
	mov.b32 	%r505, 31;
	mov.b32 	%r506, -1;
	// begin inline asm
	shfl.sync.down.b32 %r487, %r863, %r504, %r505, %r506;
	// end inline asm
	// begin inline asm
	shfl.sync.down.b32 %r492, %r864, %r504, %r505, %r506;
	// end inline asm
	mov.b64 	{%r498, %r503}, %rd319;
	// begin inline asm
	shfl.sync.down.b32 %r497, %r498, %r504, %r505, %r506;
	// end inline asm
	// begin inline asm
	shfl.sync.down.b32 %r502, %r503, %r504, %r505, %r506;
	// end inline asm
	mov.b64 	%rd175, {%r497, %r502};
	setp.gt.s32 	%p70, %r406, 15;
	setp.lt.s32 	%p71, %r864, %r492;
	or.pred  	%p72, %p70, %p71;
	mov.u32 	%r880, %r863;
	mov.u32 	%r879, %r864;
	mov.u64 	%rd327, %rd319;
	@%p72 bra 	$L__BB6_176;
	setp.lt.s32 	%p73, %r492, %r864;
	mov.u32 	%r880, %r487;
	mov.u32 	%r879, %r492;
	mov.u64 	%rd327, %rd175;
	@%p73 bra 	$L__BB6_176;
	setp.lt.s64 	%p74, %rd319, %rd175;
	selp.b32 	%r880, %r863, %r487, %p74;
	selp.b32 	%r879, %r864, %r492, %p74;
	min.s64 	%rd327, %rd319, %rd175;
$L__BB6_176:
	setp.ne.s32 	%p75, %r406, 0;
	@%p75 bra 	$L__BB6_178;
	shr.u32 	%r507, %r204, 1;
	and.b32  	%r508, %r507, 496;
	mov.u32 	%r509, _ZN6thrust24THRUST_300001_SM_1000_NS8cuda_cub4core6detail5shmemE;
	add.s32 	%r510, %r509, %r508;
	st.shared.v2.u32 	[%r510+8], {%r880, %r879};
	st.shared.u64 	[%r510+16], %rd327;
$L__BB6_178:
	bar.sync 	0;
	setp.ne.s32 	%p76, %r204, 0;
	@%p76 bra 	$L__BB6_200;
	ld.shared.v2.u32 	{%r333, %r334}, [_ZN6thrust24THRUST_300001_SM_1000_NS8cuda_cub4core6detail5shmemE+24];
	ld.shared.u64 	%rd178, [_ZN6thrust24THRUST_300001_SM_1000_NS8cuda_cub4core6detail5shmemE+32];
	setp.lt.s32 	%p77, %r879, %r334;
	mov.u32 	%r867, %r880;
	mov.u32 	%r868, %r879;
	mov.u64 	%rd321, %rd327;
	@%p77 bra 	$L__BB6_182;
	setp.lt.s32 	%p78, %r334, %r879;
	mov.u32 	%r867, %r333;
	mov.u32 	%r868, %r334;
	mov.u64 	%rd321, %rd178;
	@%p78 bra 	$L__BB6_182;
	setp.lt.s64 	%p79, %rd327, %rd178;
	selp.b32 	%r867, %r880, %r333, %p79;
	selp.b32 	%r868, %r879, %r334, %p79;
	min.s64 	%rd321, %rd327, %rd178;
$L__BB6_182:
	ld.shared.v2.u32 	{%r339, %r340}, [_ZN6thrust24THRUST_300001_SM_1000_NS8cuda_cub4core6detail5shmemE+40];
	ld.shared.u64 	%rd181, [_ZN6thrust24THRUST_300001_SM_1000_NS8cuda_cub4core6detail5shmemE+48];
	setp.lt.s32 	%p80, %r868, %r340;
	mov.u32 	%r869, %r867;
	mov.u32 	%r870, %r868;
	mov.u64 	%rd322, %rd321;
	@%p80 bra 	$L__BB6_185;
	setp.lt.s32 	%p81, %r340, %r868;
	mov.u32 	%r869, %r339;
	mov.u32 	%r870, %r340;
	mov.u64 	%rd322, %rd181;
	@%p81 bra 	$L__BB6_185;
	setp.lt.s64 	%p82, %rd321, %rd181;
	selp.b32 	%r869, %r867, %r339, %p82;
	selp.b32 	%r870, %r868, %r340, %p82;
	min.s64 	%rd322, %rd321, %rd181;
$L__BB6_185:
	ld.shared.v2.u32 	{%r345, %r346}, [_ZN6thrust24THRUST_300001_SM_1000_NS8cuda_cub4core6detail5shmemE+56];
	ld.shared.u64 	%rd184, [_ZN6thrust24THRUST_300001_SM_1000_NS8cuda_cub4core6detail5shmemE+64];
	setp.lt.s32 	%p83, %r870, %r346;
	mov.u32 	%r871, %r869;
	mov.u32 	%r872, %r870;
	mov.u64 	%rd323, %rd322;
	@%p83 bra 	$L__BB6_188;
	setp.lt.s32 	%p84, %r346, %r870;
	mov.u32 	%r871, %r345;
	mov.u32 	%r872, %r346;
	mov.u64 	%rd323, %rd184;
	@%p84 bra 	$L__BB6_188;
	setp.lt.s64 	%p85, %rd322, %rd184;
	selp.b32 	%r871, %r869, %r345, %p85;
	selp.b32 	%r872, %r870, %r346, %p85;
	min.s64 	%rd323, %rd322, %rd184;
$L__BB6_188:
	ld.shared.v2.u32 	{%r351, %r352}, [_ZN6thrust24THRUST_300001_SM_1000_NS8cuda_cub4core6detail5shmemE+72];
	ld.shared.u64 	%rd187, [_ZN6thrust24THRUST_300001_SM_1000_NS8cuda_cub4core6detail5shmemE+80];
	setp.lt.s32 	%p86, %r872, %r352;
	mov.u32 	%r873, %r871;
	mov.u32 	%r874, %r872;
	mov.u64 	%rd324, %rd323;
	@%p86 bra 	$L__BB6_191;
	setp.lt.s32 	%p87, %r352, %r872;
	mov.u32 	%r873, %r351;
	mov.u32 	%r874, %r352;
	mov.u64 	%rd324, %rd187;
	@%p87 bra 	$L__BB6_191;
	setp.lt.s64 	%p88, %rd323, %rd187;
	selp.b32 	%r873, %r871, %r351, %p88;
	selp.b32 	%r874, %r872, %r352, %p88;
	min.s64 	%rd324, %rd323, %rd187;
$L__BB6_191:
	ld.shared.v2.u32 	{%r357, %r358}, [_ZN6thrust24THRUST_300001_SM_1000_NS8cuda_cub4core6detail5shmemE+88];
	ld.shared.u64 	%rd190, [_ZN6thrust24THRUST_300001_SM_1000_NS8cuda_cub4core6detail5shmemE+96];
	setp.lt.s32 	%p89, %r874, %r358;
	mov.u32 	%r875, %r873;
	mov.u32 	%r876, %r874;
	mov.u64 	%rd325, %rd324;
	@%p89 bra 	$L__BB6_194;
	setp.lt.s32 	%p90, %r358, %r874;
	mov.u32 	%r875, %r357;
	mov.u32 	%r876, %r358;
	mov.u64 	%rd325, %rd190;
	@%p90 bra 	$L__BB6_194;
	setp.lt.s64 	%p91, %rd324, %rd190;
	selp.b32 	%r875, %r873, %r357, %p91;
	selp.b32 	%r876, %r874, %r358, %p91;
	min.s64 	%rd325, %rd324, %rd190;
$L__BB6_194:
	ld.shared.v2.u32 	{%r363, %r364}, [_ZN6thrust24THRUST_300001_SM_1000_NS8cuda_cub4core6detail5shmemE+104];
	ld.shared.u64 	%rd193, [_ZN6thrust24THRUST_300001_SM_1000_NS8cuda_cub4core6detail5shmemE+112];
	setp.lt.s32 	%p92, %r876, %r364;
	mov.u32 	%r877, %r875;
	mov.u32 	%r878, %r876;
	mov.u64 	%rd326, %rd325;
	@%p92 bra 	$L__BB6_197;
	setp.lt.s32 	%p93, %r364, %r876;
	mov.u32 	%r877, %r363;
	mov.u32 	%r878, %r364;
	mov.u64 	%rd326, %rd193;
	@%p93 bra 	$L__BB6_197;
	setp.lt.s64 	%p94, %rd325, %rd193;
	selp.b32 	%r877, %r875, %r363, %p94;
	selp.b32 	%r878, %r876, %r364, %p94;
	min.s64 	%rd326, %rd325, %rd193;
$L__BB6_197:
	ld.shared.v2.u32 	{%r369, %r370}, [_ZN6thrust24THRUST_300001_SM_1000_NS8cuda_cub4core6detail5shmemE+120];
	ld.shared.u64 	%rd196, [_ZN6thrust24THRUST_300001_SM_1000_NS8cuda_cub4core6detail5shmemE+128];
	setp.lt.s32 	%p95, %r878, %r370;
	mov.u64 	%rd327, %rd326;
	mov.u32 	%r879, %r878;
	mov.u32 	%r880, %r877;
	@%p95 bra 	$L__BB6_200;
	setp.lt.s32 	%p96, %r370, %r878;
	mov.u64 	%rd327, %rd196;
	mov.u32 	%r879, %r370;
	mov.u32 	%r880, %r369;
	@%p96 bra 	$L__BB6_200;
	setp.lt.s64 	%p97, %rd326, %rd196;
	selp.b32 	%r880, %r877, %r369, %p97;
	selp.b32 	%r879, %r878, %r370, %p97;
	min.s64 	%rd327, %rd326, %rd196;
$L__BB6_200:
	mov.u32 	%r743, %tid.x;
	setp.ne.s32 	%p224, %r743, 0;
	@%p224 bra 	$L__BB6_202;
	ld.param.u64 	%rd257, [_ZN6thrust24THRUST_300001_SM_1000_NS8cuda_cub4core6detail13_kernel_agentINS1_8__reduce11ReduceAgentINS0_12zip_iteratorIN4cuda3std3__45tupleIJNS0_6detail15normal_iteratorINS0_10device_ptrI2quEEEENS0_17counting_iteratorIlNS0_11use_defaultESJ_SJ_EEEEEEEPNSB_IJSF_lEEESN_lNS1_9__extrema9arg_min_fISF_l17compare_key_valueEEEEJSM_SO_lN3cub18CUB_300001_SM_100013GridEvenShareIlEENSV_9GridQueueIyEESS_EEEvDpT0__param_1];
	cvta.to.global.u64 	%rd254, %rd257;
	mul.wide.u32 	%rd255, %r1, 16;
	add.s64 	%rd256, %rd254, %rd255;
	st.global.u32 	[%rd256], %r880;
	st.global.u32 	[%rd256+4], %r879;
	st.global.u64 	[%rd256+8], %rd327;
$L__BB6_202:
	ret;

}
	// .globl	_ZN6thrust24THRUST_300001_SM_1000_NS8cuda_cub4core6detail13_kernel_agentINS1_8__reduce10DrainAgentIlEEJN3cub18CUB_300001_SM_10009GridQueueIyEElEEEvDpT0_
.visible .entry _ZN6thrust24THRUST_300001_SM_1000_NS8cuda_cub4core6detail13_kernel_agentINS1_8__reduce10DrainAgentIlEEJN3cub18CUB_300001_SM_10009GridQueueIyEElEEEvDpT0_(
	.param .align 8 .b8 _ZN6thrust24THRUST_300001_SM_1000_NS8cuda_cub4core6detail13_kernel_agentINS1_8__reduce10DrainAgentIlEEJN3cub18CUB_300001_SM_10009GridQueueIyEElEEEvDpT0__param_0[8],
	.param .u64 _ZN6thrust24THRUST_300001_SM_1000_NS8cuda_cub4core6detail13_kernel_agentINS1_8__reduce10DrainAgentIlEEJN3cub18CUB_300001_SM_10009GridQueueIyEElEEEvDpT0__param_1
)
.maxntid 1
{
	.reg .b64 	%rd<5>;

	ld.param.u64 	%rd1, [_ZN6thrust24THRUST_300001_SM_1000_NS8cuda_cub4core6detail13_kernel_agentINS1_8__reduce10DrainAgentIlEEJN3cub18CUB_300001_SM_10009GridQueueIyEElEEEvDpT0__param_0];
	ld.param.u64 	%rd2, [_ZN6thrust24THRUST_300001_SM_1000_NS8cuda_cub4core6detail13_kernel_agentINS1_8__reduce10DrainAgentIlEEJN3cub18CUB_300001_SM_10009GridQueueIyEElEEEvDpT0__param_1];
	cvta.to.global.u64 	%rd3, %rd1;
	st.global.u64 	[%rd3], %rd2;
	mov.b64 	%rd4, 0;
	st.global.u64 	[%rd3+8], %rd4;
	ret;

}
	// .globl	_ZN6thrust24THRUST_300001_SM_1000_NS8cuda_cub4core6detail13_kernel_agentINS1_8__reduce11ReduceAgentIPN4cuda3std3__45tupleIJ2qulEEESD_SC_lNS1_9__extrema9arg_min_fISB_l17compare_key_valueEEEEJSD_SD_iSH_EEEvDpT0_
.visible .entry _ZN6thrust24THRUST_300001_SM_1000_NS8cuda_cub4core6detail13_kernel_agentINS1_8__reduce11ReduceAgentIPN4cuda3std3__45tupleIJ2qulEEESD_SC_lNS1_9__extrema9arg_min_fISB_l17compare_key_valueEEEEJSD_SD_iSH_EEEvDpT0_(
	.param .u64 .ptr .align 1 _ZN6thrust24THRUST_300001_SM_1000_NS8cuda_cub4core6detail13_kernel_agentINS1_8__reduce11ReduceAgentIPN4cuda3std3__45tupleIJ2qulEEESD_SC_lNS1_9__extrema9arg_min_fISB_l17compare_key_valueEEEEJSD_SD_iSH_EEEvDpT0__param_0,
	.param .u64 .ptr .align 1 _ZN6thrust24THRUST_300001_SM_1000_NS8cuda_cub4core6detail13_kernel_agentINS1_8__reduce11ReduceAgentIPN4cuda3std3__45tupleIJ2qulEEESD_SC_lNS1_9__extrema9arg_min_fISB_l17compare_key_valueEEEEJSD_SD_iSH_EEEvDpT0__param_1,
	.param .u32 _ZN6thrust24THRUST_300001_SM_1000_NS8cuda_cub4core6detail13_kernel_agentINS1_8__reduce11ReduceAgentIPN4cuda3std3__45tupleIJ2qulEEESD_SC_lNS1_9__extrema9arg_min_fISB_l17compare_key_valueEEEEJSD_SD_iSH_EEEvDpT0__param_2,
	.param .align 1 .b8 _ZN6thrust24THRUST_300001_SM_1000_NS8cuda_cub4core6detail13_kernel_agentINS1_8__reduce11ReduceAgentIPN4cuda3std3__45tupleIJ2qulEEESD_SC_lNS1_9__extrema9arg_min_fISB_l17compare_key_valueEEEEJSD_SD_iSH_EEEvDpT0__param_3[1]
)
.maxntid 256
{
	.reg .pred 	%p<260>;
	.reg .b32 	%r<954>;
	.reg .b64 	%rd<478>;

	ld.param.u64 	%rd237, [_ZN6thrust24THRUST_300001_SM_1000_NS8cuda_cub4core6detail13_kernel_agentINS1_8__reduce11ReduceAgentIPN4cuda3std3__45tupleIJ2qulEEESD_SC_lNS1_9__extrema9arg_min_fISB_l17compare_key_valueEEEEJSD_SD_iSH_EEEvDpT0__param_0];
	ld.param.u32 	%r449, [_ZN6thrust24THRUST_300001_SM_1000_NS8cuda_cub4core6detail13_kernel_agentINS1_8__reduce11ReduceAgentIPN4cuda3std3__45tupleIJ2qulEEESD_SC_lNS1_9__extrema9arg_min_fISB_l17compare_key_valueEEEEJSD_SD_iSH_EEEvDpT0__param_2];
	cvt.s64.s32 	%rd1, %r449;
	setp.eq.s32 	%p1, %r449, 0;
	@%p1 bra 	$L__BB8_238;
	setp.gt.s32 	%p2, %r449, 1279;
	@%p2 bra 	$L__BB8_111;
	mov.u32 	%r1, %tid.x;
	setp.ge.s32 	%p133, %r1, %r449;
	mov.b32 	%r812, 0;
	mov.b64 	%rd401, 0;
	mov.u32 	%r813, %r812;
	mov.u32 	%r798, %r1;
	@%p133 bra 	$L__BB8_4;
	mul.wide.u32 	%rd365, %r1, 16;
	add.s64 	%rd362, %rd237, %rd365;
	// begin inline asm
	ld.global.nc.u64 %rd361, [%rd362];
	// end inline asm
	mov.b64 	{%r813, %r812}, %rd361;
	add.s64 	%rd364, %rd362, 8;
	// begin inline asm
	ld.global.nc.u64 %rd401, [%rd364];
	// end inline asm
	add.s32 	%r798, %r1, 256;
$L__BB8_4:
	setp.ge.s32 	%p134, %r798, %r449;
	@%p134 bra 	$L__BB8_25;
	not.b32 	%r565, %r798;
	add.s32 	%r8, %r449, %r565;
	and.b32  	%r566, %r8, 768;
	setp.eq.s32 	%p135, %r566, 768;
	@%p135 bra 	$L__BB8_11;
	mul.wide.u32 	%rd367, %r798, 16;
	add.s64 	%rd392, %rd237, %rd367;
	shr.u32 	%r567, %r8, 8;
	add.s32 	%r568, %r567, 1;
	and.b32  	%r569, %r568, 3;
	neg.s32 	%r792, %r569;
$L__BB8_7:
	.pragma "nounroll";
	mov.u64 	%rd6, %rd401;
	mov.u32 	%r13, %r812;
	mov.u32 	%r12, %r813;
	// begin inline asm
	ld.global.nc.u64 %rd368, [%rd392];
	// end inline asm
	mov.b64 	{%r14, %r15}, %rd368;
	add.s64 	%rd371, %rd392, 8;
	// begin inline asm
	ld.global.nc.u64 %rd370, [%rd371];
	// end inline asm
	setp.lt.s32 	%p136, %r13, %r15;
	@%p136 bra 	$L__BB8_10;
	setp.lt.s32 	%p137, %r15, %r13;
	mov.u64 	%rd401, %rd370;
	mov.u32 	%r812, %r15;
	mov.u32 	%r813, %r14;
	@%p137 bra 	$L__BB8_10;
	setp.lt.s64 	%p138, %rd6, %rd370;
	min.s64 	%rd401, %rd6, %rd370;
	selp.b32 	%r812, %r13, %r15, %p138;
	selp.b32 	%r813, %r12, %r14, %p138;
$L__BB8_10:
	add.s32 	%r798, %r798, 256;
	add.s64 	%rd392, %rd392, 4096;
	add.s32 	%r792, %r792, 1;
	setp.ne.s32 	%p139, %r792, 0;
	@%p139 bra 	$L__BB8_7;
$L__BB8_11:
	setp.lt.u32 	%p140, %r8, 768;
	@%p140 bra 	$L__BB8_25;
$L__BB8_12:
	mul.wide.s32 	%rd376, %r798, 16;
	add.s64 	%rd373, %rd237, %rd376;
	// begin inline asm
	ld.global.nc.u64 %rd372, [%rd373];
	// end inline asm
	mov.b64 	{%r30, %r31}, %rd372;
	add.s64 	%rd375, %rd373, 8;
	// begin inline asm
	ld.global.nc.u64 %rd374, [%rd375];
	// end inline asm
	setp.lt.s32 	%p141, %r812, %r31;
	mov.u64 	%rd398, %rd401;
	mov.u32 	%r806, %r812;
	mov.u32 	%r807, %r813;
	@%p141 bra 	$L__BB8_15;
	setp.lt.s32 	%p142, %r31, %r812;
	mov.u64 	%rd398, %rd374;
	mov.u32 	%r806, %r31;
	mov.u32 	%r807, %r30;
	@%p142 bra 	$L__BB8_15;
	setp.lt.s64 	%p143, %rd401, %rd374;
	min.s64 	%rd398, %rd401, %rd374;
	selp.b32 	%r806, %r812, %r31, %p143;
	selp.b32 	%r807, %r813, %r30, %p143;
$L__BB8_15:
	add.s64 	%rd378, %rd373, 4096;
	// begin inline asm
	ld.global.nc.u64 %rd377, [%rd378];
	// end inline asm
	mov.b64 	{%r36, %r37}, %rd377;
	add.s64 	%rd380, %rd373, 4104;
	// begin inline asm
	ld.global.nc.u64 %rd379, [%rd380];
	// end inline asm
	setp.lt.s32 	%p144, %r806, %r37;
	mov.u64 	%rd399, %rd398;
	mov.u32 	%r808, %r806;
	mov.u32 	%r809, %r807;
	@%p144 bra 	$L__BB8_18;
	setp.lt.s32 	%p145, %r37, %r806;
	mov.u64 	%rd399, %rd379;
	mov.u32 	%r808, %r37;
	mov.u32 	%r809, %r36;
	@%p145 bra 	$L__BB8_18;
	setp.lt.s64 	%p146, %rd398, %rd379;
	min.s64 	%rd399, %rd398, %rd379;
	selp.b32 	%r808, %r806, %r37, %p146;
	selp.b32 	%r809, %r807, %r36, %p146;
$L__BB8_18:
	add.s64 	%rd382, %rd373, 8192;
	// begin inline asm
	ld.global.nc.u64 %rd381, [%rd382];
	// end inline asm
	mov.b64 	{%r42, %r43}, %rd381;
	add.s64 	%rd384, %rd373, 8200;
	// begin inline asm
	ld.global.nc.u64 %rd383, [%rd384];
	// end inline asm
	setp.lt.s32 	%p147, %r808, %r43;
	mov.u64 	%rd400, %rd399;
	mov.u32 	%r810, %r808;
	mov.u32 	%r811, %r809;
	@%p147 bra 	$L__BB8_21;
	setp.lt.s32 	%p148, %r43, %r808;
	mov.u64 	%rd400, %rd383;
	mov.u32 	%r810, %r43;
	mov.u32 	%r811, %r42;
	@%p148 bra 	$L__BB8_21;
	setp.lt.s64 	%p149, %rd399, %rd383;
	min.s64 	%rd400, %rd399, %rd383;
	selp.b32 	%r810, %r808, %r43, %p149;
	selp.b32 	%r811, %r809, %r42, %p149;
$L__BB8_21:
	add.s64 	%rd386, %rd373, 12288;
	// begin inline asm
	ld.global.nc.u64 %rd385, [%rd386];
	// end inline asm
	mov.b64 	{%r48, %r49}, %rd385;
	add.s64 	%rd388, %rd373, 12296;
	// begin inline asm
	ld.global.nc.u64 %rd387, [%rd388];
	// end inline asm
	setp.lt.s32 	%p150, %r810, %r49;
	mov.u64 	%rd401, %rd400;
	mov.u32 	%r812, %r810;
	mov.u32 	%r813, %r811;
	@%p150 bra 	$L__BB8_24;
	setp.lt.s32 	%p151, %r49, %r810;
	mov.u64 	%rd401, %rd387;
	mov.u32 	%r812, %r49;
	mov.u32 	%r813, %r48;
	@%p151 bra 	$L__BB8_24;
	setp.lt.s64 	%p152, %rd400, %rd387;
	min.s64 	%rd401, %rd400, %rd387;
	selp.b32 	%r812, %r810, %r49, %p152;
	selp.b32 	%r813, %r811, %r48, %p152;
$L__BB8_24:
	add.s32 	%r798, %r798, 1024;
	setp.lt.s32 	%p153, %r798, %r449;
	@%p153 bra 	$L__BB8_12;
$L__BB8_25:
	setp.lt.s32 	%p154, %r449, 256;
	@%p154 bra 	$L__BB8_65;
	// begin inline asm
	mov.u32 %r683, %laneid;
	// end inline asm
	mov.b32 	%r701, 1;
	mov.b32 	%r702, 31;
	mov.b32 	%r703, -1;
	// begin inline asm
	shfl.sync.down.b32 %r684, %r813, %r701, %r702, %r703;
	// end inline asm
	// begin inline asm
	shfl.sync.down.b32 %r689, %r812, %r701, %r702, %r703;
	// end inline asm
	mov.b64 	{%r695, %r700}, %rd401;
	// begin inline asm
	shfl.sync.down.b32 %r694, %r695, %r701, %r702, %r703;
	// end inline asm
	// begin inline asm
	shfl.sync.down.b32 %r699, %r700, %r701, %r702, %r703;
	// end inline asm
	mov.b64 	%rd28, {%r694, %r699};
	setp.gt.s32 	%p211, %r683, 30;
	setp.lt.s32 	%p212, %r812, %r689;
	or.pred  	%p213, %p211, %p212;
	mov.u64 	%rd403, %rd401;
	mov.u32 	%r816, %r812;
	mov.u32 	%r817, %r813;
	@%p213 bra 	$L__BB8_29;
	setp.lt.s32 	%p214, %r689, %r812;
	mov.u64 	%rd403, %rd28;
	mov.u32 	%r816, %r689;
	mov.u32 	%r817, %r684;
	@%p214 bra 	$L__BB8_29;
	setp.lt.s64 	%p215, %rd401, %rd28;
	min.s64 	%rd403, %rd401, %rd28;
	selp.b32 	%r816, %r812, %r689, %p215;
	selp.b32 	%r817, %r813, %r684, %p215;
$L__BB8_29:
	mov.b32 	%r721, 2;
	mov.b32 	%r722, 31;
	mov.b32 	%r723, -1;
	// begin inline asm
	shfl.sync.down.b32 %r704, %r817, %r721, %r722, %r723;
	// end inline asm
	// begin inline asm
	shfl.sync.down.b32 %r709, %r816, %r721, %r722, %r723;
	// end inline asm
	mov.b64 	{%r715, %r720}, %rd403;
	// begin inline asm
	shfl.sync.down.b32 %r714, %r715, %r721, %r722, %r723;
	// end inline asm
	// begin inline asm
	shfl.sync.down.b32 %r719, %r720, %r721, %r722, %r723;
	// end inline asm
	mov.b64 	%rd31, {%r714, %r719};
	setp.gt.s32 	%p216, %r683, 29;
	setp.lt.s32 	%p217, %r816, %r709;
	or.pred  	%p218, %p216, %p217;
	mov.u64 	%rd404, %rd403;
	mov.u32 	%r818, %r816;
	mov.u32 	%r819, %r817;
	@%p218 bra 	$L__BB8_32;
	setp.lt.s32 	%p219, %r709, %r816;
	mov.u64 	%rd404, %rd31;
	mov.u32 	%r818, %r709;
	mov.u32 	%r819, %r704;
	@%p219 bra 	$L__BB8_32;
	setp.lt.s64 	%p220, %rd403, %rd31;
	min.s64 	%rd404, %rd403, %rd31;
	selp.b32 	%r818, %r816, %r709, %p220;
	selp.b32 	%r819, %r817, %r704, %p220;
$L__BB8_32:
	mov.b32 	%r741, 4;
	mov.b32 	%r742, 31;
	mov.b32 	%r743, -1;
	// begin inline asm
	shfl.sync.down.b32 %r724, %r819, %r741, %r742, %r743;
	// end inline asm
	// begin inline asm
	shfl.sync.down.b32 %r729, %r818, %r741, %r742, %r743;
	// end inline asm
	mov.b64 	{%r735, %r740}, %rd404;
	// begin inline asm
	shfl.sync.down.b32 %r734, %r735, %r741, %r742, %r743;
	// end inline asm
	// begin inline asm
	shfl.sync.down.b32 %r739, %r740, %r741, %r742, %r743;
	// end inline asm
	mov.b64 	%rd34, {%r734, %r739};
	setp.gt.s32 	%p221, %r683, 27;
	setp.lt.s32 	%p222, %r818, %r729;
	or.pred  	%p223, %p221, %p222;
	mov.u64 	%rd405, %rd404;
	mov.u32 	%r820, %r818;
	mov.u32 	%r821, %r819;
	@%p223 bra 	$L__BB8_35;
	setp.lt.s32 	%p224, %r729, %r818;
	mov.u64 	%rd405, %rd34;
	mov.u32 	%r820, %r729;
	mov.u32 	%r821, %r724;
	@%p224 bra 	$L__BB8_35;
	setp.lt.s64 	%p225, %rd404, %rd34;
	min.s64 	%rd405, %rd404, %rd34;
	selp.b32 	%r820, %r818, %r729, %p225;
	selp.b32 	%r821, %r819, %r724, %p225;
$L__BB8_35:
	mov.b32 	%r761, 8;
	mov.b32 	%r762, 31;
	mov.b32 	%r763, -1;
	// begin inline asm
	shfl.sync.down.b32 %r744, %r821, %r761, %r762, %r763;
	// end inline asm
	// begin inline asm
	shfl.sync.down.b32 %r749, %r820, %r761, %r762, %r763;
	// end inline asm
	mov.b64 	{%r755, %r760}, %rd405;
	// begin inline asm
	shfl.sync.down.b32 %r754, %r755, %r761, %r762, %r763;
	// end inline asm
	// begin inline asm
	shfl.sync.down.b32 %r759, %r760, %r761, %r762, %r763;
	// end inline asm
	mov.b64 	%rd37, {%r754, %r759};
	setp.gt.s32 	%p226, %r683, 23;
	setp.lt.s32 	%p227, %r820, %r749;
	or.pred  	%p228, %p226, %p227;
	mov.u64 	%rd406, %rd405;
	mov.u32 	%r822, %r820;
	mov.u32 	%r823, %r821;
	@%p228 bra 	$L__BB8_38;
	setp.lt.s32 	%p229, %r749, %r820;
	mov.u64 	%rd406, %rd37;
	mov.u32 	%r822, %r749;
	mov.u32 	%r823, %r744;
	@%p229 bra 	$L__BB8_38;
	setp.lt.s64 	%p230, %rd405, %rd37;
	min.s64 	%rd406, %rd405, %rd37;
	selp.b32 	%r822, %r820, %r749, %p230;
	selp.b32 	%r823, %r821, %r744, %p230;
$L__BB8_38:
	mov.b32 	%r781, 16;
	mov.b32 	%r782, 31;
	mov.b32 	%r783, -1;
	// begin inline asm
	shfl.sync.down.b32 %r764, %r823, %r781, %r782, %r783;
	// end inline asm
	// begin inline asm
	shfl.sync.down.b32 %r769, %r822, %r781, %r782, %r783;
	// end inline asm
	mov.b64 	{%r775, %r780}, %rd406;
	// begin inline asm
	shfl.sync.down.b32 %r774, %r775, %r781, %r782, %r783;
	// end inline asm
	// begin inline asm
	shfl.sync.down.b32 %r779, %r780, %r781, %r782, %r783;
	// end inline asm
	mov.b64 	%rd40, {%r774, %r779};
	setp.gt.s32 	%p231, %r683, 15;
	setp.lt.s32 	%p232, %r822, %r769;
	or.pred  	%p233, %p231, %p232;
	mov.u64 	%rd477, %rd406;
	mov.u32 	%r952, %r822;
	mov.u32 	%r953, %r823;
	@%p233 bra 	$L__BB8_41;
	setp.lt.s32 	%p234, %r769, %r822;
	mov.u64 	%rd477, %rd40;
	mov.u32 	%r952, %r769;
	mov.u32 	%r953, %r764;
	@%p234 bra 	$L__BB8_41;
	setp.lt.s64 	%p235, %rd406, %rd40;
	min.s64 	%rd477, %rd406, %rd40;
	selp.b32 	%r952, %r822, %r769, %p235;
	selp.b32 	%r953, %r823, %r764, %p235;
$L__BB8_41:
	setp.ne.s32 	%p236, %r683, 0;
	@%p236 bra 	$L__BB8_43;
	shr.u32 	%r784, %r1, 1;
	and.b32  	%r785, %r784, 496;
	mov.u32 	%r786, _ZN6thrust24THRUST_300001_SM_1000_NS8cuda_cub4core6detail5shmemE;
	add.s32 	%r787, %r786, %r785;
	st.shared.v2.u32 	[%r787+8], {%r953, %r952};
	st.shared.u64 	[%r787+16], %rd477;
$L__BB8_43:
	bar.sync 	0;
	setp.ne.s32 	%p237, %r1, 0;
	@%p237 bra 	$L__BB8_236;
	ld.shared.v2.u32 	{%r88, %r89}, [_ZN6thrust24THRUST_300001_SM_1000_NS8cuda_cub4core6detail5shmemE+24];
	ld.shared.u64 	%rd43, [_ZN6thrust24THRUST_300001_SM_1000_NS8cuda_cub4core6detail5shmemE+32];
	setp.lt.s32 	%p238, %r952, %r89;
	mov.u64 	%rd408, %rd477;
	mov.u32 	%r826, %r952;
	mov.u32 	%r827, %r953;
	@%p238 bra 	$L__BB8_47;
	setp.lt.s32 	%p239, %r89, %r952;
	mov.u64 	%rd408, %rd43;
	mov.u32 	%r826, %r89;
	mov.u32 	%r827, %r88;
	@%p239 bra 	$L__BB8_47;
	setp.lt.s64 	%p240, %rd477, %rd43;
	min.s64 	%rd408, %rd477, %rd43;
	selp.b32 	%r826, %r952, %r89, %p240;
	selp.b32 	%r827, %r953, %r88, %p240;
$L__BB8_47:
	ld.shared.v2.u32 	{%r94, %r95}, [_ZN6thrust24THRUST_300001_SM_1000_NS8cuda_cub4core6detail5shmemE+40];
	ld.shared.u64 	%rd46, [_ZN6thrust24THRUST_300001_SM_1000_NS8cuda_cub4core6detail5shmemE+48];
	setp.lt.s32 	%p241, %r826, %r95;
	mov.u64 	%rd409, %rd408;
	mov.u32 	%r828, %r826;
	mov.u32 	%r829, %r827;
	@%p241 bra 	$L__BB8_50;
	setp.lt.s32 	%p242, %r95, %r826;
	mov.u64 	%rd409, %rd46;
	mov.u32 	%r828, %r95;
	mov.u32 	%r829, %r94;
	@%p242 bra 	$L__BB8_50;
	setp.lt.s64 	%p243, %rd408, %rd46;
	min.s64 	%rd409, %rd408, %rd46;
	selp.b32 	%r828, %r826, %r95, %p243;
	selp.b32 	%r829, %r827, %r94, %p243;
$L__BB8_50:
	ld.shared.v2.u32 	{%r100, %r101}, [_ZN6thrust24THRUST_300001_SM_1000_NS8cuda_cub4core6detail5shmemE+56];
	ld.shared.u64 	%rd49, [_ZN6thrust24THRUST_300001_SM_1000_NS8cuda_cub4core6detail5shmemE+64];
	setp.lt.s32 	%p244, %r828, %r101;
	mov.u64 	%rd410, %rd409;
	mov.u32 	%r830, %r828;
	mov.u32 	%r831, %r829;
	@%p244 bra 	$L__BB8_53;
	setp.lt.s32 	%p245, %r101, %r828;
	mov.u64 	%rd410, %rd49;
	mov.u32 	%r830, %r101;
	mov.u32 	%r831, %r100;
	@%p245 bra 	$L__BB8_53;
	setp.lt.s64 	%p246, %rd409, %rd49;
	min.s64 	%rd410, %rd409, %rd49;
	selp.b32 	%r830, %r828, %r101, %p246;
	selp.b32 	%r831, %r829, %r100, %p246;
$L__BB8_53:
	ld.shared.v2.u32 	{%r106, %r107}, [_ZN6thrust24THRUST_300001_SM_1000_NS8cuda_cub4core6detail5shmemE+72];
	ld.shared.u64 	%rd52, [_ZN6thrust24THRUST_300001_SM_1000_NS8cuda_cub4core6detail5shmemE+80];
	setp.lt.s32 	%p247, %r830, %r107;
	mov.u64 	%rd411, %rd410;
	mov.u32 	%r832, %r830;
	mov.u32 	%r833, %r831;
	@%p247 bra 	$L__BB8_56;
	setp.lt.s32 	%p248, %r107, %r830;
	mov.u64 	%rd411, %rd52;
	mov.u32 	%r832, %r107;
	mov.u32 	%r833, %r106;
	@%p248 bra 	$L__BB8_56;
	setp.lt.s64 	%p249, %rd410, %rd52;
	min.s64 	%rd411, %rd410, %rd52;
	selp.b32 	%r832, %r830, %r107, %p249;
	selp.b32 	%r833, %r831, %r106, %p249;
$L__BB8_56:
	ld.shared.v2.u32 	{%r112, %r113}, [_ZN6thrust24THRUST_300001_SM_1000_NS8cuda_cub4core6detail5shmemE+88];
	ld.shared.u64 	%rd55, [_ZN6thrust24THRUST_300001_SM_1000_NS8cuda_cub4core6detail5shmemE+96];
	setp.lt.s32 	%p250, %r832, %r113;
	mov.u64 	%rd412, %rd411;
	mov.u32 	%r834, %r832;
	mov.u32 	%r835, %r833;
	@%p250 bra 	$L__BB8_59;
	setp.lt.s32 	%p251, %r113, %r832;
	mov.u64 	%rd412, %rd55;
	mov.u32 	%r834, %r113;
	mov.u32 	%r835, %r112;
	@%p251 bra 	$L__BB8_59;
	setp.lt.s64 	%p252, %rd411, %rd55;
	min.s64 	%rd412, %rd411, %rd55;
	selp.b32 	%r834, %r832, %r113, %p252;
	selp.b32 	%r835, %r833, %r112, %p252;
$L__BB8_59:
	ld.shared.v2.u32 	{%r118, %r119}, [_ZN6thrust24THRUST_300001_SM_1000_NS8cuda_cub4core6detail5shmemE+104];
	ld.shared.u64 	%rd58, [_ZN6thrust24THRUST_300001_SM_1000_NS8cuda_cub4core6detail5shmemE+112];
	setp.lt.s32 	%p253, %r834, %r119;
	mov.u64 	%rd413, %rd412;
	mov.u32 	%r836, %r834;
	mov.u32 	%r837, %r835;
	@%p253 bra 	$L__BB8_62;
	setp.lt.s32 	%p254, %r119, %r834;
	mov.u64 	%rd413, %rd58;
	mov.u32 	%r836, %r119;
	mov.u32 	%r837, %r118;
	@%p254 bra 	$L__BB8_62;
	setp.lt.s64 	%p255, %rd412, %rd58;
	min.s64 	%rd413, %rd412, %rd58;
	selp.b32 	%r836, %r834, %r119, %p255;
	selp.b32 	%r837, %r835, %r118, %p255;
$L__BB8_62:
	ld.shared.v2.u32 	{%r124, %r125}, [_ZN6thrust24THRUST_300001_SM_1000_NS8cuda_cub4core6detail5shmemE+120];
	ld.shared.u64 	%rd61, [_ZN6thrust24THRUST_300001_SM_1000_NS8cuda_cub4core6detail5shmemE+128];
	setp.lt.s32 	%p256, %r836, %r125;
	mov.u64 	%rd477, %rd413;
	mov.u32 	%r952, %r836;
	mov.u32 	%r953, %r837;
	@%p256 bra 	$L__BB8_236;
	setp.lt.s32 	%p257, %r125, %r836;
	mov.u64 	%rd477, %rd61;
	mov.u32 	%r952, %r125;
	mov.u32 	%r953, %r124;
	@%p257 bra 	$L__BB8_236;
	setp.lt.s64 	%p258, %rd413, %rd61;
	min.s64 	%rd477, %rd413, %rd61;
	selp.b32 	%r952, %r836, %r125, %p258;
	selp.b32 	%r953, %r837, %r124, %p258;
	bra.uni 	$L__BB8_236;
$L__BB8_65:
	// begin inline asm
	mov.u32 %r570, %laneid;
	// end inline asm
	and.b32  	%r591, %r1, 992;
	add.s32 	%r592, %r591, 32;
	setp.gt.s32 	%p155, %r592, %r449;
	not.b32 	%r593, %r591;
	add.s32 	%r594, %r449, %r593;
	selp.b32 	%r589, %r594, 31, %p155;
	mov.b32 	%r588, 1;
	mov.b32 	%r590, -1;
	// begin inline asm
	shfl.sync.down.b32 %r571, %r813, %r588, %r589, %r590;
	// end inline asm
	// begin inline asm
	shfl.sync.down.b32 %r576, %r812, %r588, %r589, %r590;
	// end inline asm
	mov.b64 	{%r582, %r587}, %rd401;
	// begin inline asm
	shfl.sync.down.b32 %r581, %r582, %r588, %r589, %r590;
	// end inline asm
	// begin inline asm
	shfl.sync.down.b32 %r586, %r587, %r588, %r589, %r590;
	// end inline asm
	mov.b64 	%rd63, {%r581, %r586};
	setp.ge.s32 	%p156, %r570, %r589;
	setp.lt.s32 	%p157, %r812, %r576;
	or.pred  	%p158, %p156, %p157;
	mov.u64 	%rd414, %rd401;
	mov.u32 	%r838, %r812;
	mov.u32 	%r839, %r813;
	@%p158 bra 	$L__BB8_68;
	setp.lt.s32 	%p159, %r576, %r812;
	mov.u64 	%rd414, %rd63;
	mov.u32 	%r838, %r576;
	mov.u32 	%r839, %r571;
	@%p159 bra 	$L__BB8_68;
	setp.lt.s64 	%p160, %rd401, %rd63;
	min.s64 	%rd414, %rd401, %rd63;
	selp.b32 	%r838, %r812, %r576, %p160;
	selp.b32 	%r839, %r813, %r571, %p160;
$L__BB8_68:
	mov.b32 	%r612, 2;
	mov.b32 	%r614, -1;
	// begin inline asm
	shfl.sync.down.b32 %r595, %r839, %r612, %r589, %r614;
	// end inline asm
	// begin inline asm
	shfl.sync.down.b32 %r600, %r838, %r612, %r589, %r614;
	// end inline asm
	mov.b64 	{%r606, %r611}, %rd414;
	// begin inline asm
	shfl.sync.down.b32 %r605, %r606, %r612, %r589, %r614;
	// end inline asm
	// begin inline asm
	shfl.sync.down.b32 %r610, %r611, %r612, %r589, %r614;
	// end inline asm
	mov.b64 	%rd66, {%r605, %r610};
	add.s32 	%r615, %r570, 2;
	setp.gt.s32 	%p161, %r615, %r589;
	setp.lt.s32 	%p162, %r838, %r600;
	or.pred  	%p163, %p161, %p162;
	mov.u64 	%rd415, %rd414;
	mov.u32 	%r840, %r838;
	mov.u32 	%r841, %r839;
	@%p163 bra 	$L__BB8_71;
	setp.lt.s32 	%p164, %r600, %r838;
	mov.u64 	%rd415, %rd66;
	mov.u32 	%r840, %r600;
	mov.u32 	%r841, %r595;
	@%p164 bra 	$L__BB8_71;
	setp.lt.s64 	%p165, %rd414, %rd66;
	min.s64 	%rd415, %rd414, %rd66;
	selp.b32 	%r840, %r838, %r600, %p165;
	selp.b32 	%r841, %r839, %r595, %p165;
$L__BB8_71:
	mov.b32 	%r633, 4;
	mov.b32 	%r635, -1;
	// begin inline asm
	shfl.sync.down.b32 %r616, %r841, %r633, %r589, %r635;
	// end inline asm
	// begin inline asm
	shfl.sync.down.b32 %r621, %r840, %r633, %r589, %r635;
	// end inline asm
	mov.b64 	{%r627, %r632}, %rd415;
	// begin inline asm
	shfl.sync.down.b32 %r626, %r627, %r633, %r589, %r635;
	// end inline asm
	// begin inline asm
	shfl.sync.down.b32 %r631, %r632, %r633, %r589, %r635;
	// end inline asm
	mov.b64 	%rd69, {%r626, %r631};
	add.s32 	%r636, %r570, 4;
	setp.gt.s32 	%p166, %r636, %r589;
	setp.lt.s32 	%p167, %r840, %r621;
	or.pred  	%p168, %p166, %p167;
	mov.u64 	%rd416, %rd415;
	mov.u32 	%r842, %r840;
	mov.u32 	%r843, %r841;
	@%p168 bra 	$L__BB8_74;
	setp.lt.s32 	%p169, %r621, %r840;
	mov.u64 	%rd416, %rd69;
	mov.u32 	%r842, %r621;
	mov.u32 	%r843, %r616;
	@%p169 bra 	$L__BB8_74;
	setp.lt.s64 	%p170, %rd415, %rd69;
	min.s64 	%rd416, %rd415, %rd69;
	selp.b32 	%r842, %r840, %r621, %p170;
	selp.b32 	%r843, %r841, %r616, %p170;
$L__BB8_74:
	mov.b32 	%r654, 8;
	mov.b32 	%r656, -1;
	// begin inline asm
	shfl.sync.down.b32 %r637, %r843, %r654, %r589, %r656;
	// end inline asm
	// begin inline asm
	shfl.sync.down.b32 %r642, %r842, %r654, %r589, %r656;
	// end inline asm
	mov.b64 	{%r648, %r653}, %rd416;
	// begin inline asm
	shfl.sync.down.b32 %r647, %r648, %r654, %r589, %r656;
	// end inline asm
	// begin inline asm
	shfl.sync.down.b32 %r652, %r653, %r654, %r589, %r656;
	// end inline asm
	mov.b64 	%rd72, {%r647, %r652};
	add.s32 	%r657, %r570, 8;
	setp.gt.s32 	%p171, %r657, %r589;
	setp.lt.s32 	%p172, %r842, %r642;
	or.pred  	%p173, %p171, %p172;
	mov.u64 	%rd417, %rd416;
	mov.u32 	%r844, %r842;
	mov.u32 	%r845, %r843;
	@%p173 bra 	$L__BB8_77;
	setp.lt.s32 	%p174, %r642, %r842;
	mov.u64 	%rd417, %rd72;
	mov.u32 	%r844, %r642;
	mov.u32 	%r845, %r637;
	@%p174 bra 	$L__BB8_77;
	setp.lt.s64 	%p175, %rd416, %rd72;
	min.s64 	%rd417, %rd416, %rd72;
	selp.b32 	%r844, %r842, %r642, %p175;
	selp.b32 	%r845, %r843, %r637, %p175;
$L__BB8_77:
	mov.b32 	%r675, 16;
	mov.b32 	%r677, -1;
	// begin inline asm
	shfl.sync.down.b32 %r658, %r845, %r675, %r589, %r677;
	// end inline asm
	// begin inline asm
	shfl.sync.down.b32 %r663, %r844, %r675, %r589, %r677;
	// end inline asm
	mov.b64 	{%r669, %r674}, %rd417;
	// begin inline asm
	shfl.sync.down.b32 %r668, %r669, %r675, %r589, %r677;
	// end inline asm
	// begin inline asm
	shfl.sync.down.b32 %r673, %r674, %r675, %r589, %r677;
	// end inline asm
	mov.b64 	%rd75, {%r668, %r673};
	add.s32 	%r678, %r570, 16;
	setp.gt.s32 	%p176, %r678, %r589;
	setp.lt.s32 	%p177, %r844, %r663;
	or.pred  	%p178, %p176, %p177;
	mov.u64 	%rd477, %rd417;
	mov.u32 	%r952, %r844;
	mov.u32 	%r953, %r845;
	@%p178 bra 	$L__BB8_80;
	setp.lt.s32 	%p179, %r663, %r844;
	mov.u64 	%rd477, %rd75;
	mov.u32 	%r952, %r663;
	mov.u32 	%r953, %r658;
	@%p179 bra 	$L__BB8_80;
	setp.lt.s64 	%p180, %rd417, %rd75;
	min.s64 	%rd477, %rd417, %rd75;
	selp.b32 	%r952, %r844, %r663, %p180;
	selp.b32 	%r953, %r845, %r658, %p180;
$L__BB8_80:
	setp.ne.s32 	%p181, %r570, 0;
	@%p181 bra 	$L__BB8_82;
	shr.u32 	%r679, %r1, 1;
	and.b32  	%r680, %r679, 496;
	mov.u32 	%r681, _ZN6thrust24THRUST_300001_SM_1000_NS8cuda_cub4core6detail5shmemE;
	add.s32 	%r682, %r681, %r680;
	st.shared.v2.u32 	[%r682+8], {%r953, %r952};
	st.shared.u64 	[%r682+16], %rd477;
$L__BB8_82:
	bar.sync 	0;
	setp.ne.s32 	%p182, %r1, 0;
	@%p182 bra 	$L__BB8_236;
	setp.lt.s32 	%p183, %r449, 33;
	mov.u32 	%r848, %r953;
	mov.u32 	%r849, %r952;
	mov.u64 	%rd419, %rd477;
	@%p183 bra 	$L__BB8_87;
	ld.shared.v2.u32 	{%r160, %r161}, [_ZN6thrust24THRUST_300001_SM_1000_NS8cuda_cub4core6detail5shmemE+24];
	ld.shared.u64 	%rd78, [_ZN6thrust24THRUST_300001_SM_1000_NS8cuda_cub4core6detail5shmemE+32];
	setp.lt.s32 	%p184, %r952, %r161;
	mov.u32 	%r848, %r953;
	mov.u32 	%r849, %r952;
	mov.u64 	%rd419, %rd477;
	@%p184 bra 	$L__BB8_87;
	setp.lt.s32 	%p185, %r161, %r952;
	mov.u32 	%r848, %r160;
	mov.u32 	%r849, %r161;
	mov.u64 	%rd419, %rd78;
	@%p185 bra 	$L__BB8_87;
	setp.lt.s64 	%p186, %rd477, %rd78;
	min.s64 	%rd419, %rd477, %rd78;
	selp.b32 	%r849, %r952, %r161, %p186;
	selp.b32 	%r848, %r953, %r160, %p186;
$L__BB8_87:
	setp.lt.s32 	%p187, %r449, 65;
	mov.u32 	%r850, %r848;
	mov.u32 	%r851, %r849;
	mov.u64 	%rd420, %rd419;
	@%p187 bra 	$L__BB8_91;
	ld.shared.v2.u32 	{%r166, %r167}, [_ZN6thrust24THRUST_300001_SM_1000_NS8cuda_cub4core6detail5shmemE+40];
	ld.shared.u64 	%rd81, [_ZN6thrust24THRUST_300001_SM_1000_NS8cuda_cub4core6detail5shmemE+48];
	setp.lt.s32 	%p188, %r849, %r167;
	mov.u32 	%r850, %r848;
	mov.u32 	%r851, %r849;
	mov.u64 	%rd420, %rd419;
	@%p188 bra 	$L__BB8_91;
	setp.lt.s32 	%p189, %r167, %r849;
	mov.u32 	%r850, %r166;
	mov.u32 	%r851, %r167;
	mov.u64 	%rd420, %rd81;
	@%p189 bra 	$L__BB8_91;
	setp.lt.s64 	%p190, %rd419, %rd81;
	min.s64 	%rd420, %rd419, %rd81;
	selp.b32 	%r851, %r849, %r167, %p190;
	selp.b32 	%r850, %r848, %r166, %p190;
$L__BB8_91:
	setp.lt.s32 	%p191, %r449, 97;
	mov.u32 	%r852, %r850;
	mov.u32 	%r853, %r851;
	mov.u64 	%rd421, %rd420;
	@%p191 bra 	$L__BB8_95;
	ld.shared.v2.u32 	{%r172, %r173}, [_ZN6thrust24THRUST_300001_SM_1000_NS8cuda_cub4core6detail5shmemE+56];
	ld.shared.u64 	%rd84, [_ZN6thrust24THRUST_300001_SM_1000_NS8cuda_cub4core6detail5shmemE+64];
	setp.lt.s32 	%p192, %r851, %r173;
	mov.u32 	%r852, %r850;
	mov.u32 	%r853, %r851;
	mov.u64 	%rd421, %rd420;
	@%p192 bra 	$L__BB8_95;
	setp.lt.s32 	%p193, %r173, %r851;
	mov.u32 	%r852, %r172;
	mov.u32 	%r853, %r173;
	mov.u64 	%rd421, %rd84;
	@%p193 bra 	$L__BB8_95;
	setp.lt.s64 	%p194, %rd420, %rd84;
	min.s64 	%rd421, %rd420, %rd84;
	selp.b32 	%r853, %r851, %r173, %p194;
	selp.b32 	%r852, %r850, %r172, %p194;
$L__BB8_95:
	setp.lt.s32 	%p195, %r449, 129;
	mov.u32 	%r854, %r852;
	mov.u32 	%r855, %r853;
	mov.u64 	%rd422, %rd421;
	@%p195 bra 	$L__BB8_99;
	ld.shared.v2.u32 	{%r178, %r179}, [_ZN6thrust24THRUST_300001_SM_1000_NS8cuda_cub4core6detail5shmemE+72];
	ld.shared.u64 	%rd87, [_ZN6thrust24THRUST_300001_SM_1000_NS8cuda_cub4core6detail5shmemE+80];
	setp.lt.s32 	%p196, %r853, %r179;
	mov.u32 	%r854, %r852;
	mov.u32 	%r855, %r853;
	mov.u64 	%rd422, %rd421;
	@%p196 bra 	$L__BB8_99;
	setp.lt.s32 	%p197, %r179, %r853;
	mov.u32 	%r854, %r178;
	mov.u32 	%r855, %r179;
	mov.u64 	%rd422, %rd87;
	@%p197 bra 	$L__BB8_99;
	setp.lt.s64 	%p198, %rd421, %rd87;
	min.s64 	%rd422, %rd421, %rd87;
	selp.b32 	%r855, %r853, %r179, %p198;
	selp.b32 	%r854, %r852, %r178, %p198;
$L__BB8_99:
	setp.lt.s32 	%p199, %r449, 161;
	mov.u32 	%r856, %r854;
	mov.u32 	%r857, %r855;
	mov.u64 	%rd423, %rd422;
	@%p199 bra 	$L__BB8_103;
	ld.shared.v2.u32 	{%r184, %r185}, [_ZN6thrust24THRUST_300001_SM_1000_NS8cuda_cub4core6detail5shmemE+88];
	ld.shared.u64 	%rd90, [_ZN6thrust24THRUST_300001_SM_1000_NS8cuda_cub4core6detail5shmemE+96];
	setp.lt.s32 	%p200, %r855, %r185;
	mov.u32 	%r856, %r854;
	mov.u32 	%r857, %r855;
	mov.u64 	%rd423, %rd422;
	@%p200 bra 	$L__BB8_103;
	setp.lt.s32 	%p201, %r185, %r855;
	mov.u32 	%r856, %r184;
	mov.u32 	%r857, %r185;
	mov.u64 	%rd423, %rd90;
	@%p201 bra 	$L__BB8_103;
	setp.lt.s64 	%p202, %rd422, %rd90;
	min.s64 	%rd423, %rd422, %rd90;
	selp.b32 	%r857, %r855, %r185, %p202;
	selp.b32 	%r856, %r854, %r184, %p202;
$L__BB8_103:
	setp.lt.s32 	%p203, %r449, 193;
	mov.u32 	%r858, %r856;
	mov.u32 	%r859, %r857;
	mov.u64 	%rd424, %rd423;
	@%p203 bra 	$L__BB8_107;
	ld.shared.v2.u32 	{%r190, %r191}, [_ZN6thrust24THRUST_300001_SM_1000_NS8cuda_cub4core6detail5shmemE+104];
	ld.shared.u64 	%rd93, [_ZN6thrust24THRUST_300001_SM_1000_NS8cuda_cub4core6detail5shmemE+112];
	setp.lt.s32 	%p204, %r857, %r191;
	mov.u32 	%r858, %r856;
	mov.u32 	%r859, %r857;
	mov.u64 	%rd424, %rd423;
	@%p204 bra 	$L__BB8_107;
	setp.lt.s32 	%p205, %r191, %r857;
	mov.u32 	%r858, %r190;
	mov.u32 	%r859, %r191;
	mov.u64 	%rd424, %rd93;
	@%p205 bra 	$L__BB8_107;
	setp.lt.s64 	%p206, %rd423, %rd93;
	min.s64 	%rd424, %rd423, %rd93;
	selp.b32 	%r859, %r857, %r191, %p206;
	selp.b32 	%r858, %r856, %r190, %p206;
$L__BB8_107:
	setp.lt.s32 	%p207, %r449, 225;
	mov.u64 	%rd477, %rd424;
	mov.u32 	%r952, %r859;
	mov.u32 	%r953, %r858;
	@%p207 bra 	$L__BB8_236;
	ld.shared.v2.u32 	{%r196, %r197}, [_ZN6thrust24THRUST_300001_SM_1000_NS8cuda_cub4core6detail5shmemE+120];
	ld.shared.u64 	%rd96, [_ZN6thrust24THRUST_300001_SM_1000_NS8cuda_cub4core6detail5shmemE+128];
	setp.lt.s32 	%p208, %r859, %r197;
	mov.u64 	%rd477, %rd424;
	mov.u32 	%r952, %r859;
	mov.u32 	%r953, %r858;
	@%p208 bra 	$L__BB8_236;
	setp.lt.s32 	%p209, %r197, %r859;
	mov.u64 	%rd477, %rd96;
	mov.u32 	%r952, %r197;
	mov.u32 	%r953, %r196;
	@%p209 bra 	$L__BB8_236;
	setp.lt.s64 	%p210, %rd424, %rd96;
	min.s64 	%rd477, %rd424, %rd96;
	selp.b32 	%r952, %r859, %r197, %p210;
	selp.b32 	%r953, %r858, %r196, %p210;
	bra.uni 	$L__BB8_236;
$L__BB8_111:
	mov.u32 	%r200, %tid.x;
	cvt.u64.u32 	%rd98, %r200;
	mul.wide.u32 	%rd259, %r200, 16;
	add.s64 	%rd240, %rd237, %rd259;
	// begin inline asm
	ld.global.nc.u64 %rd239, [%rd240];
	// end inline asm
	mov.b64 	{%r201, %r202}, %rd239;
	add.s64 	%rd242, %rd240, 8;
	// begin inline asm
	ld.global.nc.u64 %rd241, [%rd242];
	// end inline asm
	add.s64 	%rd244, %rd240, 4096;
	// begin inline asm
	ld.global.nc.u64 %rd243, [%rd244];
	// end inline asm
	mov.b64 	{%r203, %r204}, %rd243;
	add.s64 	%rd246, %rd240, 4104;
	// begin inline asm
	ld.global.nc.u64 %rd245, [%rd246];
	// end inline asm
	add.s64 	%rd248, %rd240, 8192;
	// begin inline asm
	ld.global.nc.u64 %rd247, [%rd248];
	// end inline asm
	mov.b64 	{%r205, %r206}, %rd247;
	add.s64 	%rd250, %rd240, 8200;
	// begin inline asm
	ld.global.nc.u64 %rd249, [%rd250];
	// end inline asm
	add.s64 	%rd252, %rd240, 12288;
	// begin inline asm
	ld.global.nc.u64 %rd251, [%rd252];
	// end inline asm
	mov.b64 	{%r207, %r208}, %rd251;
	add.s64 	%rd254, %rd240, 12296;
	// begin inline asm
	ld.global.nc.u64 %rd253, [%rd254];
	// end inline asm
	add.s64 	%rd256, %rd240, 16384;
	// begin inline asm
	ld.global.nc.u64 %rd255, [%rd256];
	// end inline asm
	mov.b64 	{%r209, %r210}, %rd255;
	add.s64 	%rd258, %rd240, 16392;
	// begin inline asm
	ld.global.nc.u64 %rd257, [%rd258];
	// end inline asm
	setp.lt.s32 	%p3, %r202, %r204;
	mov.u64 	%rd425, %rd241;
	mov.u32 	%r860, %r202;
	mov.u32 	%r861, %r201;
	@%p3 bra 	$L__BB8_114;
	setp.lt.s32 	%p4, %r204, %r202;
	mov.u64 	%rd425, %rd245;
	mov.u32 	%r860, %r204;
	mov.u32 	%r861, %r203;
	@%p4 bra 	$L__BB8_114;
	setp.lt.s64 	%p5, %rd241, %rd245;
	min.s64 	%rd425, %rd241, %rd245;
	selp.b32 	%r860, %r202, %r204, %p5;
	selp.b32 	%r861, %r201, %r203, %p5;
$L__BB8_114:
	setp.lt.s32 	%p6, %r860, %r206;
	mov.u64 	%rd426, %rd425;
	mov.u32 	%r862, %r860;
	mov.u32 	%r863, %r861;
	@%p6 bra 	$L__BB8_117;
	setp.lt.s32 	%p7, %r206, %r860;
	mov.u64 	%rd426, %rd249;
	mov.u32 	%r862, %r206;
	mov.u32 	%r863, %r205;
	@%p7 bra 	$L__BB8_117;
	setp.lt.s64 	%p8, %rd425, %rd249;
	min.s64 	%rd426, %rd425, %rd249;
	selp.b32 	%r862, %r860, %r206, %p8;
	selp.b32 	%r863, %r861, %r205, %p8;
$L__BB8_117:
	setp.lt.s32 	%p9, %r862, %r208;
	mov.u64 	%rd427, %rd426;
	mov.u32 	%r864, %r862;
	mov.u32 	%r865, %r863;
	@%p9 bra 	$L__BB8_120;
	setp.lt.s32 	%p10, %r208, %r862;
	mov.u64 	%rd427, %rd253;
	mov.u32 	%r864, %r208;
	mov.u32 	%r865, %r207;
	@%p10 bra 	$L__BB8_120;
	setp.lt.s64 	%p11, %rd426, %rd253;
	min.s64 	%rd427, %rd426, %rd253;
	selp.b32 	%r864, %r862, %r208, %p11;
	selp.b32 	%r865, %r863, %r207, %p11;
$L__BB8_120:
	setp.lt.s32 	%p12, %r864, %r210;
	mov.u64 	%rd464, %rd427;
	mov.u32 	%r926, %r864;
	mov.u32 	%r927, %r865;
	@%p12 bra 	$L__BB8_123;
	setp.lt.s32 	%p13, %r210, %r864;
	mov.u64 	%rd464, %rd257;
	mov.u32 	%r926, %r210;
	mov.u32 	%r927, %r209;
	@%p13 bra 	$L__BB8_123;
	setp.lt.s64 	%p14, %rd427, %rd257;
	min.s64 	%rd464, %rd427, %rd257;
	selp.b32 	%r926, %r864, %r210, %p14;
	selp.b32 	%r927, %r865, %r209, %p14;
$L__BB8_123:
	setp.lt.u32 	%p15, %r449, 2560;
	mov.b64 	%rd443, 1280;
	@%p15 bra 	$L__BB8_174;
	add.s64 	%rd263, %rd1, -2560;
	mul.hi.u64 	%rd264, %rd263, -3689348814741910323;
	shr.u64 	%rd113, %rd264, 10;
	setp.lt.u64 	%p16, %rd263, 1280;
	mov.b64 	%rd443, 1280;
	@%p16 bra 	$L__BB8_157;
	add.s64 	%rd266, %rd113, 1;
	and.b64  	%rd429, %rd266, 36028797018963966;
	shl.b64 	%rd267, %rd98, 4;
	add.s64 	%rd268, %rd267, %rd237;
	add.s64 	%rd430, %rd268, 57352;
	mov.b64 	%rd443, 1280;
$L__BB8_126:
	add.s64 	%rd270, %rd430, -36872;
	// begin inline asm
	ld.global.nc.u64 %rd269, [%rd270];
	// end inline asm
	mov.b64 	{%r229, %r230}, %rd269;
	add.s64 	%rd272, %rd430, -36864;
	// begin inline asm
	ld.global.nc.u64 %rd271, [%rd272];
	// end inline asm
	add.s64 	%rd274, %rd430, -32776;
	// begin inline asm
	ld.global.nc.u64 %rd273, [%rd274];
	// end inline asm
	mov.b64 	{%r231, %r232}, %rd273;
	add.s64 	%rd276, %rd430, -32768;
	// begin inline asm
	ld.global.nc.u64 %rd275, [%rd276];
	// end inline asm
	add.s64 	%rd278, %rd430, -28680;
	// begin inline asm
	ld.global.nc.u64 %rd277, [%rd278];
	// end inline asm
	mov.b64 	{%r233, %r234}, %rd277;
	add.s64 	%rd280, %rd430, -28672;
	// begin inline asm
	ld.global.nc.u64 %rd279, [%rd280];
	// end inline asm
	add.s64 	%rd282, %rd430, -24584;
	// begin inline asm
	ld.global.nc.u64 %rd281, [%rd282];
	// end inline asm
	mov.b64 	{%r235, %r236}, %rd281;
	add.s64 	%rd284, %rd430, -24576;
	// begin inline asm
	ld.global.nc.u64 %rd283, [%rd284];
	// end inline asm
	add.s64 	%rd286, %rd430, -20488;
	// begin inline asm
	ld.global.nc.u64 %rd285, [%rd286];
	// end inline asm
	mov.b64 	{%r237, %r238}, %rd285;
	add.s64 	%rd288, %rd430, -20480;
	// begin inline asm
	ld.global.nc.u64 %rd287, [%rd288];
	// end inline asm
	setp.lt.s32 	%p17, %r926, %r230;
	mov.u64 	%rd433, %rd464;
	mov.u32 	%r870, %r926;
	mov.u32 	%r871, %r927;
	@%p17 bra 	$L__BB8_129;
	setp.lt.s32 	%p18, %r230, %r926;
	mov.u64 	%rd433, %rd271;
	mov.u32 	%r870, %r230;
	mov.u32 	%r871, %r229;
	@%p18 bra 	$L__BB8_129;
	setp.lt.s64 	%p19, %rd464, %rd271;
	min.s64 	%rd433, %rd464, %rd271;
	selp.b32 	%r870, %r926, %r230, %p19;
	selp.b32 	%r871, %r927, %r229, %p19;
$L__BB8_129:
	setp.lt.s32 	%p20, %r870, %r232;
	mov.u64 	%rd434, %rd433;
	mov.u32 	%r872, %r870;
	mov.u32 	%r873, %r871;
	@%p20 bra 	$L__BB8_132;
	setp.lt.s32 	%p21, %r232, %r870;
	mov.u64 	%rd434, %rd275;
	mov.u32 	%r872, %r232;
	mov.u32 	%r873, %r231;
	@%p21 bra 	$L__BB8_132;
	setp.lt.s64 	%p22, %rd433, %rd275;
	min.s64 	%rd434, %rd433, %rd275;
	selp.b32 	%r872, %r870, %r232, %p22;
	selp.b32 	%r873, %r871, %r231, %p22;
$L__BB8_132:
	setp.lt.s32 	%p23, %r872, %r234;
	mov.u64 	%rd435, %rd434;
	mov.u32 	%r874, %r872;
	mov.u32 	%r875, %r873;
	@%p23 bra 	$L__BB8_135;
	setp.lt.s32 	%p24, %r234, %r872;
	mov.u64 	%rd435, %rd279;
	mov.u32 	%r874, %r234;
	mov.u32 	%r875, %r233;
	@%p24 bra 	$L__BB8_135;
	setp.lt.s64 	%p25, %rd434, %rd279;
	min.s64 	%rd435, %rd434, %rd279;
	selp.b32 	%r874, %r872, %r234, %p25;
	selp.b32 	%r875, %r873, %r233, %p25;
$L__BB8_135:
	setp.lt.s32 	%p26, %r874, %r236;
	mov.u64 	%rd436, %rd435;
	mov.u32 	%r876, %r874;
	mov.u32 	%r877, %r875;
	@%p26 bra 	$L__BB8_138;
	setp.lt.s32 	%p27, %r236, %r874;
	mov.u64 	%rd436, %rd283;
	mov.u32 	%r876, %r236;
	mov.u32 	%r877, %r235;
	@%p27 bra 	$L__BB8_138;
	setp.lt.s64 	%p28, %rd435, %rd283;
	min.s64 	%rd436, %rd435, %rd283;
	selp.b32 	%r876, %r874, %r236, %p28;
	selp.b32 	%r877, %r875, %r235, %p28;
$L__BB8_138:
	setp.lt.s32 	%p29, %r876, %r238;
	mov.u64 	%rd437, %rd436;
	mov.u32 	%r878, %r876;
	mov.u32 	%r879, %r877;
	@%p29 bra 	$L__BB8_141;
	setp.lt.s32 	%p30, %r238, %r876;
	mov.u64 	%rd437, %rd287;
	mov.u32 	%r878, %r238;
	mov.u32 	%r879, %r237;
	@%p30 bra 	$L__BB8_141;
	setp.lt.s64 	%p31, %rd436, %rd287;
	min.s64 	%rd437, %rd436, %rd287;
	selp.b32 	%r878, %r876, %r238, %p31;
	selp.b32 	%r879, %r877, %r237, %p31;
$L__BB8_141:
	add.s64 	%rd290, %rd430, -16392;
	// begin inline asm
	ld.global.nc.u64 %rd289, [%rd290];
	// end inline asm
	mov.b64 	{%r259, %r260}, %rd289;
	add.s64 	%rd292, %rd430, -16384;
	// begin inline asm
	ld.global.nc.u64 %rd291, [%rd292];
	// end inline asm
	add.s64 	%rd294, %rd430, -12296;
	// begin inline asm
	ld.global.nc.u64 %rd293, [%rd294];
	// end inline asm
	mov.b64 	{%r261, %r262}, %rd293;
	add.s64 	%rd296, %rd430, -12288;
	// begin inline asm
	ld.global.nc.u64 %rd295, [%rd296];
	// end inline asm
	add.s64 	%rd298, %rd430, -8200;
	// begin inline asm
	ld.global.nc.u64 %rd297, [%rd298];
	// end inline asm
	mov.b64 	{%r263, %r264}, %rd297;
	add.s64 	%rd300, %rd430, -8192;
	// begin inline asm
	ld.global.nc.u64 %rd299, [%rd300];
	// end inline asm
	add.s64 	%rd302, %rd430, -4104;
	// begin inline asm
	ld.global.nc.u64 %rd301, [%rd302];
	// end inline asm
	mov.b64 	{%r265, %r266}, %rd301;
	add.s64 	%rd304, %rd430, -4096;
	// begin inline asm
	ld.global.nc.u64 %rd303, [%rd304];
	// end inline asm
	add.s64 	%rd306, %rd430, -8;
	// begin inline asm
	ld.global.nc.u64 %rd305, [%rd306];
	// end inline asm
	mov.b64 	{%r267, %r268}, %rd305;
	// begin inline asm
	ld.global.nc.u64 %rd307, [%rd430];
	// end inline asm
	setp.lt.s32 	%p32, %r878, %r260;
	mov.u64 	%rd438, %rd437;
	mov.u32 	%r880, %r878;
	mov.u32 	%r881, %r879;
	@%p32 bra 	$L__BB8_144;
	setp.lt.s32 	%p33, %r260, %r878;
	mov.u64 	%rd438, %rd291;
	mov.u32 	%r880, %r260;
	mov.u32 	%r881, %r259;
	@%p33 bra 	$L__BB8_144;
	setp.lt.s64 	%p34, %rd437, %rd291;
	min.s64 	%rd438, %rd437, %rd291;
	selp.b32 	%r880, %r878, %r260, %p34;
	selp.b32 	%r881, %r879, %r259, %p34;
$L__BB8_144:
	setp.lt.s32 	%p35, %r880, %r262;
	mov.u64 	%rd439, %rd438;
	mov.u32 	%r882, %r880;
	mov.u32 	%r883, %r881;
	@%p35 bra 	$L__BB8_147;
	setp.lt.s32 	%p36, %r262, %r880;
	mov.u64 	%rd439, %rd295;
	mov.u32 	%r882, %r262;
	mov.u32 	%r883, %r261;
	@%p36 bra 	$L__BB8_147;
	setp.lt.s64 	%p37, %rd438, %rd295;
	min.s64 	%rd439, %rd438, %rd295;
	selp.b32 	%r882, %r880, %r262, %p37;
	selp.b32 	%r883, %r881, %r261, %p37;
$L__BB8_147:
	setp.lt.s32 	%p38, %r882, %r264;
	mov.u64 	%rd440, %rd439;
	mov.u32 	%r884, %r882;
	mov.u32 	%r885, %r883;
	@%p38 bra 	$L__BB8_150;
	setp.lt.s32 	%p39, %r264, %r882;
	mov.u64 	%rd440, %rd299;
	mov.u32 	%r884, %r264;
	mov.u32 	%r885, %r263;
	@%p39 bra 	$L__BB8_150;
	setp.lt.s64 	%p40, %rd439, %rd299;
	min.s64 	%rd440, %rd439, %rd299;
	selp.b32 	%r884, %r882, %r264, %p40;
	selp.b32 	%r885, %r883, %r263, %p40;
$L__BB8_150:
	setp.lt.s32 	%p41, %r884, %r266;
	mov.u64 	%rd441, %rd440;
	mov.u32 	%r886, %r884;
	mov.u32 	%r887, %r885;
	@%p41 bra 	$L__BB8_153;
	setp.lt.s32 	%p42, %r266, %r884;
	mov.u64 	%rd441, %rd303;
	mov.u32 	%r886, %r266;
	mov.u32 	%r887, %r265;
	@%p42 bra 	$L__BB8_153;
	setp.lt.s64 	%p43, %rd440, %rd303;
	min.s64 	%rd441, %rd440, %rd303;
	selp.b32 	%r886, %r884, %r266, %p43;
	selp.b32 	%r887, %r885, %r265, %p43;
$L__BB8_153:
	setp.lt.s32 	%p44, %r886, %r268;
	mov.u64 	%rd464, %rd441;
	mov.u32 	%r926, %r886;
	mov.u32 	%r927, %r887;
	@%p44 bra 	$L__BB8_156;
	setp.lt.s32 	%p45, %r268, %r886;
	mov.u64 	%rd464, %rd307;
	mov.u32 	%r926, %r268;
	mov.u32 	%r927, %r267;
	@%p45 bra 	$L__BB8_156;
	setp.lt.s64 	%p46, %rd441, %rd307;
	min.s64 	%rd464, %rd441, %rd307;
	selp.b32 	%r926, %r886, %r268, %p46;
	selp.b32 	%r927, %r887, %r267, %p46;
$L__BB8_156:
	add.s64 	%rd443, %rd443, 2560;
	add.s64 	%rd430, %rd430, 40960;
	add.s64 	%rd429, %rd429, -2;
	setp.ne.s64 	%p47, %rd429, 0;
	@%p47 bra 	$L__BB8_126;
$L__BB8_157:
	and.b64  	%rd309, %rd113, 1;
	setp.eq.b64 	%p48, %rd309, 1;
	@%p48 bra 	$L__BB8_174;
	shl.b64 	%rd330, %rd443, 4;
	add.s64 	%rd311, %rd240, %rd330;
	// begin inline asm
	ld.global.nc.u64 %rd310, [%rd311];
	// end inline asm
	mov.b64 	{%r293, %r294}, %rd310;
	add.s64 	%rd313, %rd311, 8;
	// begin inline asm
	ld.global.nc.u64 %rd312, [%rd313];
	// end inline asm
	add.s64 	%rd315, %rd311, 4096;
	// begin inline asm
	ld.global.nc.u64 %rd314, [%rd315];
	// end inline asm
	mov.b64 	{%r295, %r296}, %rd314;
	add.s64 	%rd317, %rd311, 4104;
	// begin inline asm
	ld.global.nc.u64 %rd316, [%rd317];
	// end inline asm
	add.s64 	%rd319, %rd311, 8192;
	// begin inline asm
	ld.global.nc.u64 %rd318, [%rd319];
	// end inline asm
	mov.b64 	{%r297, %r298}, %rd318;
	add.s64 	%rd321, %rd311, 8200;
	// begin inline asm
	ld.global.nc.u64 %rd320, [%rd321];
	// end inline asm
	add.s64 	%rd323, %rd311, 12288;
	// begin inline asm
	ld.global.nc.u64 %rd322, [%rd323];
	// end inline asm
	mov.b64 	{%r299, %r300}, %rd322;
	add.s64 	%rd325, %rd311, 12296;
	// begin inline asm
	ld.global.nc.u64 %rd324, [%rd325];
	// end inline asm
	add.s64 	%rd327, %rd311, 16384;
	// begin inline asm
	ld.global.nc.u64 %rd326, [%rd327];
	// end inline asm
	mov.b64 	{%r301, %r302}, %rd326;
	add.s64 	%rd329, %rd311, 16392;
	// begin inline asm
	ld.global.nc.u64 %rd328, [%rd329];
	// end inline asm
	setp.lt.s32 	%p49, %r926, %r294;
	mov.u64 	%rd447, %rd464;
	mov.u32 	%r894, %r926;
	mov.u32 	%r895, %r927;
	@%p49 bra 	$L__BB8_161;
	setp.lt.s32 	%p50, %r294, %r926;
	mov.u64 	%rd447, %rd312;
	mov.u32 	%r894, %r294;
	mov.u32 	%r895, %r293;
	@%p50 bra 	$L__BB8_161;
	setp.lt.s64 	%p51, %rd464, %rd312;
	min.s64 	%rd447, %rd464, %rd312;
	selp.b32 	%r894, %r926, %r294, %p51;
	selp.b32 	%r895, %r927, %r293, %p51;
$L__BB8_161:
	setp.lt.s32 	%p52, %r894, %r296;
	mov.u64 	%rd448, %rd447;
	mov.u32 	%r896, %r894;
	mov.u32 	%r897, %r895;
	@%p52 bra 	$L__BB8_164;
	setp.lt.s32 	%p53, %r296, %r894;
	mov.u64 	%rd448, %rd316;
	mov.u32 	%r896, %r296;
	mov.u32 	%r897, %r295;
	@%p53 bra 	$L__BB8_164;
	setp.lt.s64 	%p54, %rd447, %rd316;
	min.s64 	%rd448, %rd447, %rd316;
	selp.b32 	%r896, %r894, %r296, %p54;
	selp.b32 	%r897, %r895, %r295, %p54;
$L__BB8_164:
	setp.lt.s32 	%p55, %r896, %r298;
	mov.u64 	%rd449, %rd448;
	mov.u32 	%r898, %r896;
	mov.u32 	%r899, %r897;
	@%p55 bra 	$L__BB8_167;
	setp.lt.s32 	%p56, %r298, %r896;
	mov.u64 	%rd449, %rd320;
	mov.u32 	%r898, %r298;
	mov.u32 	%r899, %r297;
	@%p56 bra 	$L__BB8_167;
	setp.lt.s64 	%p57, %rd448, %rd320;
	min.s64 	%rd449, %rd448, %rd320;
	selp.b32 	%r898, %r896, %r298, %p57;
	selp.b32 	%r899, %r897, %r297, %p57;
$L__BB8_167:
	setp.lt.s32 	%p58, %r898, %r300;
	mov.u64 	%rd450, %rd449;
	mov.u32 	%r900, %r898;
	mov.u32 	%r901, %r899;
	@%p58 bra 	$L__BB8_170;
	setp.lt.s32 	%p59, %r300, %r898;
	mov.u64 	%rd450, %rd324;
	mov.u32 	%r900, %r300;
	mov.u32 	%r901, %r299;
	@%p59 bra 	$L__BB8_170;
	setp.lt.s64 	%p60, %rd449, %rd324;
	min.s64 	%rd450, %rd449, %rd324;
	selp.b32 	%r900, %r898, %r300, %p60;
	selp.b32 	%r901, %r899, %r299, %p60;
$L__BB8_170:
	setp.lt.s32 	%p61, %r900, %r302;
	mov.u64 	%rd464, %rd450;
	mov.u32 	%r926, %r900;
	mov.u32 	%r927, %r901;
	@%p61 bra 	$L__BB8_173;
	setp.lt.s32 	%p62, %r302, %r900;
	mov.u64 	%rd464, %rd328;
	mov.u32 	%r926, %r302;
	mov.u32 	%r927, %r301;
	@%p62 bra 	$L__BB8_173;
	setp.lt.s64 	%p63, %rd450, %rd328;
	min.s64 	%rd464, %rd450, %rd328;
	selp.b32 	%r926, %r900, %r302, %p63;
	selp.b32 	%r927, %r901, %r301, %p63;
$L__BB8_173:
	add.s64 	%rd443, %rd443, 1280;
$L__BB8_174:
	cvt.s64.s32 	%rd331, %r449;
	setp.ge.s64 	%p64, %rd443, %rd331;
	@%p64 bra 	$L__BB8_197;
	cvt.u32.u64 	%r325, %rd443;
	sub.s32 	%r326, %r449, %r325;
	setp.ge.s32 	%p65, %r200, %r326;
	@%p65 bra 	$L__BB8_197;
	not.b32 	%r452, %r200;
	add.s32 	%r453, %r449, %r452;
	sub.s32 	%r327, %r453, %r325;
	and.b32  	%r454, %r327, 768;
	setp.eq.s32 	%p66, %r454, 768;
	mov.u32 	%r912, %r200;
	@%p66 bra 	$L__BB8_182;
	cvt.u64.u32 	%rd333, %r200;
	add.s64 	%rd334, %rd443, %rd333;
	shl.b64 	%rd335, %rd334, 4;
	add.s64 	%rd454, %rd237, %rd335;
	shr.u32 	%r455, %r327, 8;
	add.s32 	%r456, %r455, 1;
	and.b32  	%r457, %r456, 3;
	neg.s32 	%r906, %r457;
	mov.u32 	%r912, %r200;
$L__BB8_178:
	.pragma "nounroll";
	mov.u64 	%rd177, %rd464;
	mov.u32 	%r332, %r926;
	mov.u32 	%r331, %r927;
	// begin inline asm
	ld.global.nc.u64 %rd336, [%rd454];
	// end inline asm
	mov.b64 	{%r333, %r334}, %rd336;
	add.s64 	%rd339, %rd454, 8;
	// begin inline asm
	ld.global.nc.u64 %rd338, [%rd339];
	// end inline asm
	setp.lt.s32 	%p67, %r332, %r334;
	@%p67 bra 	$L__BB8_181;
	setp.lt.s32 	%p68, %r334, %r332;
	mov.u64 	%rd464, %rd338;
	mov.u32 	%r926, %r334;
	mov.u32 	%r927, %r333;
	@%p68 bra 	$L__BB8_181;
	setp.lt.s64 	%p69, %rd177, %rd338;
	min.s64 	%rd464, %rd177, %rd338;
	selp.b32 	%r926, %r332, %r334, %p69;
	selp.b32 	%r927, %r331, %r333, %p69;
$L__BB8_181:
	add.s32 	%r912, %r912, 256;
	add.s64 	%rd454, %rd454, 4096;
	add.s32 	%r906, %r906, 1;
	setp.ne.s32 	%p70, %r906, 0;
	@%p70 bra 	$L__BB8_178;
$L__BB8_182:
	setp.lt.u32 	%p71, %r327, 768;
	@%p71 bra 	$L__BB8_197;
	cvt.u64.u32 	%rd340, %r912;
	add.s64 	%rd341, %rd443, %rd340;
	shl.b64 	%rd342, %rd341, 4;
	add.s64 	%rd343, %rd342, %rd237;
	add.s64 	%rd459, %rd343, 12296;
$L__BB8_184:
	add.s64 	%rd345, %rd459, -12296;
	// begin inline asm
	ld.global.nc.u64 %rd344, [%rd345];
	// end inline asm
	mov.b64 	{%r349, %r350}, %rd344;
	add.s64 	%rd347, %rd459, -12288;
	// begin inline asm
	ld.global.nc.u64 %rd346, [%rd347];
	// end inline asm
	setp.lt.s32 	%p72, %r926, %r350;
	mov.u64 	%rd461, %rd464;
	mov.u32 	%r920, %r926;
	mov.u32 	%r921, %r927;
	@%p72 bra 	$L__BB8_187;
	setp.lt.s32 	%p73, %r350, %r926;
	mov.u64 	%rd461, %rd346;
	mov.u32 	%r920, %r350;
	mov.u32 	%r921, %r349;
	@%p73 bra 	$L__BB8_187;
	setp.lt.s64 	%p74, %rd464, %rd346;
	min.s64 	%rd461, %rd464, %rd346;
	selp.b32 	%r920, %r926, %r350, %p74;
	selp.b32 	%r921, %r927, %r349, %p74;
$L__BB8_187:
	add.s64 	%rd349, %rd459, -8200;
	// begin inline asm
	ld.global.nc.u64 %rd348, [%rd349];
	// end inline asm
	mov.b64 	{%r355, %r356}, %rd348;
	add.s64 	%rd351, %rd459, -8192;
	// begin inline asm
	ld.global.nc.u64 %rd350, [%rd351];
	// end inline asm
	setp.lt.s32 	%p75, %r920, %r356;
	mov.u64 	%rd462, %rd461;
	mov.u32 	%r922, %r920;
	mov.u32 	%r923, %r921;
	@%p75 bra 	$L__BB8_190;
	setp.lt.s32 	%p76, %r356, %r920;
	mov.u64 	%rd462, %rd350;
	mov.u32 	%r922, %r356;
	mov.u32 	%r923, %r355;
	@%p76 bra 	$L__BB8_190;
	setp.lt.s64 	%p77, %rd461, %rd350;
	min.s64 	%rd462, %rd461, %rd350;
	selp.b32 	%r922, %r920, %r356, %p77;
	selp.b32 	%r923, %r921, %r355, %p77;
$L__BB8_190:
	add.s64 	%rd353, %rd459, -4104;
	// begin inline asm
	ld.global.nc.u64 %rd352, [%rd353];
	// end inline asm
	mov.b64 	{%r361, %r362}, %rd352;
	add.s64 	%rd355, %rd459, -4096;
	// begin inline asm
	ld.global.nc.u64 %rd354, [%rd355];
	// end inline asm
	setp.lt.s32 	%p78, %r922, %r362;
	mov.u64 	%rd463, %rd462;
	mov.u32 	%r924, %r922;
	mov.u32 	%r925, %r923;
	@%p78 bra 	$L__BB8_193;
	setp.lt.s32 	%p79, %r362, %r922;
	mov.u64 	%rd463, %rd354;
	mov.u32 	%r924, %r362;
	mov.u32 	%r925, %r361;
	@%p79 bra 	$L__BB8_193;
	setp.lt.s64 	%p80, %rd462, %rd354;
	min.s64 	%rd463, %rd462, %rd354;
	selp.b32 	%r924, %r922, %r362, %p80;
	selp.b32 	%r925, %r923, %r361, %p80;
$L__BB8_193:
	add.s64 	%rd357, %rd459, -8;
	// begin inline asm
	ld.global.nc.u64 %rd356, [%rd357];
	// end inline asm
	mov.b64 	{%r367, %r368}, %rd356;
	// begin inline asm
	ld.global.nc.u64 %rd358, [%rd459];
	// end inline asm
	setp.lt.s32 	%p81, %r924, %r368;
	mov.u64 	%rd464, %rd463;
	mov.u32 	%r926, %r924;
	mov.u32 	%r927, %r925;
	@%p81 bra 	$L__BB8_196;
	setp.lt.s32 	%p82, %r368, %r924;
	mov.u64 	%rd464, %rd358;
	mov.u32 	%r926, %r368;
	mov.u32 	%r927, %r367;
	@%p82 bra 	$L__BB8_196;
	setp.lt.s64 	%p83, %rd463, %rd358;
	min.s64 	%rd464, %rd463, %rd358;
	selp.b32 	%r926, %r924, %r368, %p83;
	selp.b32 	%r927, %r925, %r367, %p83;
$L__BB8_196:
	add.s32 	%r912, %r912, 1024;
	add.s64 	%rd459, %rd459, 16384;
	setp.lt.s32 	%p84, %r912, %r326;
	@%p84 bra 	$L__BB8_184;
$L__BB8_197:
	// begin inline asm
	mov.u32 %r458, %laneid;
	// end inline asm
	mov.b32 	%r476, 1;
	mov.b32 	%r477, 31;
	mov.b32 	%r478, -1;
	// begin inline asm
	shfl.sync.down.b32 %r459, %r927, %r476, %r477, %r478;
	// end inline asm
	// begin inline asm
	shfl.sync.down.b32 %r464, %r926, %r476, %r477, %r478;
	// end inline asm
	mov.b64 	{%r470, %r475}, %rd464;
	// begin inline asm
	shfl.sync.down.b32 %r469, %r470, %r476, %r477, %r478;
	// end inline asm
	// begin inline asm
	shfl.sync.down.b32 %r474, %r475, %r476, %r477, %r478;
	// end inline asm
	mov.b64 	%rd201, {%r469, %r474};
	setp.gt.s32 	%p85, %r458, 30;
	setp.lt.s32 	%p86, %r926, %r464;
	or.pred  	%p87, %p85, %p86;
	mov.u32 	%r930, %r927;
	mov.u32 	%r931, %r926;
	mov.u64 	%rd466, %rd464;
	@%p87 bra 	$L__BB8_200;
	setp.lt.s32 	%p88, %r464, %r926;
	mov.u32 	%r930, %r459;
	mov.u32 	%r931, %r464;
	mov.u64 	%rd466, %rd201;
	@%p88 bra 	$L__BB8_200;
	setp.lt.s64 	%p89, %rd464, %rd201;
	selp.b32 	%r930, %r927, %r459, %p89;
	selp.b32 	%r931, %r926, %r464, %p89;
	min.s64 	%rd466, %rd464, %rd201;
$L__BB8_200:
	mov.b32 	%r496, 2;
	mov.b32 	%r497, 31;
	mov.b32 	%r498, -1;
	// begin inline asm
	shfl.sync.down.b32 %r479, %r930, %r496, %r497, %r498;
	// end inline asm
	// begin inline asm
	shfl.sync.down.b32 %r484, %r931, %r496, %r497, %r498;
	// end inline asm
	mov.b64 	{%r490, %r495}, %rd466;
	// begin inline asm
	shfl.sync.down.b32 %r489, %r490, %r496, %r497, %r498;
	// end inline asm
	// begin inline asm
	shfl.sync.down.b32 %r494, %r495, %r496, %r497, %r498;
	// end inline asm
	mov.b64 	%rd204, {%r489, %r494};
	setp.gt.s32 	%p90, %r458, 29;
	setp.lt.s32 	%p91, %r931, %r484;
	or.pred  	%p92, %p90, %p91;
	mov.u32 	%r932, %r930;
	mov.u32 	%r933, %r931;
	mov.u64 	%rd467, %rd466;
	@%p92 bra 	$L__BB8_203;
	setp.lt.s32 	%p93, %r484, %r931;
	mov.u32 	%r932, %r479;
	mov.u32 	%r933, %r484;
	mov.u64 	%rd467, %rd204;
	@%p93 bra 	$L__BB8_203;
	setp.lt.s64 	%p94, %rd466, %rd204;
	selp.b32 	%r932, %r930, %r479, %p94;
	selp.b32 	%r933, %r931, %r484, %p94;
	min.s64 	%rd467, %rd466, %rd204;
$L__BB8_203:
	mov.b32 	%r516, 4;
	mov.b32 	%r517, 31;
	mov.b32 	%r518, -1;
	// begin inline asm
	shfl.sync.down.b32 %r499, %r932, %r516, %r517, %r518;
	// end inline asm
	// begin inline asm
	shfl.sync.down.b32 %r504, %r933, %r516, %r517, %r518;
	// end inline asm
	mov.b64 	{%r510, %r515}, %rd467;
	// begin inline asm
	shfl.sync.down.b32 %r509, %r510, %r516, %r517, %r518;
	// end inline asm
	// begin inline asm
	shfl.sync.down.b32 %r514, %r515, %r516, %r517, %r518;
	// end inline asm
	mov.b64 	%rd207, {%r509, %r514};
	setp.gt.s32 	%p95, %r458, 27;
	setp.lt.s32 	%p96, %r933, %r504;
	or.pred  	%p97, %p95, %p96;
	mov.u32 	%r934, %r932;
	mov.u32 	%r935, %r933;
	mov.u64 	%rd468, %rd467;
	@%p97 bra 	$L__BB8_206;
	setp.lt.s32 	%p98, %r504, %r933;
	mov.u32 	%r934, %r499;
	mov.u32 	%r935, %r504;
	mov.u64 	%rd468, %rd207;
	@%p98 bra 	$L__BB8_206;
	setp.lt.s64 	%p99, %rd467, %rd207;
	selp.b32 	%r934, %r932, %r499, %p99;
	selp.b32 	%r935, %r933, %r504, %p99;
	min.s64 	%rd468, %rd467, %rd207;
$L__BB8_206:
	mov.b32 	%r536, 8;
	mov.b32 	%r537, 31;
	mov.b32 	%r538, -1;
	// begin inline asm
	shfl.sync.down.b32 %r519, %r934, %r536, %r537, %r538;
	// end inline asm
	// begin inline asm
	shfl.sync.down.b32 %r524, %r935, %r536, %r537, %r538;
	// end inline asm
	mov.b64 	{%r530, %r535}, %rd468;
	// begin inline asm
	shfl.sync.down.b32 %r529, %r530, %r536, %r537, %r538;
	// end inline asm
	// begin inline asm
	shfl.sync.down.b32 %r534, %r535, %r536, %r537, %r538;
	// end inline asm
	mov.b64 	%rd210, {%r529, %r534};
	setp.gt.s32 	%p100, %r458, 23;
	setp.lt.s32 	%p101, %r935, %r524;
	or.pred  	%p102, %p100, %p101;
	mov.u32 	%r936, %r934;
	mov.u32 	%r937, %r935;
	mov.u64 	%rd469, %rd468;
	@%p102 bra 	$L__BB8_209;
	setp.lt.s32 	%p103, %r524, %r935;
	mov.u32 	%r936, %r519;
	mov.u32 	%r937, %r524;
	mov.u64 	%rd469, %rd210;
	@%p103 bra 	$L__BB8_209;
	setp.lt.s64 	%p104, %rd468, %rd210;
	selp.b32 	%r936, %r934, %r519, %p104;
	selp.b32 	%r937, %r935, %r524, %p104;
	min.s64 	%rd469, %rd468, %rd210;
$L__BB8_209:
	mov.b32 	%r556, 16;
	mov.b32 	%r557, 31;
	mov.b32 	%r558, -1;
	// begin inline asm
	shfl.sync.down.b32 %r539, %r936, %r556, %r557, %r558;
	// end inline asm
	// begin inline asm
	shfl.sync.down.b32 %r544, %r937, %r556, %r557, %r558;
	// end inline asm
	mov.b64 	{%r550, %r555}, %rd469;
	// begin inline asm
	shfl.sync.down.b32 %r549, %r550, %r556, %r557, %r558;
	// end inline asm
	// begin inline asm
	shfl.sync.down.b32 %r554, %r555, %r556, %r557, %r558;
	// end inline asm
	mov.b64 	%rd213, {%r549, %r554};
	setp.gt.s32 	%p105, %r458, 15;
	setp.lt.s32 	%p106, %r937, %r544;
	or.pred  	%p107, %p105, %p106;
	mov.u32 	%r953, %r936;
	mov.u32 	%r952, %r937;
	mov.u64 	%rd477, %rd469;
	@%p107 bra 	$L__BB8_212;
	setp.lt.s32 	%p108, %r544, %r937;
	mov.u32 	%r953, %r539;
	mov.u32 	%r952, %r544;
	mov.u64 	%rd477, %rd213;
	@%p108 bra 	$L__BB8_212;
	setp.lt.s64 	%p109, %rd469, %rd213;
	selp.b32 	%r953, %r936, %r539, %p109;
	selp.b32 	%r952, %r937, %r544, %p109;
	min.s64 	%rd477, %rd469, %rd213;
$L__BB8_212:
	setp.ne.s32 	%p110, %r458, 0;
	@%p110 bra 	$L__BB8_214;
	shr.u32 	%r559, %r200, 1;
	and.b32  	%r560, %r559, 496;
	mov.u32 	%r561, _ZN6thrust24THRUST_300001_SM_1000_NS8cuda_cub4core6detail5shmemE;
	add.s32 	%r562, %r561, %r560;
	st.shared.v2.u32 	[%r562+8], {%r953, %r952};
	st.shared.u64 	[%r562+16], %rd477;
$L__BB8_214:
	bar.sync 	0;
	setp.ne.s32 	%p111, %r200, 0;
	@%p111 bra 	$L__BB8_236;
	ld.shared.v2.u32 	{%r407, %r408}, [_ZN6thrust24THRUST_300001_SM_1000_NS8cuda_cub4core6detail5shmemE+24];
	ld.shared.u64 	%rd216, [_ZN6thrust24THRUST_300001_SM_1000_NS8cuda_cub4core6detail5shmemE+32];
	setp.lt.s32 	%p112, %r952, %r408;
	mov.u32 	%r940, %r953;
	mov.u32 	%r941, %r952;
	mov.u64 	%rd471, %rd477;
	@%p112 bra 	$L__BB8_218;
	setp.lt.s32 	%p113, %r408, %r952;
	mov.u32 	%r940, %r407;
	mov.u32 	%r941, %r408;
	mov.u64 	%rd471, %rd216;
	@%p113 bra 	$L__BB8_218;
	setp.lt.s64 	%p114, %rd477, %rd216;
	selp.b32 	%r940, %r953, %r407, %p114;
	selp.b32 	%r941, %r952, %r408, %p114;
	min.s64 	%rd471, %rd477, %rd216;
$L__BB8_218:
	ld.shared.v2.u32 	{%r413, %r414}, [_ZN6thrust24THRUST_300001_SM_1000_NS8cuda_cub4core6detail5shmemE+40];
	ld.shared.u64 	%rd219, [_ZN6thrust24THRUST_300001_SM_1000_NS8cuda_cub4core6detail5shmemE+48];
	setp.lt.s32 	%p115, %r941, %r414;
	mov.u32 	%r942, %r940;
	mov.u32 	%r943, %r941;
	mov.u64 	%rd472, %rd471;
	@%p115 bra 	$L__BB8_221;
	setp.lt.s32 	%p116, %r414, %r941;
	mov.u32 	%r942, %r413;
	mov.u32 	%r943, %r414;
	mov.u64 	%rd472, %rd219;
	@%p116 bra 	$L__BB8_221;
	setp.lt.s64 	%p117, %rd471, %rd219;
	selp.b32 	%r942, %r940, %r413, %p117;
	selp.b32 	%r943, %r941, %r414, %p117;
	min.s64 	%rd472, %rd471, %rd219;
$L__BB8_221:
	ld.shared.v2.u32 	{%r419, %r420}, [_ZN6thrust24THRUST_300001_SM_1000_NS8cuda_cub4core6detail5shmemE+56];
	ld.shared.u64 	%rd222, [_ZN6thrust24THRUST_300001_SM_1000_NS8cuda_cub4core6detail5shmemE+64];
	setp.lt.s32 	%p118, %r943, %r420;
	mov.u32 	%r944, %r942;
	mov.u32 	%r945, %r943;
	mov.u64 	%rd473, %rd472;
	@%p118 bra 	$L__BB8_224;
	setp.lt.s32 	%p119, %r420, %r943;
	mov.u32 	%r944, %r419;
	mov.u32 	%r945, %r420;
	mov.u64 	%rd473, %rd222;
	@%p119 bra 	$L__BB8_224;
	setp.lt.s64 	%p120, %rd472, %rd222;
	selp.b32 	%r944, %r942, %r419, %p120;
	selp.b32 	%r945, %r943, %r420, %p120;
	min.s64 	%rd473, %rd472, %rd222;
$L__BB8_224:
	ld.shared.v2.u32 	{%r425, %r426}, [_ZN6thrust24THRUST_300001_SM_1000_NS8cuda_cub4core6detail5shmemE+72];
	ld.shared.u64 	%rd225, [_ZN6thrust24THRUST_300001_SM_1000_NS8cuda_cub4core6detail5shmemE+80];
	setp.lt.s32 	%p121, %r945, %r426;
	mov.u32 	%r946, %r944;
	mov.u32 	%r947, %r945;
	mov.u64 	%rd474, %rd473;
	@%p121 bra 	$L__BB8_227;
	setp.lt.s32 	%p122, %r426, %r945;
	mov.u32 	%r946, %r425;
	mov.u32 	%r947, %r426;
	mov.u64 	%rd474, %rd225;
	@%p122 bra 	$L__BB8_227;
	setp.lt.s64 	%p123, %rd473, %rd225;
	selp.b32 	%r946, %r944, %r425, %p123;
	selp.b32 	%r947, %r945, %r426, %p123;
	min.s64 	%rd474, %rd473, %rd225;
$L__BB8_227:
	ld.shared.v2.u32 	{%r431, %r432}, [_ZN6thrust24THRUST_300001_SM_1000_NS8cuda_cub4core6detail5shmemE+88];
	ld.shared.u64 	%rd228, [_ZN6thrust24THRUST_300001_SM_1000_NS8cuda_cub4core6detail5shmemE+96];
	setp.lt.s32 	%p124, %r947, %r432;
	mov.u32 	%r948, %r946;
	mov.u32 	%r949, %r947;
	mov.u64 	%rd475, %rd474;
	@%p124 bra 	$L__BB8_230;
	setp.lt.s32 	%p125, %r432, %r947;
	mov.u32 	%r948, %r431;
	mov.u32 	%r949, %r432;
	mov.u64 	%rd475, %rd228;
	@%p125 bra 	$L__BB8_230;
	setp.lt.s64 	%p126, %rd474, %rd228;
	selp.b32 	%r948, %r946, %r431, %p126;
	selp.b32 	%r949, %r947, %r432, %p126;
	min.s64 	%rd475, %rd474, %rd228;
$L__BB8_230:
	ld.shared.v2.u32 	{%r437, %r438}, [_ZN6thrust24THRUST_300001_SM_1000_NS8cuda_cub4core6detail5shmemE+104];
	ld.shared.u64 	%rd231, [_ZN6thrust24THRUST_300001_SM_1000_NS8cuda_cub4core6detail5shmemE+112];
	setp.lt.s32 	%p127, %r949, %r438;
	mov.u32 	%r950, %r948;
	mov.u32 	%r951, %r949;
	mov.u64 	%rd476, %rd475;
	@%p127 bra 	$L__BB8_233;
	setp.lt.s32 	%p128, %r438, %r949;
	mov.u32 	%r950, %r437;
	mov.u32 	%r951, %r438;
	mov.u64 	%rd476, %rd231;
	@%p128 bra 	$L__BB8_233;
	setp.lt.s64 	%p129, %rd475, %rd231;
	selp.b32 	%r950, %r948, %r437, %p129;
	selp.b32 	%r951, %r949, %r438, %p129;
	min.s64 	%rd476, %rd475, %rd231;
$L__BB8_233:
	ld.shared.v2.u32 	{%r443, %r444}, [_ZN6thrust24THRUST_300001_SM_1000_NS8cuda_cub4core6detail5shmemE+120];
	ld.shared.u64 	%rd234, [_ZN6thrust24THRUST_300001_SM_1000_NS8cuda_cub4core6detail5shmemE+128];
	setp.lt.s32 	%p130, %r951, %r444;
	mov.u64 	%rd477, %rd476;
	mov.u32 	%r952, %r951;
	mov.u32 	%r953, %r950;
	@%p130 bra 	$L__BB8_236;
	setp.lt.s32 	%p131, %r444, %r951;
	mov.u64 	%rd477, %rd234;
	mov.u32 	%r952, %r444;
	mov.u32 	%r953, %r443;
	@%p131 bra 	$L__BB8_236;
	setp.lt.s64 	%p132, %rd476, %rd234;
	selp.b32 	%r953, %r950, %r443, %p132;
	selp.b32 	%r952, %r951, %r444, %p132;
	min.s64 	%rd477, %rd476, %rd234;
$L__BB8_236:
	mov.u32 	%r788, %tid.x;
	setp.ne.s32 	%p259, %r788, 0;
	@%p259 bra 	$L__BB8_238;
	ld.param.u64 	%rd390, [_ZN6thrust24THRUST_300001_SM_1000_NS8cuda_cub4core6detail13_kernel_agentINS1_8__reduce11ReduceAgentIPN4cuda3std3__45tupleIJ2qulEEESD_SC_lNS1_9__extrema9arg_min_fISB_l17compare_key_valueEEEEJSD_SD_iSH_EEEvDpT0__param_1];
	cvta.to.global.u64 	%rd389, %rd390;
	st.global.u32 	[%rd389], %r953;
	st.global.u32 	[%rd389+4], %r952;
	st.global.u64 	[%rd389+8], %rd477;
$L__BB8_238:
	ret;

}
	// .globl	_ZN3cub18CUB_300001_SM_10006detail11EmptyKernelIvEEvv
.visible .entry _ZN3cub18CUB_300001_SM_10006detail11EmptyKernelIvEEvv()
{


	ret;

}


// ===== COMPILED SASS (sm_100) =====

	.target	sm_100

	.elftype	@"ET_EXEC"


//--------------------- .note.nv.tkinfo           --------------------------
	.section	.note.nv.tkinfo,"",@"SHT_NOTE"
	.sectionflags	@"SHF_NOTE_NV_TKINFO"
	.tkinfo
        /*0018*/ 	.word	0x00000002
        /*0030*/ 	.string	""
        /*0030*/ 	.string	"ptxas"
        /*0030*/ 	.string	"Cuda compilation tools, release 13.0, V13.0.88"
        /*0030*/ 	.string	"Build cuda_13.0.r13.0/compiler.36424714_0"
        /*0030*/ 	.string	"-arch sm_100 -m 64 "



//--------------------- .note.nv.cuinfo           --------------------------
	.section	.note.nv.cuinfo,"",@"SHT_NOTE"
	.sectionflags	@"SHF_NOTE_NV_CUINFO"
        /*0018*/ 	.short	0x0002
        /*001a*/ 	.short	0x0064
        /*001c*/ 	.short	0x0082
	.zero		2


//--------------------- .nv.info                  --------------------------
	.section	.nv.info,"",@"SHT_CUDA_INFO"
	.align	4


	//----- nvinfo : EIATTR_REGCOUNT
	.align		4
        /*0000*/ 	.byte	0x04, 0x2f
        /*0002*/ 	.short	(.L_46 - .L_45)
	.align		4
.L_45:
        /*0004*/ 	.word	index@(_Z5relaxP6vertexPiii)
        /*0008*/ 	.word	0x00000018


	//----- nvinfo : EIATTR_FRAME_SIZE
	.align		4
.L_46:
        /*000c*/ 	.byte	0x04, 0x11
        /*000e*/ 	.short	(.L_48 - .L_47)
	.align		4
.L_47:
        /*0010*/ 	.word	index@(_Z5relaxP6vertexPiii)
        /*0014*/ 	.word	0x00000000


	//----- nvinfo : EIATTR_REGCOUNT
	.align		4
.L_48:
        /*0018*/ 	.byte	0x04, 0x2f
        /*001a*/ 	.short	(.L_50 - .L_49)
	.align		4
.L_49:
        /*001c*/ 	.word	index@(_ZN6thrust24THRUST_300001_SM_1000_NS8cuda_cub4core6detail13_kernel_agentINS1_8__reduce11ReduceAgentINS0_12zip_iteratorIN4cuda3std3__45tupleIJNS0_6detail15normal_iteratorINS0_10device_ptrI2quEEEENS0_17counting_iteratorIlNS0_11use_defaultESJ_SJ_EEEEEEEPNSB_IJSF_lEEESN_iNS1_9__extrema9arg_min_fISF_l17compare_key_valueEEEEJSM_SO_iSS_EEEvDpT0_)
        /*0020*/ 	.word	0x0000001d


	//----- nvinfo : EIATTR_FRAME_SIZE
	.align		4
.L_50:
        /*0024*/ 	.byte	0x04, 0x11
        /*0026*/ 	.short	(.L_52 - .L_51)
	.align		4
.L_51:
        /*0028*/ 	.word	index@(_ZN6thrust24THRUST_300001_SM_1000_NS8cuda_cub4core6detail13_kernel_agentINS1_8__reduce11ReduceAgentINS0_12zip_iteratorIN4cuda3std3__45tupleIJNS0_6detail15normal_iteratorINS0_10device_ptrI2quEEEENS0_17counting_iteratorIlNS0_11use_defaultESJ_SJ_EEEEEEEPNSB_IJSF_lEEESN_iNS1_9__extrema9arg_min_fISF_l17compare_key_valueEEEEJSM_SO_iSS_EEEvDpT0_)
        /*002c*/ 	.word	0x00000000


	//----- nvinfo : EIATTR_REGCOUNT
	.align		4
.L_52:
        /*0030*/ 	.byte	0x04, 0x2f
        /*0032*/ 	.short	(.L_54 - .L_53)
	.align		4
.L_53:
        /*0034*/ 	.word	index@(_ZN6thrust24THRUST_300001_SM_1000_NS8cuda_cub4core6detail13_kernel_agentINS1_8__reduce11ReduceAgentINS0_12zip_iteratorIN4cuda3std3__45tupleIJNS0_6detail15normal_iteratorINS0_10device_ptrI2quEEEENS0_17counting_iteratorIlNS0_11use_defaultESJ_SJ_EEEEEEEPNSB_IJSF_lEEESN_iNS1_9__extrema9arg_min_fISF_l17compare_key_valueEEEEJSM_SO_iN3cub18CUB_300001_SM_100013GridEvenShareIiEENSV_9GridQueueIjEESS_EEEvDpT0_)
        /*0038*/ 	.word	0x00000020


	//----- nvinfo : EIATTR_FRAME_SIZE
	.align		4
.L_54:
        /*003c*/ 	.byte	0x04, 0x11
        /*003e*/ 	.short	(.L_56 - .L_55)
	.align		4
.L_55:
        /*0040*/ 	.word	index@(_ZN6thrust24THRUST_300001_SM_1000_NS8cuda_cub4core6detail13_kernel_agentINS1_8__reduce11ReduceAgentINS0_12zip_iteratorIN4cuda3std3__45tupleIJNS0_6detail15normal_iteratorINS0_10device_ptrI2quEEEENS0_17counting_iteratorIlNS0_11use_defaultESJ_SJ_EEEEEEEPNSB_IJSF_lEEESN_iNS1_9__extrema9arg_min_fISF_l17compare_key_valueEEEEJSM_SO_iN3cub18CUB_300001_SM_100013GridEvenShareIiEENSV_9GridQueueIjEESS_EEEvDpT0_)
        /*0044*/ 	.word	0x00000000


	//----- nvinfo : EIATTR_REGCOUNT
	.align		4
.L_56:
        /*0048*/ 	.byte	0x04, 0x2f
        /*004a*/ 	.short	(.L_58 - .L_57)
	.align		4
.L_57:
        /*004c*/ 	.word	index@(_ZN6thrust24THRUST_300001_SM_1000_NS8cuda_cub4core6detail13_kernel_agentINS1_8__reduce10DrainAgentIiEEJN3cub18CUB_300001_SM_10009GridQueueIjEEiEEEvDpT0_)
        /*0050*/ 	.word	0x00000008


	//----- nvinfo : EIATTR_FRAME_SIZE
	.align		4
.L_58:
        /*0054*/ 	.byte	0x04, 0x11
        /*0056*/ 	.short	(.L_60 - .L_59)
	.align		4
.L_59:
        /*0058*/ 	.word	index@(_ZN6thrust24THRUST_300001_SM_1000_NS8cuda_cub4core6detail13_kernel_agentINS1_8__reduce10DrainAgentIiEEJN3cub18CUB_300001_SM_10009GridQueueIjEEiEEEvDpT0_)
        /*005c*/ 	.word	0x00000000


	//----- nvinfo : EIATTR_REGCOUNT
	.align		4
.L_60:
        /*0060*/ 	.byte	0x04, 0x2f
        /*0062*/ 	.short	(.L_62 - .L_61)
	.align		4
.L_61:
        /*0064*/ 	.word	index@(_ZN6thrust24THRUST_300001_SM_1000_NS8cuda_cub4core6detail13_kernel_agentINS1_8__reduce11ReduceAgentIPN4cuda3std3__45tupleIJ2qulEEESD_SC_iNS1_9__extrema9arg_min_fISB_l17compare_key_valueEEEEJSD_SD_iSH_EEEvDpT0_)
        /*0068*/ 	.word	0x00000020


	//----- nvinfo : EIATTR_FRAME_SIZE
	.align		4
.L_62:
        /*006c*/ 	.byte	0x04, 0x11
        /*006e*/ 	.short	(.L_64 - .L_63)
	.align		4
.L_63:
        /*0070*/ 	.word	index@(_ZN6thrust24THRUST_300001_SM_1000_NS8cuda_cub4core6detail13_kernel_agentINS1_8__reduce11ReduceAgentIPN4cuda3std3__45tupleIJ2qulEEESD_SC_iNS1_9__extrema9arg_min_fISB_l17compare_key_valueEEEEJSD_SD_iSH_EEEvDpT0_)
        /*0074*/ 	.word	0x00000000


	//----- nvinfo : EIATTR_REGCOUNT
	.align		4
.L_64:
        /*0078*/ 	.byte	0x04, 0x2f
        /*007a*/ 	.short	(.L_66 - .L_65)
	.align		4
.L_65:
        /*007c*/ 	.word	index@(_ZN6thrust24THRUST_300001_SM_1000_NS8cuda_cub4core6detail13_kernel_agentINS1_8__reduce11ReduceAgentINS0_12zip_iteratorIN4cuda3std3__45tupleIJNS0_6detail15normal_iteratorINS0_10device_ptrI2quEEEENS0_17counting_iteratorIlNS0_11use_defaultESJ_SJ_EEEEEEEPNSB_IJSF_lEEESN_lNS1_9__extrema9arg_min_fISF_l17compare_key_valueEEEEJSM_SO_lSS_EEEvDpT0_)
        /*0080*/ 	.word	0x0000001d


	//----- nvinfo : EIATTR_FRAME_SIZE
	.align		4
.L_66:
        /*0084*/ 	.byte	0x04, 0x11
        /*0086*/ 	.short	(.L_68 - .L_67)
	.align		4
.L_67:
        /*0088*/ 	.word	index@(_ZN6thrust24THRUST_300001_SM_1000_NS8cuda_cub4core6detail13_kernel_agentINS1_8__reduce11ReduceAgentINS0_12zip_iteratorIN4cuda3std3__45tupleIJNS0_6detail15normal_iteratorINS0_10device_ptrI2quEEEENS0_17counting_iteratorIlNS0_11use_defaultESJ_SJ_EEEEEEEPNSB_IJSF_lEEESN_lNS1_9__extrema9arg_min_fISF_l17compare_key_valueEEEEJSM_SO_lSS_EEEvDpT0_)
        /*008c*/ 	.word	0x00000000


	//----- nvinfo : EIATTR_REGCOUNT
	.align		4
.L_68:
        /*0090*/ 	.byte	0x04, 0x2f
        /*0092*/ 	.short	(.L_70 - .L_69)
	.align		4
.L_69:
        /*0094*/ 	.word	index@(_ZN6thrust24THRUST_300001_SM_1000_NS8cuda_cub4core6detail13_kernel_agentINS1_8__reduce11ReduceAgentINS0_12zip_iteratorIN4cuda3std3__45tupleIJNS0_6detail15normal_iteratorINS0_10device_ptrI2quEEEENS0_17counting_iteratorIlNS0_11use_defaultESJ_SJ_EEEEEEEPNSB_IJSF_lEEESN_lNS1_9__extrema9arg_min_fISF_l17compare_key_valueEEEEJSM_SO_lN3cub18CUB_300001_SM_100013GridEvenShareIlEENSV_9GridQueueIyEESS_EEEvDpT0_)
        /*0098*/ 	.word	0x00000020


	//----- nvinfo : EIATTR_FRAME_SIZE
	.align		4
.L_70:
        /*009c*/ 	.byte	0x04, 0x11
        /*009e*/ 	.short	(.L_72 - .L_71)
	.align		4
.L_71:
        /*00a0*/ 	.word	index@(_ZN6thrust24THRUST_300001_SM_1000_NS8cuda_cub4core6detail13_kernel_agentINS1_8__reduce11ReduceAgentINS0_12zip_iteratorIN4cuda3std3__45tupleIJNS0_6detail15normal_iteratorINS0_10device_ptrI2quEEEENS0_17counting_iteratorIlNS0_11use_defaultESJ_SJ_EEEEEEEPNSB_IJSF_lEEESN_lNS1_9__extrema9arg_min_fISF_l17compare_key_valueEEEEJSM_SO_lN3cub18CUB_300001_SM_100013GridEvenShareIlEENSV_9GridQueueIyEESS_EEEvDpT0_)
        /*00a4*/ 	.word	0x00000000


	//----- nvinfo : EIATTR_REGCOUNT
	.align		4
.L_72:
        /*00a8*/ 	.byte	0x04, 0x2f
        /*00aa*/ 	.short	(.L_74 - .L_73)
	.align		4
.L_73:
        /*00ac*/ 	.word	index@(_ZN6thrust24THRUST_300001_SM_1000_NS8cuda_cub4core6detail13_kernel_agentINS1_8__reduce10DrainAgentIlEEJN3cub18CUB_300001_SM_10009GridQueueIyEElEEEvDpT0_)
        /*00b0*/ 	.word	0x00000008


	//----- nvinfo : EIATTR_FRAME_SIZE
	.align		4
.L_74:
        /*00b4*/ 	.byte	0x04, 0x11
        /*00b6*/ 	.short	(.L_76 - .L_75)
	.align		4
.L_75:
        /*00b8*/ 	.word	index@(_ZN6thrust24THRUST_300001_SM_1000_NS8cuda_cub4core6detail13_kernel_agentINS1_8__reduce10DrainAgentIlEEJN3cub18CUB_300001_SM_10009GridQueueIyEElEEEvDpT0_)
        /*00bc*/ 	.word	0x00000000


	//----- nvinfo : EIATTR_REGCOUNT
	.align		4
.L_76:
        /*00c0*/ 	.byte	0x04, 0x2f
        /*00c2*/ 	.short	(.L_78 - .L_77)
	.align		4
.L_77:
        /*00c4*/ 	.word	index@(_ZN6thrust24THRUST_300001_SM_1000_NS8cuda_cub4core6detail13_kernel_agentINS1_8__reduce11ReduceAgentIPN4cuda3std3__45tupleIJ2qulEEESD_SC_lNS1_9__extrema9arg_min_fISB_l17compare_key_valueEEEEJSD_SD_iSH_EEEvDpT0_)
        /*00c8*/ 	.word	0x00000028


	//----- nvinfo : EIATTR_FRAME_SIZE
	.align		4
.L_78:
        /*00cc*/ 	.byte	0x04, 0x11
        /*00ce*/ 	.short	(.L_80 - .L_79)
	.align		4
.L_79:
        /*00d0*/ 	.word	index@(_ZN6thrust24THRUST_300001_SM_1000_NS8cuda_cub4core6detail13_kernel_agentINS1_8__reduce11ReduceAgentIPN4cuda3std3__45tupleIJ2qulEEESD_SC_lNS1_9__extrema9arg_min_fISB_l17compare_key_valueEEEEJSD_SD_iSH_EEEvDpT0_)
        /*00d4*/ 	.word	0x00000000


	//----- nvinfo : EIATTR_REGCOUNT
	.align		4
.L_80:
        /*00d8*/ 	.byte	0x04, 0x2f
        /*00da*/ 	.short	(.L_82 - .L_81)
	.align		4
.L_81:
        /*00dc*/ 	.word	index@(_ZN3cub18CUB_300001_SM_10006detail11EmptyKernelIvEEvv)
        /*00e0*/ 	.word	0x00000004


	//----- nvinfo : EIATTR_FRAME_SIZE
	.align		4
.L_82:
        /*00e4*/ 	.byte	0x04, 0x11
        /*00e6*/ 	.short	(.L_84 - .L_83)
	.align		4
.L_83:
        /*00e8*/ 	.word	index@(_ZN3cub18CUB_300001_SM_10006detail11EmptyKernelIvEEvv)
        /*00ec*/ 	.word	0x00000000


	//----- nvinfo : EIATTR_MIN_STACK_SIZE
	.align		4
.L_84:
        /*00f0*/ 	.byte	0x04, 0x12
        /*00f2*/ 	.short	(.L_86 - .L_85)
	.align		4
.L_85:
        /*00f4*/ 	.word	index@(_ZN3cub18CUB_300001_SM_10006detail11EmptyKernelIvEEvv)
        /*00f8*/ 	.word	0x00000000


	//----- nvinfo : EIATTR_MIN_STACK_SIZE
	.align		4
.L_86:
        /*00fc*/ 	.byte	0x04, 0x12
        /*00fe*/ 	.short	(.L_88 - .L_87)
	.align		4
.L_87:
        /*0100*/ 	.word	index@(_ZN6thrust24THRUST_300001_SM_1000_NS8cuda_cub4core6detail13_kernel_agentINS1_8__reduce11ReduceAgentIPN4cuda3std3__45tupleIJ2qulEEESD_SC_lNS1_9__extrema9arg_min_fISB_l17compare_key_valueEEEEJSD_SD_iSH_EEEvDpT0_)
        /*0104*/ 	.word	0x00000000


	//----- nvinfo : EIATTR_MIN_STACK_SIZE
	.align		4
.L_88:
        /*0108*/ 	.byte	0x04, 0x12
        /*010a*/ 	.short	(.L_90 - .L_89)
	.align		4
.L_89:
        /*010c*/ 	.word	index@(_ZN6thrust24THRUST_300001_SM_1000_NS8cuda_cub4core6detail13_kernel_agentINS1_8__reduce10DrainAgentIlEEJN3cub18CUB_300001_SM_10009GridQueueIyEElEEEvDpT0_)
        /*0110*/ 	.word	0x00000000


	//----- nvinfo : EIATTR_MIN_STACK_SIZE
	.align		4
.L_90:
        /*0114*/ 	.byte	0x04, 0x12
        /*0116*/ 	.short	(.L_92 - .L_91)
	.align		4
.L_91:
        /*0118*/ 	.word	index@(_ZN6thrust24THRUST_300001_SM_1000_NS8cuda_cub4core6detail13_kernel_agentINS1_8__reduce11ReduceAgentINS0_12zip_iteratorIN4cuda3std3__45tupleIJNS0_6detail15normal_iteratorINS0_10device_ptrI2quEEEENS0_17counting_iteratorIlNS0_11use_defaultESJ_SJ_EEEEEEEPNSB_IJSF_lEEESN_lNS1_9__extrema9arg_min_fISF_l17compare_key_valueEEEEJSM_SO_lN3cub18CUB_300001_SM_100013GridEvenShareIlEENSV_9GridQueueIyEESS_EEEvDpT0_)
        /*011c*/ 	.word	0x00000000


	//----- nvinfo : EIATTR_MIN_STACK_SIZE
	.align		4
.L_92:
        /*0120*/ 	.byte	0x04, 0x12
        /*0122*/ 	.short	(.L_94 - .L_93)
	.align		4
.L_93:
        /*0124*/ 	.word	index@(_ZN6thrust24THRUST_300001_SM_1000_NS8cuda_cub4core6detail13_kernel_agentINS1_8__reduce11ReduceAgentINS0_12zip_iteratorIN4cuda3std3__45tupleIJNS0_6detail15normal_iteratorINS0_10device_ptrI2quEEEENS0_17counting_iteratorIlNS0_11use_defaultESJ_SJ_EEEEEEEPNSB_IJSF_lEEESN_lNS1_9__extrema9arg_min_fISF_l17compare_key_valueEEEEJSM_SO_lSS_EEEvDpT0_)
        /*0128*/ 	.word	0x00000000


	//----- nvinfo : EIATTR_MIN_STACK_SIZE
	.align		4
.L_94:
        /*012c*/ 	.byte	0x04, 0x12
        /*012e*/ 	.short	(.L_96 - .L_95)
	.align		4
.L_95:
        /*0130*/ 	.word	index@(_ZN6thrust24THRUST_300001_SM_1000_NS8cuda_cub4core6detail13_kernel_agentINS1_8__reduce11ReduceAgentIPN4cuda3std3__45tupleIJ2qulEEESD_SC_iNS1_9__extrema9arg_min_fISB_l17compare_key_valueEEEEJSD_SD_iSH_EEEvDpT0_)
        /*0134*/ 	.word	0x00000000


	//----- nvinfo : EIATTR_MIN_STACK_SIZE
	.align		4
.L_96:
        /*0138*/ 	.byte	0x04, 0x12
        /*013a*/ 	.short	(.L_98 - .L_97)
	.align		4
.L_97:
        /*013c*/ 	.word	index@(_ZN6thrust24THRUST_300001_SM_1000_NS8cuda_cub4core6detail13_kernel_agentINS1_8__reduce10DrainAgentIiEEJN3cub18CUB_300001_SM_10009GridQueueIjEEiEEEvDpT0_)
        /*0140*/ 	.word	0x00000000


	//----- nvinfo : EIATTR_MIN_STACK_SIZE
	.align		4
.L_98:
        /*0144*/ 	.byte	0x04, 0x12
        /*0146*/ 	.short	(.L_100 - .L_99)
	.align		4
.L_99:
        /*0148*/ 	.word	index@(_ZN6thrust24THRUST_300001_SM_1000_NS8cuda_cub4core6detail13_kernel_agentINS1_8__reduce11ReduceAgentINS0_12zip_iteratorIN4cuda3std3__45tupleIJNS0_6detail15normal_iteratorINS0_10device_ptrI2quEEEENS0_17counting_iteratorIlNS0_11use_defaultESJ_SJ_EEEEEEEPNSB_IJSF_lEEESN_iNS1_9__extrema9arg_min_fISF_l17compare_key_valueEEEEJSM_SO_iN3cub18CUB_300001_SM_100013GridEvenShareIiEENSV_9GridQueueIjEESS_EEEvDpT0_)
        /*014c*/ 	.word	0x00000000


	//----- nvinfo : EIATTR_MIN_STACK_SIZE
	.align		4
.L_100:
        /*0150*/ 	.byte	0x04, 0x12
        /*0152*/ 	.short	(.L_102 - .L_101)
	.align		4
.L_101:
        /*0154*/ 	.word	index@(_ZN6thrust24THRUST_300001_SM_1000_NS8cuda_cub4core6detail13_kernel_agentINS1_8__reduce11ReduceAgentINS0_12zip_iteratorIN4cuda3std3__45tupleIJNS0_6detail15normal_iteratorINS0_10device_ptrI2quEEEENS0_17counting_iteratorIlNS0_11use_defaultESJ_SJ_EEEEEEEPNSB_IJSF_lEEESN_iNS1_9__extrema9arg_min_fISF_l17compare_key_valueEEEEJSM_SO_iSS_EEEvDpT0_)
        /*0158*/ 	.word	0x00000000


	//----- nvinfo : EIATTR_MIN_STACK_SIZE
	.align		4
.L_102:
        /*015c*/ 	.byte	0x04, 0x12
        /*015e*/ 	.short	(.L_104 - .L_103)
	.align		4
.L_103:
        /*0160*/ 	.word	index@(_Z5relaxP6vertexPiii)
        /*0164*/ 	.word	0x00000000
.L_104:


//--------------------- .nv.compat                --------------------------
	.section	.nv.compat,"",@"SHT_CUDA_COMPAT_INFO"
	.align	4
        /*0000*/ 	.byte	0x02, 0x09, 0x00, 0x00, 0x02, 0x02, 0x01, 0x00, 0x02, 0x05, 0x05, 0x00, 0x03, 0x07, 0x01, 0x01
        /*0010*/ 	.byte	0x02, 0x03, 0x00, 0x00, 0x02, 0x06, 0x01, 0x00, 0x04, 0x0b, 0x08, 0x00, 0x09, 0x00, 0x00, 0x00
        /*0020*/ 	.byte	0x00, 0x00, 0x00, 0x00


//--------------------- .nv.info._ZN3cub18CUB_300001_SM_10006detail11EmptyKernelIvEEvv --------------------------
	.section	.nv.info._ZN3cub18CUB_300001_SM_10006detail11EmptyKernelIvEEvv,"",@"SHT_CUDA_INFO"
	.sectionflags	@""
	.align	4


	//----- nvinfo : EIATTR_CUDA_API_VERSION
	.align		4
        /*0000*/ 	.byte	0x04, 0x37
        /*0002*/ 	.short	(.L_106 - .L_105)
.L_105:
        /*0004*/ 	.word	0x00000082


	//----- nvinfo : EIATTR_SPARSE_MMA_MASK
	.align		4
.L_106:
        /*0008*/ 	.byte	0x03, 0x50
        /*000a*/ 	.short	0x0000


	//----- nvinfo : EIATTR_MAXREG_COUNT
	.align		4
        /*000c*/ 	.byte	0x03, 0x1b
        /*000e*/ 	.short	0x00ff


	//----- nvinfo : EIATTR_MERCURY_ISA_VERSION
	.align		4
        /*0010*/ 	.byte	0x03, 0x5f
        /*0012*/ 	.short	0x0101


	//----- nvinfo : EIATTR_VRC_CTA_INIT_COUNT
	.align		4
        /*0014*/ 	.byte	0x02, 0x4a
	.zero		1
	.zero		1


	//----- nvinfo : EIATTR_EXIT_INSTR_OFFSETS
	.align		4
        /*0018*/ 	.byte	0x04, 0x1c
        /*001a*/ 	.short	(.L_108 - .L_107)


	//   ....[0]....
.L_107:
        /*001c*/ 	.word	0x00000010


	//----- nvinfo : EIATTR_SW_WAR
	.align		4
.L_108:
        /*0020*/ 	.byte	0x04, 0x36
        /*0022*/ 	.short	(.L_110 - .L_109)
.L_109:
        /*0024*/ 	.word	0x00000008
.L_110:


//--------------------- .nv.info._ZN6thrust24THRUST_300001_SM_1000_NS8cuda_cub4core6detail13_kernel_agentINS1_8__reduce11ReduceAgentIPN4cuda3std3__45tupleIJ2qulEEESD_SC_lNS1_9__extrema9arg_min_fISB_l17compare_key_valueEEEEJSD_SD_iSH_EEEvDpT0_ --------------------------
	.section	.nv.info._ZN6thrust24THRUST_300001_SM_1000_NS8cuda_cub4core6detail13_kernel_agentINS1_8__reduce11ReduceAgentIPN4cuda3std3__45tupleIJ2qulEEESD_SC_lNS1_9__extrema9arg_min_fISB_l17compare_key_valueEEEEJSD_SD_iSH_EEEvDpT0_,"",@"SHT_CUDA_INFO"
	.sectionflags	@""
	.align	4


	//----- nvinfo : EIATTR_CUDA_API_VERSION
	.align		4
        /*0000*/ 	.byte	0x04, 0x37
        /*0002*/ 	.short	(.L_112 - .L_111)
.L_111:
        /*0004*/ 	.word	0x00000082


	//----- nvinfo : EIATTR_KPARAM_INFO
	.align		4
.L_112:
        /*0008*/ 	.byte	0x04, 0x17
        /*000a*/ 	.short	(.L_114 - .L_113)
.L_113:
        /*000c*/ 	.word	0x00000000
        /*0010*/ 	.short	0x0003
        /*0012*/ 	.short	0x0014
        /*0014*/ 	.byte	0x00, 0xf0, 0x05, 0x00


	//----- nvinfo : EIATTR_KPARAM_INFO
	.align		4
.L_114:
        /*0018*/ 	.byte	0x04, 0x17
        /*001a*/ 	.short	(.L_116 - .L_115)
.L_115:
        /*001c*/ 	.word	0x00000000
        /*0020*/ 	.short	0x0002
        /*0022*/ 	.short	0x0010
        /*0024*/ 	.byte	0x00, 0xf0, 0x11, 0x00


	//----- nvinfo : EIATTR_KPARAM_INFO
	.align		4
.L_116:
        /*0028*/ 	.byte	0x04, 0x17
        /*002a*/ 	.short	(.L_118 - .L_117)
.L_117:
        /*002c*/ 	.word	0x00000000
        /*0030*/ 	.short	0x0001
        /*0032*/ 	.short	0x0008
        /*0034*/ 	.byte	0x00, 0xf5, 0x21, 0x00


	//----- nvinfo : EIATTR_KPARAM_INFO
	.align		4
.L_118:
        /*0038*/ 	.byte	0x04, 0x17
        /*003a*/ 	.short	(.L_120 - .L_119)
.L_119:
        /*003c*/ 	.word	0x00000000
        /*0040*/ 	.short	0x0000
        /*0042*/ 	.short	0x0000
        /*0044*/ 	.byte	0x00, 0xf5, 0x21, 0x00


	//----- nvinfo : EIATTR_SPARSE_MMA_MASK
	.align		4
.L_120:
        /*0048*/ 	.byte	0x03, 0x50
        /*004a*/ 	.short	0x0000


	//----- nvinfo : EIATTR_MAXREG_COUNT
	.align		4
        /*004c*/ 	.byte	0x03, 0x1b
        /*004e*/ 	.short	0x00ff


	//----- nvinfo : EIATTR_NUM_BARRIERS
	.align		4
        /*0050*/ 	.byte	0x02, 0x4c
        /*0052*/ 	.byte	0x01
	.zero		1


	//----- nvinfo : EIATTR_MERCURY_ISA_VERSION
	.align		4
        /*0054*/ 	.byte	0x03, 0x5f
        /*0056*/ 	.short	0x0101


	//----- nvinfo : EIATTR_COOP_GROUP_MASK_REGIDS
	.align		4
        /*0058*/ 	.byte	0x04, 0x29
        /*005a*/ 	.short	(.L_122 - .L_121)


	//   ....[0]....
.L_121:
        /*005c*/ 	.word	0xffffffff


	//   ....[1]....
        /*0060*/ 	.word	0xffffffff


	//   ....[2]....
        /*0064*/ 	.word	0xffffffff


	//   ....[3]....
        /*0068*/ 	.word	0xffffffff


	//   ....[4]....
        /*006c*/ 	.word	0xffffffff


	//   ....[5]....
        /*0070*/ 	.word	0xffffffff


	//   ....[6]....
        /*0074*/ 	.word	0xffffffff


	//   ....[7]....
        /*0078*/ 	.word	0xffffffff


	//   ....[8]....
        /*007c*/ 	.word	0xffffffff


	//   ....[9]....
        /*0080*/ 	.word	0xffffffff


	//   ....[10]....
        /*0084*/ 	.word	0xffffffff


	//   ....[11]....
        /*0088*/ 	.word	0xffffffff


	//   ....[12]....
        /*008c*/ 	.word	0xffffffff


	//   ....[13]....
        /*0090*/ 	.word	0xffffffff


	//   ....[14]....
        /*0094*/ 	.word	0xffffffff


	//   ....[15]....
        /*0098*/ 	.word	0xffffffff


	//   ....[16]....
        /*009c*/ 	.word	0xffffffff


	//   ....[17]....
        /*00a0*/ 	.word	0xffffffff


	//   ....[18]....
        /*00a4*/ 	.word	0xffffffff


	//   ....[19]....
        /*00a8*/ 	.word	0xffffffff


	//   ....[20]....
        /*00ac*/ 	.word	0xffffffff


	//   ....[21]....
        /*00b0*/ 	.word	0xffffffff


	//   ....[22]....
        /*00b4*/ 	.word	0xffffffff


	//   ....[23]....
        /*00b8*/ 	.word	0xffffffff


	//   ....[24]....
        /*00bc*/ 	.word	0xffffffff


	//   ....[25]....
        /*00c0*/ 	.word	0xffffffff


	//   ....[26]....
        /*00c4*/ 	.word	0xffffffff


	//   ....[27]....
        /*00c8*/ 	.word	0xffffffff


	//   ....[28]....
        /*00cc*/ 	.word	0xffffffff


	//   ....[29]....
        /*00d0*/ 	.word	0xffffffff


	//   ....[30]....
        /*00d4*/ 	.word	0xffffffff


	//   ....[31]....
        /*00d8*/ 	.word	0xffffffff


	//   ....[32]....
        /*00dc*/ 	.word	0xffffffff


	//   ....[33]....
        /*00e0*/ 	.word	0xffffffff


	//   ....[34]....
        /*00e4*/ 	.word	0xffffffff


	//   ....[35]....
        /*00e8*/ 	.word	0xffffffff


	//   ....[36]....
        /*00ec*/ 	.word	0xffffffff


	//   ....[37]....
        /*00f0*/ 	.word	0xffffffff


	//   ....[38]....
        /*00f4*/ 	.word	0xffffffff


	//   ....[39]....
        /*00f8*/ 	.word	0xffffffff


	//   ....[40]....
        /*00fc*/ 	.word	0xffffffff


	//   ....[41]....
        /*0100*/ 	.word	0xffffffff


	//   ....[42]....
        /*0104*/ 	.word	0xffffffff


	//   ....[43]....
        /*0108*/ 	.word	0xffffffff


	//   ....[44]....
        /*010c*/ 	.word	0xffffffff


	//   ....[45]....
        /*0110*/ 	.word	0xffffffff


	//   ....[46]....
        /*0114*/ 	.word	0xffffffff


	//   ....[47]....
        /*0118*/ 	.word	0xffffffff


	//   ....[48]....
        /*011c*/ 	.word	0xffffffff


	//   ....[49]....
        /*0120*/ 	.word	0xffffffff


	//   ....[50]....
        /*0124*/ 	.word	0xffffffff


	//   ....[51]....
        /*0128*/ 	.word	0xffffffff


	//   ....[52]....
        /*012c*/ 	.word	0xffffffff


	//   ....[53]....
        /*0130*/ 	.word	0xffffffff


	//   ....[54]....
        /*0134*/ 	.word	0xffffffff


	//   ....[55]....
        /*0138*/ 	.word	0xffffffff


	//   ....[56]....
        /*013c*/ 	.word	0xffffffff


	//   ....[57]....
        /*0140*/ 	.word	0xffffffff


	//   ....[58]....
        /*0144*/ 	.word	0xffffffff


	//   ....[59]....
        /*0148*/ 	.word	0xffffffff


	//----- nvinfo : EIATTR_COOP_GROUP_INSTR_OFFSETS
	.align		4
.L_122:
        /*014c*/ 	.byte	0x04, 0x28
        /*014e*/ 	.short	(.L_124 - .L_123)


	//   ....[0]....
.L_123:
        /*0150*/ 	.word	0x00000ae0


	//   ....[1]....
        /*0154*/ 	.word	0x00000b10


	//   ....[2]....
        /*0158*/ 	.word	0x00000b30


	//   ....[3]....
        /*015c*/ 	.word	0x00000b40


	//   ....[4]....
        /*0160*/ 	.word	0x00000c60


	//   ....[5]....
        /*0164*/ 	.word	0x00000c90


	//   ....[6]....
        /*0168*/ 	.word	0x00000cc0


	//   ....[7]....
        /*016c*/ 	.word	0x00000ce0


	//   ....[8]....
        /*0170*/ 	.word	0x00000e00


	//   ....[9]....
        /*0174*/ 	.word	0x00000e30


	//   ....[10]....
        /*0178*/ 	.word	0x00000e60


	//   ....[11]....
        /*017c*/ 	.word	0x00000e80


	//   ....[12]....
        /*0180*/ 	.word	0x00000fa0


	//   ....[13]....
        /*0184*/ 	.word	0x00000fd0


	//   ....[14]....
        /*0188*/ 	.word	0x00001000


	//   ....[15]....
        /*018c*/ 	.word	0x00001020


	//   ....[16]....
        /*0190*/ 	.word	0x00001140


	//   ....[17]....
        /*0194*/ 	.word	0x00001180


	//   ....[18]....
        /*0198*/ 	.word	0x000011b0


	//   ....[19]....
        /*019c*/ 	.word	0x000011d0


	//   ....[20]....
        /*01a0*/ 	.word	0x00001ee0


	//   ....[21]....
        /*01a4*/ 	.word	0x00001ef0


	//   ....[22]....
        /*01a8*/ 	.word	0x00001f00


	//   ....[23]....
        /*01ac*/ 	.word	0x00001f10


	//   ....[24]....
        /*01b0*/ 	.word	0x00002030


	//   ....[25]....
        /*01b4*/ 	.word	0x00002070


	//   ....[26]....
        /*01b8*/ 	.word	0x000020a0


	//   ....[27]....
        /*01bc*/ 	.word	0x000020b0


	//   ....[28]....
        /*01c0*/ 	.word	0x000021e0


	//   ....[29]....
        /*01c4*/ 	.word	0x00002220


	//   ....[30]....
        /*01c8*/ 	.word	0x00002250


	//   ....[31]....
        /*01cc*/ 	.word	0x00002260


	//   ....[32]....
        /*01d0*/ 	.word	0x00002390


	//   ....[33]....
        /*01d4*/ 	.word	0x000023d0


	//   ....[34]....
        /*01d8*/ 	.word	0x00002400


	//   ....[35]....
        /*01dc*/ 	.word	0x00002420


	//   ....[36]....
        /*01e0*/ 	.word	0x00002540


	//   ....[37]....
        /*01e4*/ 	.word	0x00002580


	//   ....[38]....
        /*01e8*/ 	.word	0x000025b0


	//   ....[39]....
        /*01ec*/ 	.word	0x000025d0


	//   ....[40]....
        /*01f0*/ 	.word	0x00005f00


	//   ....[41]....
        /*01f4*/ 	.word	0x00005f30


	//   ....[42]....
        /*01f8*/ 	.word	0x00005f50


	//   ....[43]....
        /*01fc*/ 	.word	0x00005f60


	//   ....[44]....
        /*0200*/ 	.word	0x00006080


	//   ....[45]....
        /*0204*/ 	.word	0x000060b0


	//   ....[46]....
        /*0208*/ 	.word	0x000060e0


	//   ....[47]....
        /*020c*/ 	.word	0x00006100


	//   ....[48]....
        /*0210*/ 	.word	0x00006220


	//   ....[49]....
        /*0214*/ 	.word	0x00006250


	//   ....[50]....
        /*0218*/ 	.word	0x00006280


	//   ....[51]....
        /*021c*/ 	.word	0x000062a0


	//   ....[52]....
        /*0220*/ 	.word	0x000063c0


	//   ....[53]....
        /*0224*/ 	.word	0x000063f0


	//   ....[54]....
        /*0228*/ 	.word	0x00006420


	//   ....[55]....
        /*022c*/ 	.word	0x00006440


	//   ....[56]....
        /*0230*/ 	.word	0x00006560


	//   ....[57]....
        /*0234*/ 	.word	0x000065a0


	//   ....[58]....
        /*0238*/ 	.word	0x000065d0


	//   ....[59]....
        /*023c*/ 	.word	0x000065f0


	//----- nvinfo : EIATTR_VRC_CTA_INIT_COUNT
	.align		4
.L_124:
        /*0240*/ 	.byte	0x02, 0x4a
	.zero		1
	.zero		1


	//----- nvinfo : EIATTR_EXIT_INSTR_OFFSETS
	.align		4
        /*0244*/ 	.byte	0x04, 0x1c
        /*0246*/ 	.short	(.L_126 - .L_125)


	//   ....[0]....
.L_125:
        /*0248*/ 	.word	0x00000030


	//   ....[1]....
        /*024c*/ 	.word	0x00007240


	//   ....[2]....
        /*0250*/ 	.word	0x000072b0


	//----- nvinfo : EIATTR_MAX_THREADS
	.align		4
.L_126:
        /*0254*/ 	.byte	0x04, 0x05
        /*0256*/ 	.short	(.L_128 - .L_127)
.L_127:
        /*0258*/ 	.word	0x00000100
        /*025c*/ 	.word	0x00000001
        /*0260*/ 	.word	0x00000001


	//----- nvinfo : EIATTR_CRS_STACK_SIZE
	.align		4
.L_128:
        /*0264*/ 	.byte	0x04, 0x1e
        /*0266*/ 	.short	(.L_130 - .L_129)
.L_129:
        /*0268*/ 	.word	0x00000000


	//----- nvinfo : EIATTR_CBANK_PARAM_SIZE
	.align		4
.L_130:
        /*026c*/ 	.byte	0x03, 0x19
        /*026e*/ 	.short	0x0015


	//----- nvinfo : EIATTR_PARAM_CBANK
	.align		4
        /*0270*/ 	.byte	0x04, 0x0a
        /*0272*/ 	.short	(.L_132 - .L_131)
	.align		4
.L_131:
        /*0274*/ 	.word	index@(.nv.constant0._ZN6thrust24THRUST_300001_SM_1000_NS8cuda_cub4core6detail13_kernel_agentINS1_8__reduce11ReduceAgentIPN4cuda3std3__45tupleIJ2qulEEESD_SC_lNS1_9__extrema9arg_min_fISB_l17compare_key_valueEEEEJSD_SD_iSH_EEEvDpT0_)
        /*0278*/ 	.short	0x0380
        /*027a*/ 	.short	0x0015


	//----- nvinfo : EIATTR_SW_WAR
	.align		4
.L_132:
        /*027c*/ 	.byte	0x04, 0x36
        /*027e*/ 	.short	(.L_134 - .L_133)
.L_133:
        /*0280*/ 	.word	0x00000008
.L_134:


//--------------------- .nv.info._ZN6thrust24THRUST_300001_SM_1000_NS8cuda_cub4core6detail13_kernel_agentINS1_8__reduce10DrainAgentIlEEJN3cub18CUB_300001_SM_10009GridQueueIyEElEEEvDpT0_ --------------------------
	.section	.nv.info._ZN6thrust24THRUST_300001_SM_1000_NS8cuda_cub4core6detail13_kernel_agentINS1_8__reduce10DrainAgentIlEEJN3cub18CUB_300001_SM_10009GridQueueIyEElEEEvDpT0_,"",@"SHT_CUDA_INFO"
	.sectionflags	@""
	.align	4


	//----- nvinfo : EIATTR_CUDA_API_VERSION
	.align		4
        /*0000*/ 	.byte	0x04, 0x37
        /*0002*/ 	.short	(.L_136 - .L_135)
.L_135:
        /*0004*/ 	.word	0x00000082


	//----- nvinfo : EIATTR_KPARAM_INFO
	.align		4
.L_136:
        /*0008*/ 	.byte	0x04, 0x17
        /*000a*/ 	.short	(.L_138 - .L_137)
.L_137:
        /*000c*/ 	.word	0x00000000
        /*0010*/ 	.short	0x0001
        /*0012*/ 	.short	0x0008
        /*0014*/ 	.byte	0x00, 0xf0, 0x21, 0x00


	//----- nvinfo : EIATTR_KPARAM_INFO
	.align		4
.L_138:
        /*0018*/ 	.byte	0x04, 0x17
        /*001a*/ 	.short	(.L_140 - .L_139)
.L_139:
        /*001c*/ 	.word	0x00000000
        /*0020*/ 	.short	0x0000
        /*0022*/ 	.short	0x0000
        /*0024*/ 	.byte	0x00, 0xf0, 0x21, 0x00


	//----- nvinfo : EIATTR_SPARSE_MMA_MASK
	.align		4
.L_140:
        /*0028*/ 	.byte	0x03, 0x50
        /*002a*/ 	.short	0x0000


	//----- nvinfo : EIATTR_MAXREG_COUNT
	.align		4
        /*002c*/ 	.byte	0x03, 0x1b
        /*002e*/ 	.short	0x00ff


	//----- nvinfo : EIATTR_MERCURY_ISA_VERSION
	.align		4
        /*0030*/ 	.byte	0x03, 0x5f
        /*0032*/ 	.short	0x0101


	//----- nvinfo : EIATTR_VRC_CTA_INIT_COUNT
	.align		4
        /*0034*/ 	.byte	0x02, 0x4a
	.zero		1
	.zero		1


	//----- nvinfo : EIATTR_EXIT_INSTR_OFFSETS
	.align		4
        /*0038*/ 	.byte	0x04, 0x1c
        /*003a*/ 	.short	(.L_142 - .L_141)


	//   ....[0]....
.L_141:
        /*003c*/ 	.word	0x00000060


	//----- nvinfo : EIATTR_MAX_THREADS
	.align		4
.L_142:
        /*0040*/ 	.byte	0x04, 0x05
        /*0042*/ 	.short	(.L_144 - .L_143)
.L_143:
        /*0044*/ 	.word	0x00000001
        /*0048*/ 	.word	0x00000001
        /*004c*/ 	.word	0x00000001


	//----- nvinfo : EIATTR_CBANK_PARAM_SIZE
	.align		4
.L_144:
        /*0050*/ 	.byte	0x03, 0x19
        /*0052*/ 	.short	0x0010


	//----- nvinfo : EIATTR_PARAM_CBANK
	.align		4
        /*0054*/ 	.byte	0x04, 0x0a
        /*0056*/ 	.short	(.L_146 - .L_145)
	.align		4
.L_145:
        /*0058*/ 	.word	index@(.nv.constant0._ZN6thrust24THRUST_300001_SM_1000_NS8cuda_cub4core6detail13_kernel_agentINS1_8__reduce10DrainAgentIlEEJN3cub18CUB_300001_SM_10009GridQueueIyEElEEEvDpT0_)
        /*005c*/ 	.short	0x0380
        /*005e*/ 	.short	0x0010


	//----- nvinfo : EIATTR_SW_WAR
	.align		4
.L_146:
        /*0060*/ 	.byte	0x04, 0x36
        /*0062*/ 	.short	(.L_148 - .L_147)
.L_147:
        /*0064*/ 	.word	0x00000008
.L_148:


//--------------------- .nv.info._ZN6thrust24THRUST_300001_SM_1000_NS8cuda_cub4core6detail13_kernel_agentINS1_8__reduce11ReduceAgentINS0_12zip_iteratorIN4cuda3std3__45tupleIJNS0_6detail15normal_iteratorINS0_10device_ptrI2quEEEENS0_17counting_iteratorIlNS0_11use_defaultESJ_SJ_EEEEEEEPNSB_IJSF_lEEESN_lNS1_9__extrema9arg_min_fISF_l17compare_key_valueEEEEJSM_SO_lN3cub18CUB_300001_SM_100013GridEvenShareIlEENSV_9GridQueueIyEESS_EEEvDpT0_ --------------------------
	.section	.nv.info._ZN6thrust24THRUST_300001_SM_1000_NS8cuda_cub4core6detail13_kernel_agentINS1_8__reduce11ReduceAgentINS0_12zip_iteratorIN4cuda3std3__45tupleIJNS0_6detail15normal_iteratorINS0_10device_ptrI2quEEEENS0_17counting_iteratorIlNS0_11use_defaultESJ_SJ_EEEEEEEPNSB_IJSF_lEEESN_lNS1_9__extrema9arg_min_fISF_l17compare_key_valueEEEEJSM_SO_lN3cub18CUB_300001_SM_100013GridEvenShareIlEENSV_9GridQueueIyEESS_EEEvDpT0_,"",@"SHT_CUDA_INFO"
	.sectionflags	@""
	.align	4


	//----- nvinfo : EIATTR_CUDA_API_VERSION
	.align		4
        /*0000*/ 	.byte	0x04, 0x37
        /*0002*/ 	.short	(.L_150 - .L_149)
.L_149:
        /*0004*/ 	.word	0x00000082


	//----- nvinfo : EIATTR_KPARAM_INFO
	.align		4
.L_150:
        /*0008*/ 	.byte	0x04, 0x17
        /*000a*/ 	.short	(.L_152 - .L_151)
.L_151:
        /*000c*/ 	.word	0x00000000
        /*0010*/ 	.short	0x0005
        /*0012*/ 	.short	0x0070
        /*0014*/ 	.byte	0x00, 0xf0, 0x05, 0x00


	//----- nvinfo : EIATTR_KPARAM_INFO
	.align		4
.L_152:
        /*0018*/ 	.byte	0x04, 0x17
        /*001a*/ 	.short	(.L_154 - .L_153)
.L_153:
        /*001c*/ 	.word	0x00000000
        /*0020*/ 	.short	0x0004
        /*0022*/ 	.short	0x0068
        /*0024*/ 	.byte	0x00, 0xf0, 0x21, 0x00


	//----- nvinfo : EIATTR_KPARAM_INFO
	.align		4
.L_154:
        /*0028*/ 	.byte	0x04, 0x17
        /*002a*/ 	.short	(.L_156 - .L_155)
.L_155:
        /*002c*/ 	.word	0x00000000
        /*0030*/ 	.short	0x0003
        /*0032*/ 	.short	0x0020
        /*0034*/ 	.byte	0x00, 0xf0, 0x21, 0x01


	//----- nvinfo : EIATTR_KPARAM_INFO
	.align		4
.L_156:
        /*0038*/ 	.byte	0x04, 0x17
        /*003a*/ 	.short	(.L_158 - .L_157)
.L_157:
        /*003c*/ 	.word	0x00000000
        /*0040*/ 	.short	0x0002
        /*0042*/ 	.short	0x0018
        /*0044*/ 	.byte	0x00, 0xf0, 0x21, 0x00


	//----- nvinfo : EIATTR_KPARAM_INFO
	.align		4
.L_158:
        /*0048*/ 	.byte	0x04, 0x17
        /*004a*/ 	.short	(.L_160 - .L_159)
.L_159:
        /*004c*/ 	.word	0x00000000
        /*0050*/ 	.short	0x0001
        /*0052*/ 	.short	0x0010
        /*0054*/ 	.byte	0x00, 0xf5, 0x21, 0x00


	//----- nvinfo : EIATTR_KPARAM_INFO
	.align		4
.L_160:
        /*0058*/ 	.byte	0x04, 0x17
        /*005a*/ 	.short	(.L_162 - .L_161)
.L_161:
        /*005c*/ 	.word	0x00000000
        /*0060*/ 	.short	0x0000
        /*0062*/ 	.short	0x0000
        /*0064*/ 	.byte	0x00, 0xf0, 0x41, 0x00


	//----- nvinfo : EIATTR_SPARSE_MMA_MASK
	.align		4
.L_162:
        /*0068*/ 	.byte	0x03, 0x50
        /*006a*/ 	.short	0x0000


	//----- nvinfo : EIATTR_MAXREG_COUNT
	.align		4
        /*006c*/ 	.byte	0x03, 0x1b
        /*006e*/ 	.short	0x00ff


	//----- nvinfo : EIATTR_NUM_BARRIERS
	.align		4
        /*0070*/ 	.byte	0x02, 0x4c
        /*0072*/ 	.byte	0x01
	.zero		1


	//----- nvinfo : EIATTR_MERCURY_ISA_VERSION
	.align		4
        /*0074*/ 	.byte	0x03, 0x5f
        /*0076*/ 	.short	0x0101


	//----- nvinfo : EIATTR_COOP_GROUP_MASK_REGIDS
	.align		4
        /*0078*/ 	.byte	0x04, 0x29
        /*007a*/ 	.short	(.L_164 - .L_163)


	//   ....[0]....
.L_163:
        /*007c*/ 	.word	0xffffffff


	//   ....[1]....
        /*0080*/ 	.word	0xffffffff


	//   ....[2]....
        /*0084*/ 	.word	0xffffffff


	//   ....[3]....
        /*0088*/ 	.word	0xffffffff


	//   ....[4]....
        /*008c*/ 	.word	0xffffffff


	//   ....[5]....
        /*0090*/ 	.word	0xffffffff


	//   ....[6]....
        /*0094*/ 	.word	0xffffffff


	//   ....[7]....
        /*0098*/ 	.word	0xffffffff


	//   ....[8]....
        /*009c*/ 	.word	0xffffffff


	//   ....[9]....
        /*00a0*/ 	.word	0xffffffff


	//   ....[10]....
        /*00a4*/ 	.word	0xffffffff


	//   ....[11]....
        /*00a8*/ 	.word	0xffffffff


	//   ....[12]....
        /*00ac*/ 	.word	0xffffffff


	//   ....[13]....
        /*00b0*/ 	.word	0xffffffff


	//   ....[14]....
        /*00b4*/ 	.word	0xffffffff


	//   ....[15]....
        /*00b8*/ 	.word	0xffffffff


	//   ....[16]....
        /*00bc*/ 	.word	0xffffffff


	//   ....[17]....
        /*00c0*/ 	.word	0xffffffff


	//   ....[18]....
        /*00c4*/ 	.word	0xffffffff


	//   ....[19]....
        /*00c8*/ 	.word	0xffffffff


	//   ....[20]....
        /*00cc*/ 	.word	0xffffffff


	//   ....[21]....
        /*00d0*/ 	.word	0xffffffff


	//   ....[22]....
        /*00d4*/ 	.word	0xffffffff


	//   ....[23]....
        /*00d8*/ 	.word	0xffffffff


	//   ....[24]....
        /*00dc*/ 	.word	0xffffffff


	//   ....[25]....
        /*00e0*/ 	.word	0xffffffff


	//   ....[26]....
        /*00e4*/ 	.word	0xffffffff


	//   ....[27]....
        /*00e8*/ 	.word	0xffffffff


	//   ....[28]....
        /*00ec*/ 	.word	0xffffffff


	//   ....[29]....
        /*00f0*/ 	.word	0xffffffff


	//   ....[30]....
        /*00f4*/ 	.word	0xffffffff


	//   ....[31]....
        /*00f8*/ 	.word	0xffffffff


	//   ....[32]....
        /*00fc*/ 	.word	0xffffffff


	//   ....[33]....
        /*0100*/ 	.word	0xffffffff


	//   ....[34]....
        /*0104*/ 	.word	0xffffffff


	//   ....[35]....
        /*0108*/ 	.word	0xffffffff


	//   ....[36]....
        /*010c*/ 	.word	0xffffffff


	//   ....[37]....
        /*0110*/ 	.word	0xffffffff


	//   ....[38]....
        /*0114*/ 	.word	0xffffffff


	//   ....[39]....
        /*0118*/ 	.word	0xffffffff


	//   ....[40]....
        /*011c*/ 	.word	0xffffffff


	//   ....[41]....
        /*0120*/ 	.word	0xffffffff


	//   ....[42]....
        /*0124*/ 	.word	0xffffffff


	//   ....[43]....
        /*0128*/ 	.word	0xffffffff


	//   ....[44]....
        /*012c*/ 	.word	0xffffffff


	//   ....[45]....
        /*0130*/ 	.word	0xffffffff


	//   ....[46]....
        /*0134*/ 	.word	0xffffffff


	//   ....[47]....
        /*0138*/ 	.word	0xffffffff


	//   ....[48]....
        /*013c*/ 	.word	0xffffffff


	//   ....[49]....
        /*0140*/ 	.word	0xffffffff


	//   ....[50]....
        /*0144*/ 	.word	0xffffffff


	//   ....[51]....
        /*0148*/ 	.word	0xffffffff


	//   ....[52]....
        /*014c*/ 	.word	0xffffffff


	//   ....[53]....
        /*0150*/ 	.word	0xffffffff


	//   ....[54]....
        /*0154*/ 	.word	0xffffffff


	//   ....[55]....
        /*0158*/ 	.word	0xffffffff


	//   ....[56]....
        /*015c*/ 	.word	0xffffffff


	//   ....[57]....
        /*0160*/ 	.word	0xffffffff


	//   ....[58]....
        /*0164*/ 	.word	0xffffffff


	//   ....[59]....
        /*0168*/ 	.word	0xffffffff


	//----- nvinfo : EIATTR_COOP_GROUP_INSTR_OFFSETS
	.align		4
.L_164:
        /*016c*/ 	.byte	0x04, 0x28
        /*016e*/ 	.short	(.L_166 - .L_165)


	//   ....[0]....
.L_165:
        /*0170*/ 	.word	0x00000d00


	//   ....[1]....
        /*0174*/ 	.word	0x00000d30


	//   ....[2]....
        /*0178*/ 	.word	0x00000d50


	//   ....[3]....
        /*017c*/ 	.word	0x00000d60


	//   ....[4]....
        /*0180*/ 	.word	0x00000e80


	//   ....[5]....
        /*0184*/ 	.word	0x00000eb0


	//   ....[6]....
        /*0188*/ 	.word	0x00000ee0


	//   ....[7]....
        /*018c*/ 	.word	0x00000f00


	//   ....[8]....
        /*0190*/ 	.word	0x00001020


	//   ....[9]....
        /*0194*/ 	.word	0x00001050


	//   ....[10]....
        /*0198*/ 	.word	0x00001080


	//   ....[11]....
        /*019c*/ 	.word	0x000010a0


	//   ....[12]....
        /*01a0*/ 	.word	0x000011c0


	//   ....[13]....
        /*01a4*/ 	.word	0x000011f0


	//   ....[14]....
        /*01a8*/ 	.word	0x00001220


	//   ....[15]....
        /*01ac*/ 	.word	0x00001240


	//   ....[16]....
        /*01b0*/ 	.word	0x00001360


	//   ....[17]....
        /*01b4*/ 	.word	0x000013a0


	//   ....[18]....
        /*01b8*/ 	.word	0x000013d0


	//   ....[19]....
        /*01bc*/ 	.word	0x00001410


	//   ....[20]....
        /*01c0*/ 	.word	0x00002100


	//   ....[21]....
        /*01c4*/ 	.word	0x00002110


	//   ....[22]....
        /*01c8*/ 	.word	0x00002120


	//   ....[23]....
        /*01cc*/ 	.word	0x00002130


	//   ....[24]....
        /*01d0*/ 	.word	0x00002250


	//   ....[25]....
        /*01d4*/ 	.word	0x00002290


	//   ....[26]....
        /*01d8*/ 	.word	0x000022c0


	//   ....[27]....
        /*01dc*/ 	.word	0x000022d0


	//   ....[28]....
        /*01e0*/ 	.word	0x00002400


	//   ....[29]....
        /*01e4*/ 	.word	0x00002440


	//   ....[30]....
        /*01e8*/ 	.word	0x00002470


	//   ....[31]....
        /*01ec*/ 	.word	0x00002480


	//   ....[32]....
        /*01f0*/ 	.word	0x000025b0


	//   ....[33]....
        /*01f4*/ 	.word	0x000025f0


	//   ....[34]....
        /*01f8*/ 	.word	0x00002620


	//   ....[35]....
        /*01fc*/ 	.word	0x00002630


	//   ....[36]....
        /*0200*/ 	.word	0x00002760


	//   ....[37]....
        /*0204*/ 	.word	0x000027a0


	//   ....[38]....
        /*0208*/ 	.word	0x000027d0


	//   ....[39]....
        /*020c*/ 	.word	0x000027f0


	//   ....[40]....
        /*0210*/ 	.word	0x000052b0


	//   ....[41]....
        /*0214*/ 	.word	0x000052e0


	//   ....[42]....
        /*0218*/ 	.word	0x00005300


	//   ....[43]....
        /*021c*/ 	.word	0x00005310


	//   ....[44]....
        /*0220*/ 	.word	0x00005430


	//   ....[45]....
        /*0224*/ 	.word	0x00005460


	//   ....[46]....
        /*0228*/ 	.word	0x00005490


	//   ....[47]....
        /*022c*/ 	.word	0x000054b0


	//   ....[48]....
        /*0230*/ 	.word	0x000055d0


	//   ....[49]....
        /*0234*/ 	.word	0x00005600


	//   ....[50]....
        /*0238*/ 	.word	0x00005630


	//   ....[51]....
        /*023c*/ 	.word	0x00005650


	//   ....[52]....
        /*0240*/ 	.word	0x00005770


	//   ....[53]....
        /*0244*/ 	.word	0x000057a0


	//   ....[54]....
        /*0248*/ 	.word	0x000057d0


	//   ....[55]....
        /*024c*/ 	.word	0x000057f0


	//   ....[56]....
        /*0250*/ 	.word	0x00005910


	//   ....[57]....
        /*0254*/ 	.word	0x00005950


	//   ....[58]....
        /*0258*/ 	.word	0x00005980


	//   ....[59]....
        /*025c*/ 	.word	0x000059c0


	//----- nvinfo : EIATTR_VRC_CTA_INIT_COUNT
	.align		4
.L_166:
        /*0260*/ 	.byte	0x02, 0x4a
	.zero		1
	.zero		1


	//----- nvinfo : EIATTR_EXIT_INSTR_OFFSETS
	.align		4
        /*0264*/ 	.byte	0x04, 0x1c
        /*0266*/ 	.short	(.L_168 - .L_167)


	//   ....[0]....
.L_167:
        /*0268*/ 	.word	0x000065d0


	//   ....[1]....
        /*026c*/ 	.word	0x00006650


	//----- nvinfo : EIATTR_MAX_THREADS
	.align		4
.L_168:
        /*0270*/ 	.byte	0x04, 0x05
        /*0272*/ 	.short	(.L_170 - .L_169)
.L_169:
        /*0274*/ 	.word	0x00000100
        /*0278*/ 	.word	0x00000001
        /*027c*/ 	.word	0x00000001


	//----- nvinfo : EIATTR_CRS_STACK_SIZE
	.align		4
.L_170:
        /*0280*/ 	.byte	0x04, 0x1e
        /*0282*/ 	.short	(.L_172 - .L_171)
.L_171:
        /*0284*/ 	.word	0x00000000


	//----- nvinfo : EIATTR_CBANK_PARAM_SIZE
	.align		4
.L_172:
        /*0288*/ 	.byte	0x03, 0x19
        /*028a*/ 	.short	0x0071


	//----- nvinfo : EIATTR_PARAM_CBANK
	.align		4
        /*028c*/ 	.byte	0x04, 0x0a
        /*028e*/ 	.short	(.L_174 - .L_173)
	.align		4
.L_173:
        /*0290*/ 	.word	index@(.nv.constant0._ZN6thrust24THRUST_300001_SM_1000_NS8cuda_cub4core6detail13_kernel_agentINS1_8__reduce11ReduceAgentINS0_12zip_iteratorIN4cuda3std3__45tupleIJNS0_6detail15normal_iteratorINS0_10device_ptrI2quEEEENS0_17counting_iteratorIlNS0_11use_defaultESJ_SJ_EEEEEEEPNSB_IJSF_lEEESN_lNS1_9__extrema9arg_min_fISF_l17compare_key_valueEEEEJSM_SO_lN3cub18CUB_300001_SM_100013GridEvenShareIlEENSV_9GridQueueIyEESS_EEEvDpT0_)
        /*0294*/ 	.short	0x0380
        /*0296*/ 	.short	0x0071


	//----- nvinfo : EIATTR_SW_WAR
	.align		4
.L_174:
        /*0298*/ 	.byte	0x04, 0x36
        /*029a*/ 	.short	(.L_176 - .L_175)
.L_175:
        /*029c*/ 	.word	0x00000008
.L_176:


//--------------------- .nv.info._ZN6thrust24THRUST_300001_SM_1000_NS8cuda_cub4core6detail13_kernel_agentINS1_8__reduce11ReduceAgentINS0_12zip_iteratorIN4cuda3std3__45tupleIJNS0_6detail15normal_iteratorINS0_10device_ptrI2quEEEENS0_17counting_iteratorIlNS0_11use_defaultESJ_SJ_EEEEEEEPNSB_IJSF_lEEESN_lNS1_9__extrema9arg_min_fISF_l17compare_key_valueEEEEJSM_SO_lSS_EEEvDpT0_ --------------------------
	.section	.nv.info._ZN6thrust24THRUST_300001_SM_1000_NS8cuda_cub4core6detail13_kernel_agentINS1_8__reduce11ReduceAgentINS0_12zip_iteratorIN4cuda3std3__45tupleIJNS0_6detail15normal_iteratorINS0_10device_ptrI2quEEEENS0_17counting_iteratorIlNS0_11use_defaultESJ_SJ_EEEEEEEPNSB_IJSF_lEEESN_lNS1_9__extrema9arg_min_fISF_l17compare_key_valueEEEEJSM_SO_lSS_EEEvDpT0_,"",@"SHT_CUDA_INFO"
	.sectionflags	@""
	.align	4


	//----- nvinfo : EIATTR_CUDA_API_VERSION
	.align		4
        /*0000*/ 	.byte	0x04, 0x37
        /*0002*/ 	.short	(.L_178 - .L_177)
.L_177:
        /*0004*/ 	.word	0x00000082


	//----- nvinfo : EIATTR_KPARAM_INFO
	.align		4
.L_178:
        /*0008*/ 	.byte	0x04, 0x17
        /*000a*/ 	.short	(.L_180 - .L_179)
.L_179:
        /*000c*/ 	.word	0x00000000
        /*0010*/ 	.short	0x0003
        /*0012*/ 	.short	0x0020
        /*0014*/ 	.byte	0x00, 0xf0, 0x05, 0x00


	//----- nvinfo : EIATTR_KPARAM_INFO
	.align		4
.L_180:
        /*0018*/ 	.byte	0x04, 0x17
        /*001a*/ 	.short	(.L_182 - .L_181)
.L_181:
        /*001c*/ 	.word	0x00000000
        /*0020*/ 	.short	0x0002
        /*0022*/ 	.short	0x0018
        /*0024*/ 	.byte	0x00, 0xf0, 0x21, 0x00


	//----- nvinfo : EIATTR_KPARAM_INFO
	.align		4
.L_182:
        /*0028*/ 	.byte	0x04, 0x17
        /*002a*/ 	.short	(.L_184 - .L_183)
.L_183:
        /*002c*/ 	.word	0x00000000
        /*0030*/ 	.short	0x0001
        /*0032*/ 	.short	0x0010
        /*0034*/ 	.byte	0x00, 0xf5, 0x21, 0x00


	//----- nvinfo : EIATTR_KPARAM_INFO
	.align		4
.L_184:
        /*0038*/ 	.byte	0x04, 0x17
        /*003a*/ 	.short	(.L_186 - .L_185)
.L_185:
        /*003c*/ 	.word	0x00000000
        /*0040*/ 	.short	0x0000
        /*0042*/ 	.short	0x0000
        /*0044*/ 	.byte	0x00, 0xf0, 0x41, 0x00


	//----- nvinfo : EIATTR_SPARSE_MMA_MASK
	.align		4
.L_186:
        /*0048*/ 	.byte	0x03, 0x50
        /*004a*/ 	.short	0x0000


	//----- nvinfo : EIATTR_MAXREG_COUNT
	.align		4
        /*004c*/ 	.byte	0x03, 0x1b
        /*004e*/ 	.short	0x00ff


	//----- nvinfo : EIATTR_NUM_BARRIERS
	.align		4
        /*0050*/ 	.byte	0x02, 0x4c
        /*0052*/ 	.byte	0x01
	.zero		1


	//----- nvinfo : EIATTR_MERCURY_ISA_VERSION
	.align		4
        /*0054*/ 	.byte	0x03, 0x5f
        /*0056*/ 	.short	0x0101


	//----- nvinfo : EIATTR_COOP_GROUP_MASK_REGIDS
	.align		4
        /*0058*/ 	.byte	0x04, 0x29
        /*005a*/ 	.short	(.L_188 - .L_187)


	//   ....[0]....
.L_187:
        /*005c*/ 	.word	0xffffffff


	//   ....[1]....
        /*0060*/ 	.word	0xffffffff


	//   ....[2]....
        /*0064*/ 	.word	0xffffffff


	//   ....[3]....
        /*0068*/ 	.word	0xffffffff


	//   ....[4]....
        /*006c*/ 	.word	0xffffffff


	//   ....[5]....
        /*0070*/ 	.word	0xffffffff


	//   ....[6]....
        /*0074*/ 	.word	0xffffffff


	//   ....[7]....
        /*0078*/ 	.word	0xffffffff


	//   ....[8]....
        /*007c*/ 	.word	0xffffffff


	//   ....[9]....
        /*0080*/ 	.word	0xffffffff


	//   ....[10]....
        /*0084*/ 	.word	0xffffffff


	//   ....[11]....
        /*0088*/ 	.word	0xffffffff


	//   ....[12]....
        /*008c*/ 	.word	0xffffffff


	//   ....[13]....
        /*0090*/ 	.word	0xffffffff


	//   ....[14]....
        /*0094*/ 	.word	0xffffffff


	//   ....[15]....
        /*0098*/ 	.word	0xffffffff


	//   ....[16]....
        /*009c*/ 	.word	0xffffffff


	//   ....[17]....
        /*00a0*/ 	.word	0xffffffff


	//   ....[18]....
        /*00a4*/ 	.word	0xffffffff


	//   ....[19]....
        /*00a8*/ 	.word	0xffffffff


	//   ....[20]....
        /*00ac*/ 	.word	0xffffffff


	//   ....[21]....
        /*00b0*/ 	.word	0xffffffff


	//   ....[22]....
        /*00b4*/ 	.word	0xffffffff


	//   ....[23]....
        /*00b8*/ 	.word	0xffffffff


	//   ....[24]....
        /*00bc*/ 	.word	0xffffffff


	//   ....[25]....
        /*00c0*/ 	.word	0xffffffff


	//   ....[26]....
        /*00c4*/ 	.word	0xffffffff


	//   ....[27]....
        /*00c8*/ 	.word	0xffffffff


	//   ....[28]....
        /*00cc*/ 	.word	0xffffffff


	//   ....[29]....
        /*00d0*/ 	.word	0xffffffff


	//   ....[30]....
        /*00d4*/ 	.word	0xffffffff


	//   ....[31]....
        /*00d8*/ 	.word	0xffffffff


	//   ....[32]....
        /*00dc*/ 	.word	0xffffffff


	//   ....[33]....
        /*00e0*/ 	.word	0xffffffff


	//   ....[34]....
        /*00e4*/ 	.word	0xffffffff


	//   ....[35]....
        /*00e8*/ 	.word	0xffffffff


	//   ....[36]....
        /*00ec*/ 	.word	0xffffffff


	//   ....[37]....
        /*00f0*/ 	.word	0xffffffff


	//   ....[38]....
        /*00f4*/ 	.word	0xffffffff


	//   ....[39]....
        /*00f8*/ 	.word	0xffffffff


	//   ....[40]....
        /*00fc*/ 	.word	0xffffffff


	//   ....[41]....
        /*0100*/ 	.word	0xffffffff


	//   ....[42]....
        /*0104*/ 	.word	0xffffffff


	//   ....[43]....
        /*0108*/ 	.word	0xffffffff


	//   ....[44]....
        /*010c*/ 	.word	0xffffffff


	//   ....[45]....
        /*0110*/ 	.word	0xffffffff


	//   ....[46]....
        /*0114*/ 	.word	0xffffffff


	//   ....[47]....
        /*0118*/ 	.word	0xffffffff


	//   ....[48]....
        /*011c*/ 	.word	0xffffffff


	//   ....[49]....
        /*0120*/ 	.word	0xffffffff


	//   ....[50]....
        /*0124*/ 	.word	0xffffffff


	//   ....[51]....
        /*0128*/ 	.word	0xffffffff


	//   ....[52]....
        /*012c*/ 	.word	0xffffffff


	//   ....[53]....
        /*0130*/ 	.word	0xffffffff


	//   ....[54]....
        /*0134*/ 	.word	0xffffffff


	//   ....[55]....
        /*0138*/ 	.word	0xffffffff


	//   ....[56]....
        /*013c*/ 	.word	0xffffffff


	//   ....[57]....
        /*0140*/ 	.word	0xffffffff


	//   ....[58]....
        /*0144*/ 	.word	0xffffffff


	//   ....[59]....
        /*0148*/ 	.word	0xffffffff


	//----- nvinfo : EIATTR_COOP_GROUP_INSTR_OFFSETS
	.align		4
.L_188:
        /*014c*/ 	.byte	0x04, 0x28
        /*014e*/ 	.short	(.L_190 - .L_189)


	//   ....[0]....
.L_189:
        /*0150*/ 	.word	0x00000c10


	//   ....[1]....
        /*0154*/ 	.word	0x00000c40


	//   ....[2]....
        /*0158*/ 	.word	0x00000c60


	//   ....[3]....
        /*015c*/ 	.word	0x00000c70


	//   ....[4]....
        /*0160*/ 	.word	0x00000d90


	//   ....[5]....
        /*0164*/ 	.word	0x00000dc0


	//   ....[6]....
        /*0168*/ 	.word	0x00000df0


	//   ....[7]....
        /*016c*/ 	.word	0x00000e10


	//   ....[8]....
        /*0170*/ 	.word	0x00000f30


	//   ....[9]....
        /*0174*/ 	.word	0x00000f60


	//   ....[10]....
        /*0178*/ 	.word	0x00000f90


	//   ....[11]....
        /*017c*/ 	.word	0x00000fb0


	//   ....[12]....
        /*0180*/ 	.word	0x000010d0


	//   ....[13]....
        /*0184*/ 	.word	0x00001100


	//   ....[14]....
        /*0188*/ 	.word	0x00001130


	//   ....[15]....
        /*018c*/ 	.word	0x00001150


	//   ....[16]....
        /*0190*/ 	.word	0x00001270


	//   ....[17]....
        /*0194*/ 	.word	0x000012b0


	//   ....[18]....
        /*0198*/ 	.word	0x000012e0


	//   ....[19]....
        /*019c*/ 	.word	0x00001300


	//   ....[20]....
        /*01a0*/ 	.word	0x00001ff0


	//   ....[21]....
        /*01a4*/ 	.word	0x00002000


	//   ....[22]....
        /*01a8*/ 	.word	0x00002010


	//   ....[23]....
        /*01ac*/ 	.word	0x00002020


	//   ....[24]....
        /*01b0*/ 	.word	0x00002140


	//   ....[25]....
        /*01b4*/ 	.word	0x00002180


	//   ....[26]....
        /*01b8*/ 	.word	0x000021b0


	//   ....[27]....
        /*01bc*/ 	.word	0x000021c0


	//   ....[28]....
        /*01c0*/ 	.word	0x000022f0


	//   ....[29]....
        /*01c4*/ 	.word	0x00002330


	//   ....[30]....
        /*01c8*/ 	.word	0x00002360


	//   ....[31]....
        /*01cc*/ 	.word	0x00002370


	//   ....[32]....
        /*01d0*/ 	.word	0x000024a0


	//   ....[33]....
        /*01d4*/ 	.word	0x000024e0


	//   ....[34]....
        /*01d8*/ 	.word	0x00002510


	//   ....[35]....
        /*01dc*/ 	.word	0x00002530


	//   ....[36]....
        /*01e0*/ 	.word	0x00002650


	//   ....[37]....
        /*01e4*/ 	.word	0x00002690


	//   ....[38]....
        /*01e8*/ 	.word	0x000026c0


	//   ....[39]....
        /*01ec*/ 	.word	0x000026e0


	//   ....[40]....
        /*01f0*/ 	.word	0x00004de0


	//   ....[41]....
        /*01f4*/ 	.word	0x00004e10


	//   ....[42]....
        /*01f8*/ 	.word	0x00004e30


	//   ....[43]....
        /*01fc*/ 	.word	0x00004e40


	//   ....[44]....
        /*0200*/ 	.word	0x00004f60


	//   ....[45]....
        /*0204*/ 	.word	0x00004f90


	//   ....[46]....
        /*0208*/ 	.word	0x00004fc0


	//   ....[47]....
        /*020c*/ 	.word	0x00004fe0


	//   ....[48]....
        /*0210*/ 	.word	0x00005100


	//   ....[49]....
        /*0214*/ 	.word	0x00005130


	//   ....[50]....
        /*0218*/ 	.word	0x00005160


	//   ....[51]....
        /*021c*/ 	.word	0x00005180


	//   ....[52]....
        /*0220*/ 	.word	0x000052a0


	//   ....[53]....
        /*0224*/ 	.word	0x000052d0


	//   ....[54]....
        /*0228*/ 	.word	0x00005300


	//   ....[55]....
        /*022c*/ 	.word	0x00005320


	//   ....[56]....
        /*0230*/ 	.word	0x00005440


	//   ....[57]....
        /*0234*/ 	.word	0x00005480


	//   ....[58]....
        /*0238*/ 	.word	0x000054b0


	//   ....[59]....
        /*023c*/ 	.word	0x000054d0


	//----- nvinfo : EIATTR_VRC_CTA_INIT_COUNT
	.align		4
.L_190:
        /*0240*/ 	.byte	0x02, 0x4a
	.zero		1
	.zero		1


	//----- nvinfo : EIATTR_EXIT_INSTR_OFFSETS
	.align		4
        /*0244*/ 	.byte	0x04, 0x1c
        /*0246*/ 	.short	(.L_192 - .L_191)


	//   ....[0]....
.L_191:
        /*0248*/ 	.word	0x00000040


	//   ....[1]....
        /*024c*/ 	.word	0x000060f0


	//   ....[2]....
        /*0250*/ 	.word	0x00006150


	//----- nvinfo : EIATTR_MAX_THREADS
	.align		4
.L_192:
        /*0254*/ 	.byte	0x04, 0x05
        /*0256*/ 	.short	(.L_194 - .L_193)
.L_193:
        /*0258*/ 	.word	0x00000100
        /*025c*/ 	.word	0x00000001
        /*0260*/ 	.word	0x00000001


	//----- nvinfo : EIATTR_CRS_STACK_SIZE
	.align		4
.L_194:
        /*0264*/ 	.byte	0x04, 0x1e
        /*0266*/ 	.short	(.L_196 - .L_195)
.L_195:
        /*0268*/ 	.word	0x00000000


	//----- nvinfo : EIATTR_CBANK_PARAM_SIZE
	.align		4
.L_196:
        /*026c*/ 	.byte	0x03, 0x19
        /*026e*/ 	.short	0x0021


	//----- nvinfo : EIATTR_PARAM_CBANK
	.align		4
        /*0270*/ 	.byte	0x04, 0x0a
        /*0272*/ 	.short	(.L_198 - .L_197)
	.align		4
.L_197:
        /*0274*/ 	.word	index@(.nv.constant0._ZN6thrust24THRUST_300001_SM_1000_NS8cuda_cub4core6detail13_kernel_agentINS1_8__reduce11ReduceAgentINS0_12zip_iteratorIN4cuda3std3__45tupleIJNS0_6detail15normal_iteratorINS0_10device_ptrI2quEEEENS0_17counting_iteratorIlNS0_11use_defaultESJ_SJ_EEEEEEEPNSB_IJSF_lEEESN_lNS1_9__extrema9arg_min_fISF_l17compare_key_valueEEEEJSM_SO_lSS_EEEvDpT0_)
        /*0278*/ 	.short	0x0380
        /*027a*/ 	.short	0x0021


	//----- nvinfo : EIATTR_SW_WAR
	.align		4
.L_198:
        /*027c*/ 	.byte	0x04, 0x36
        /*027e*/ 	.short	(.L_200 - .L_199)
.L_199:
        /*0280*/ 	.word	0x00000008
.L_200:


//--------------------- .nv.info._ZN6thrust24THRUST_300001_SM_1000_NS8cuda_cub4core6detail13_kernel_agentINS1_8__reduce11ReduceAgentIPN4cuda3std3__45tupleIJ2qulEEESD_SC_iNS1_9__extrema9arg_min_fISB_l17compare_key_valueEEEEJSD_SD_iSH_EEEvDpT0_ --------------------------
	.section	.nv.info._ZN6thrust24THRUST_300001_SM_1000_NS8cuda_cub4core6detail13_kernel_agentINS1_8__reduce11ReduceAgentIPN4cuda3std3__45tupleIJ2qulEEESD_SC_iNS1_9__extrema9arg_min_fISB_l17compare_key_valueEEEEJSD_SD_iSH_EEEvDpT0_,"",@"SHT_CUDA_INFO"
	.sectionflags	@""
	.align	4


	//----- nvinfo : EIATTR_CUDA_API_VERSION
	.align		4
        /*0000*/ 	.byte	0x04, 0x37
        /*0002*/ 	.short	(.L_202 - .L_201)
.L_201:
        /*0004*/ 	.word	0x00000082


	//----- nvinfo : EIATTR_KPARAM_INFO
	.align		4
.L_202:
        /*0008*/ 	.byte	0x04, 0x17
        /*000a*/ 	.short	(.L_204 - .L_203)
.L_203:
        /*000c*/ 	.word	0x00000000
        /*0010*/ 	.short	0x0003
        /*0012*/ 	.short	0x0014
        /*0014*/ 	.byte	0x00, 0xf0, 0x05, 0x00


	//----- nvinfo : EIATTR_KPARAM_INFO
	.align		4
.L_204:
        /*0018*/ 	.byte	0x04, 0x17
        /*001a*/ 	.short	(.L_206 - .L_205)
.L_205:
        /*001c*/ 	.word	0x00000000
        /*0020*/ 	.short	0x0002
        /*0022*/ 	.short	0x0010
        /*0024*/ 	.byte	0x00, 0xf0, 0x11, 0x00


	//----- nvinfo : EIATTR_KPARAM_INFO
	.align		4
.L_206:
        /*0028*/ 	.byte	0x04, 0x17
        /*002a*/ 	.short	(.L_208 - .L_207)
.L_207:
        /*002c*/ 	.word	0x00000000
        /*0030*/ 	.short	0x0001
        /*0032*/ 	.short	0x0008
        /*0034*/ 	.byte	0x00, 0xf5, 0x21, 0x00


	//----- nvinfo : EIATTR_KPARAM_INFO
	.align		4
.L_208:
        /*0038*/ 	.byte	0x04, 0x17
        /*003a*/ 	.short	(.L_210 - .L_209)
.L_209:
        /*003c*/ 	.word	0x00000000
        /*0040*/ 	.short	0x0000
        /*0042*/ 	.short	0x0000
        /*0044*/ 	.byte	0x00, 0xf5, 0x21, 0x00


	//----- nvinfo : EIATTR_SPARSE_MMA_MASK
	.align		4
.L_210:
        /*0048*/ 	.byte	0x03, 0x50
        /*004a*/ 	.short	0x0000


	//----- nvinfo : EIATTR_MAXREG_COUNT
	.align		4
        /*004c*/ 	.byte	0x03, 0x1b
        /*004e*/ 	.short	0x00ff


	//----- nvinfo : EIATTR_NUM_BARRIERS
	.align		4
        /*0050*/ 	.byte	0x02, 0x4c
        /*0052*/ 	.byte	0x01
	.zero		1


	//----- nvinfo : EIATTR_MERCURY_ISA_VERSION
	.align		4
        /*0054*/ 	.byte	0x03, 0x5f
        /*0056*/ 	.short	0x0101


	//----- nvinfo : EIATTR_COOP_GROUP_MASK_REGIDS
	.align		4
        /*0058*/ 	.byte	0x04, 0x29
        /*005a*/ 	.short	(.L_212 - .L_211)


	//   ....[0]....
.L_211:
        /*005c*/ 	.word	0xffffffff


	//   ....[1]....
        /*0060*/ 	.word	0xffffffff


	//   ....[2]....
        /*0064*/ 	.word	0xffffffff


	//   ....[3]....
        /*0068*/ 	.word	0xffffffff


	//   ....[4]....
        /*006c*/ 	.word	0xffffffff


	//   ....[5]....
        /*0070*/ 	.word	0xffffffff


	//   ....[6]....
        /*0074*/ 	.word	0xffffffff


	//   ....[7]....
        /*0078*/ 	.word	0xffffffff


	//   ....[8]....
        /*007c*/ 	.word	0xffffffff


	//   ....[9]....
        /*0080*/ 	.word	0xffffffff


	//   ....[10]....
        /*0084*/ 	.word	0xffffffff


	//   ....[11]....
        /*0088*/ 	.word	0xffffffff


	//   ....[12]....
        /*008c*/ 	.word	0xffffffff


	//   ....[13]....
        /*0090*/ 	.word	0xffffffff


	//   ....[14]....
        /*0094*/ 	.word	0xffffffff


	//   ....[15]....
        /*0098*/ 	.word	0xffffffff


	//   ....[16]....
        /*009c*/ 	.word	0xffffffff


	//   ....[17]....
        /*00a0*/ 	.word	0xffffffff


	//   ....[18]....
        /*00a4*/ 	.word	0xffffffff


	//   ....[19]....
        /*00a8*/ 	.word	0xffffffff


	//   ....[20]....
        /*00ac*/ 	.word	0xffffffff


	//   ....[21]....
        /*00b0*/ 	.word	0xffffffff


	//   ....[22]....
        /*00b4*/ 	.word	0xffffffff


	//   ....[23]....
        /*00b8*/ 	.word	0xffffffff


	//   ....[24]....
        /*00bc*/ 	.word	0xffffffff


	//   ....[25]....
        /*00c0*/ 	.word	0xffffffff


	//   ....[26]....
        /*00c4*/ 	.word	0xffffffff


	//   ....[27]....
        /*00c8*/ 	.word	0xffffffff


	//   ....[28]....
        /*00cc*/ 	.word	0xffffffff


	//   ....[29]....
        /*00d0*/ 	.word	0xffffffff


	//   ....[30]....
        /*00d4*/ 	.word	0xffffffff


	//   ....[31]....
        /*00d8*/ 	.word	0xffffffff


	//   ....[32]....
        /*00dc*/ 	.word	0xffffffff


	//   ....[33]....
        /*00e0*/ 	.word	0xffffffff


	//   ....[34]....
        /*00e4*/ 	.word	0xffffffff


	//   ....[35]....
        /*00e8*/ 	.word	0xffffffff


	//   ....[36]....
        /*00ec*/ 	.word	0xffffffff


	//   ....[37]....
        /*00f0*/ 	.word	0xffffffff


	//   ....[38]....
        /*00f4*/ 	.word	0xffffffff


	//   ....[39]....
        /*00f8*/ 	.word	0xffffffff


	//   ....[40]....
        /*00fc*/ 	.word	0xffffffff


	//   ....[41]....
        /*0100*/ 	.word	0xffffffff


	//   ....[42]....
        /*0104*/ 	.word	0xffffffff


	//   ....[43]....
        /*0108*/ 	.word	0xffffffff


	//   ....[44]....
        /*010c*/ 	.word	0xffffffff


	//   ....[45]....
        /*0110*/ 	.word	0xffffffff


	//   ....[46]....
        /*0114*/ 	.word	0xffffffff


	//   ....[47]....
        /*0118*/ 	.word	0xffffffff


	//   ....[48]....
        /*011c*/ 	.word	0xffffffff


	//   ....[49]....
        /*0120*/ 	.word	0xffffffff


	//   ....[50]....
        /*0124*/ 	.word	0xffffffff


	//   ....[51]....
        /*0128*/ 	.word	0xffffffff


	//   ....[52]....
        /*012c*/ 	.word	0xffffffff


	//   ....[53]....
        /*0130*/ 	.word	0xffffffff


	//   ....[54]....
        /*0134*/ 	.word	0xffffffff


	//   ....[55]....
        /*0138*/ 	.word	0xffffffff


	//   ....[56]....
        /*013c*/ 	.word	0xffffffff


	//   ....[57]....
        /*0140*/ 	.word	0xffffffff


	//   ....[58]....
        /*0144*/ 	.word	0xffffffff


	//   ....[59]....
        /*0148*/ 	.word	0xffffffff


	//----- nvinfo : EIATTR_COOP_GROUP_INSTR_OFFSETS
	.align		4
.L_212:
        /*014c*/ 	.byte	0x04, 0x28
        /*014e*/ 	.short	(.L_214 - .L_213)


	//   ....[0]....
.L_213:
        /*0150*/ 	.word	0x00000af0


	//   ....[1]....
        /*0154*/ 	.word	0x00000b20


	//   ....[2]....
        /*0158*/ 	.word	0x00000b40


	//   ....[3]....
        /*015c*/ 	.word	0x00000b50


	//   ....[4]....
        /*0160*/ 	.word	0x00000c70


	//   ....[5]....
        /*0164*/ 	.word	0x00000ca0


	//   ....[6]....
        /*0168*/ 	.word	0x00000cd0


	//   ....[7]....
        /*016c*/ 	.word	0x00000cf0


	//   ....[8]....
        /*0170*/ 	.word	0x00000e10


	//   ....[9]....
        /*0174*/ 	.word	0x00000e40


	//   ....[10]....
        /*0178*/ 	.word	0x00000e70


	//   ....[11]....
        /*017c*/ 	.word	0x00000e90


	//   ....[12]....
        /*0180*/ 	.word	0x00000fb0


	//   ....[13]....
        /*0184*/ 	.word	0x00000fe0


	//   ....[14]....
        /*0188*/ 	.word	0x00001010


	//   ....[15]....
        /*018c*/ 	.word	0x00001030


	//   ....[16]....
        /*0190*/ 	.word	0x00001150


	//   ....[17]....
        /*0194*/ 	.word	0x00001190


	//   ....[18]....
        /*0198*/ 	.word	0x000011c0


	//   ....[19]....
        /*019c*/ 	.word	0x000011e0


	//   ....[20]....
        /*01a0*/ 	.word	0x00001ee0


	//   ....[21]....
        /*01a4*/ 	.word	0x00001ef0


	//   ....[22]....
        /*01a8*/ 	.word	0x00001f00


	//   ....[23]....
        /*01ac*/ 	.word	0x00001f10


	//   ....[24]....
        /*01b0*/ 	.word	0x00002030


	//   ....[25]....
        /*01b4*/ 	.word	0x00002070


	//   ....[26]....
        /*01b8*/ 	.word	0x000020a0


	//   ....[27]....
        /*01bc*/ 	.word	0x000020b0


	//   ....[28]....
        /*01c0*/ 	.word	0x000021e0


	//   ....[29]....
        /*01c4*/ 	.word	0x00002220


	//   ....[30]....
        /*01c8*/ 	.word	0x00002250


	//   ....[31]....
        /*01cc*/ 	.word	0x00002260


	//   ....[32]....
        /*01d0*/ 	.word	0x00002390


	//   ....[33]....
        /*01d4*/ 	.word	0x000023d0


	//   ....[34]....
        /*01d8*/ 	.word	0x00002400


	//   ....[35]....
        /*01dc*/ 	.word	0x00002410


	//   ....[36]....
        /*01e0*/ 	.word	0x00002540


	//   ....[37]....
        /*01e4*/ 	.word	0x00002580


	//   ....[38]....
        /*01e8*/ 	.word	0x000025b0


	//   ....[39]....
        /*01ec*/ 	.word	0x000025d0


	//   ....[40]....
        /*01f0*/ 	.word	0x00004e40


	//   ....[41]....
        /*01f4*/ 	.word	0x00004e70


	//   ....[42]....
        /*01f8*/ 	.word	0x00004e90


	//   ....[43]....
        /*01fc*/ 	.word	0x00004ea0


	//   ....[44]....
        /*0200*/ 	.word	0x00004fc0


	//   ....[45]....
        /*0204*/ 	.word	0x00004ff0


	//   ....[46]....
        /*0208*/ 	.word	0x00005020


	//   ....[47]....
        /*020c*/ 	.word	0x00005040


	//   ....[48]....
        /*0210*/ 	.word	0x00005160


	//   ....[49]....
        /*0214*/ 	.word	0x00005190


	//   ....[50]....
        /*0218*/ 	.word	0x000051c0


	//   ....[51]....
        /*021c*/ 	.word	0x000051e0


	//   ....[52]....
        /*0220*/ 	.word	0x00005300


	//   ....[53]....
        /*0224*/ 	.word	0x00005330


	//   ....[54]....
        /*0228*/ 	.word	0x00005360


	//   ....[55]....
        /*022c*/ 	.word	0x00005380


	//   ....[56]....
        /*0230*/ 	.word	0x000054a0


	//   ....[57]....
        /*0234*/ 	.word	0x00005510


	//   ....[58]....
        /*0238*/ 	.word	0x00005530


	//   ....[59]....
        /*023c*/ 	.word	0x00005540


	//----- nvinfo : EIATTR_VRC_CTA_INIT_COUNT
	.align		4
.L_214:
        /*0240*/ 	.byte	0x02, 0x4a
	.zero		1
	.zero		1


	//----- nvinfo : EIATTR_EXIT_INSTR_OFFSETS
	.align		4
        /*0244*/ 	.byte	0x04, 0x1c
        /*0246*/ 	.short	(.L_216 - .L_215)


	//   ....[0]....
.L_215:
        /*0248*/ 	.word	0x00000030


	//   ....[1]....
        /*024c*/ 	.word	0x00006160


	//   ....[2]....
        /*0250*/ 	.word	0x000061c0


	//----- nvinfo : EIATTR_MAX_THREADS
	.align		4
.L_216:
        /*0254*/ 	.byte	0x04, 0x05
        /*0256*/ 	.short	(.L_218 - .L_217)
.L_217:
        /*0258*/ 	.word	0x00000100
        /*025c*/ 	.word	0x00000001
        /*0260*/ 	.word	0x00000001


	//----- nvinfo : EIATTR_CRS_STACK_SIZE
	.align		4
.L_218:
        /*0264*/ 	.byte	0x04, 0x1e
        /*0266*/ 	.short	(.L_220 - .L_219)
.L_219:
        /*0268*/ 	.word	0x00000000


	//----- nvinfo : EIATTR_CBANK_PARAM_SIZE
	.align		4
.L_220:
        /*026c*/ 	.byte	0x03, 0x19
        /*026e*/ 	.short	0x0015


	//----- nvinfo : EIATTR_PARAM_CBANK
	.align		4
        /*0270*/ 	.byte	0x04, 0x0a
        /*0272*/ 	.short	(.L_222 - .L_221)
	.align		4
.L_221:
        /*0274*/ 	.word	index@(.nv.constant0._ZN6thrust24THRUST_300001_SM_1000_NS8cuda_cub4core6detail13_kernel_agentINS1_8__reduce11ReduceAgentIPN4cuda3std3__45tupleIJ2qulEEESD_SC_iNS1_9__extrema9arg_min_fISB_l17compare_key_valueEEEEJSD_SD_iSH_EEEvDpT0_)
        /*0278*/ 	.short	0x0380
        /*027a*/ 	.short	0x0015


	//----- nvinfo : EIATTR_SW_WAR
	.align		4
.L_222:
        /*027c*/ 	.byte	0x04, 0x36
        /*027e*/ 	.short	(.L_224 - .L_223)
.L_223:
        /*0280*/ 	.word	0x00000008
.L_224:


//--------------------- .nv.info._ZN6thrust24THRUST_300001_SM_1000_NS8cuda_cub4core6detail13_kernel_agentINS1_8__reduce10DrainAgentIiEEJN3cub18CUB_300001_SM_10009GridQueueIjEEiEEEvDpT0_ --------------------------
	.section	.nv.info._ZN6thrust24THRUST_300001_SM_1000_NS8cuda_cub4core6detail13_kernel_agentINS1_8__reduce10DrainAgentIiEEJN3cub18CUB_300001_SM_10009GridQueueIjEEiEEEvDpT0_,"",@"SHT_CUDA_INFO"
	.sectionflags	@""
	.align	4


	//----- nvinfo : EIATTR_CUDA_API_VERSION
	.align		4
        /*0000*/ 	.byte	0x04, 0x37
        /*0002*/ 	.short	(.L_226 - .L_225)
.L_225:
        /*0004*/ 	.word	0x00000082


	//----- nvinfo : EIATTR_KPARAM_INFO
	.align		4
.L_226:
        /*0008*/ 	.byte	0x04, 0x17
        /*000a*/ 	.short	(.L_228 - .L_227)
.L_227:
        /*000c*/ 	.word	0x00000000
        /*0010*/ 	.short	0x0001
        /*0012*/ 	.short	0x0008
        /*0014*/ 	.byte	0x00, 0xf0, 0x11, 0x00


	//----- nvinfo : EIATTR_KPARAM_INFO
	.align		4
.L_228:
        /*0018*/ 	.byte	0x04, 0x17
        /*001a*/ 	.short	(.L_230 - .L_229)
.L_229:
        /*001c*/ 	.word	0x00000000
        /*0020*/ 	.short	0x0000
        /*0022*/ 	.short	0x0000
        /*0024*/ 	.byte	0x00, 0xf0, 0x21, 0x00


	//----- nvinfo : EIATTR_SPARSE_MMA_MASK
	.align		4
.L_230:
        /*0028*/ 	.byte	0x03, 0x50
        /*002a*/ 	.short	0x0000


	//----- nvinfo : EIATTR_MAXREG_COUNT
	.align		4
        /*002c*/ 	.byte	0x03, 0x1b
        /*002e*/ 	.short	0x00ff


	//----- nvinfo : EIATTR_MERCURY_ISA_VERSION
	.align		4
        /*0030*/ 	.byte	0x03, 0x5f
        /*0032*/ 	.short	0x0101


	//----- nvinfo : EIATTR_VRC_CTA_INIT_COUNT
	.align		4
        /*0034*/ 	.byte	0x02, 0x4a
	.zero		1
	.zero		1


	//----- nvinfo : EIATTR_EXIT_INSTR_OFFSETS
	.align		4
        /*0038*/ 	.byte	0x04, 0x1c
        /*003a*/ 	.short	(.L_232 - .L_231)


	//   ....[0]....
.L_231:
        /*003c*/ 	.word	0x00000060


	//----- nvinfo : EIATTR_MAX_THREADS
	.align		4
.L_232:
        /*0040*/ 	.byte	0x04, 0x05
        /*0042*/ 	.short	(.L_234 - .L_233)
.L_233:
        /*0044*/ 	.word	0x00000001
        /*0048*/ 	.word	0x00000001
        /*004c*/ 	.word	0x00000001


	//----- nvinfo : EIATTR_CBANK_PARAM_SIZE
	.align		4
.L_234:
        /*0050*/ 	.byte	0x03, 0x19
        /*0052*/ 	.short	0x000c


	//----- nvinfo : EIATTR_PARAM_CBANK
	.align		4
        /*0054*/ 	.byte	0x04, 0x0a
        /*0056*/ 	.short	(.L_236 - .L_235)
	.align		4
.L_235:
        /*0058*/ 	.word	index@(.nv.constant0._ZN6thrust24THRUST_300001_SM_1000_NS8cuda_cub4core6detail13_kernel_agentINS1_8__reduce10DrainAgentIiEEJN3cub18CUB_300001_SM_10009GridQueueIjEEiEEEvDpT0_)
        /*005c*/ 	.short	0x0380
        /*005e*/ 	.short	0x000c


	//----- nvinfo : EIATTR_SW_WAR
	.align		4
.L_236:
        /*0060*/ 	.byte	0x04, 0x36
        /*0062*/ 	.short	(.L_238 - .L_237)
.L_237:
        /*0064*/ 	.word	0x00000008
.L_238:


//--------------------- .nv.info._ZN6thrust24THRUST_300001_SM_1000_NS8cuda_cub4core6detail13_kernel_agentINS1_8__reduce11ReduceAgentINS0_12zip_iteratorIN4cuda3std3__45tupleIJNS0_6detail15normal_iteratorINS0_10device_ptrI2quEEEENS0_17counting_iteratorIlNS0_11use_defaultESJ_SJ_EEEEEEEPNSB_IJSF_lEEESN_iNS1_9__extrema9arg_min_fISF_l17compare_key_valueEEEEJSM_SO_iN3cub18CUB_300001_SM_100013GridEvenShareIiEENSV_9GridQueueIjEESS_EEEvDpT0_ --------------------------
	.section	.nv.info._ZN6thrust24THRUST_300001_SM_1000_NS8cuda_cub4core6detail13_kernel_agentINS1_8__reduce11ReduceAgentINS0_12zip_iteratorIN4cuda3std3__45tupleIJNS0_6detail15normal_iteratorINS0_10device_ptrI2quEEEENS0_17counting_iteratorIlNS0_11use_defaultESJ_SJ_EEEEEEEPNSB_IJSF_lEEESN_iNS1_9__extrema9arg_min_fISF_l17compare_key_valueEEEEJSM_SO_iN3cub18CUB_300001_SM_100013GridEvenShareIiEENSV_9GridQueueIjEESS_EEEvDpT0_,"",@"SHT_CUDA_INFO"
	.sectionflags	@""
	.align	4


	//----- nvinfo : EIATTR_CUDA_API_VERSION
	.align		4
        /*0000*/ 	.byte	0x04, 0x37
        /*0002*/ 	.short	(.L_240 - .L_239)
.L_239:
        /*0004*/ 	.word	0x00000082


	//----- nvinfo : EIATTR_KPARAM_INFO
	.align		4
.L_240:
        /*0008*/ 	.byte	0x04, 0x17
        /*000a*/ 	.short	(.L_242 - .L_241)
.L_241:
        /*000c*/ 	.word	0x00000000
        /*0010*/ 	.short	0x0005
        /*0012*/ 	.short	0x0050
        /*0014*/ 	.byte	0x00, 0xf0, 0x05, 0x00


	//----- nvinfo : EIATTR_KPARAM_INFO
	.align		4
.L_242:
        /*0018*/ 	.byte	0x04, 0x17
        /*001a*/ 	.short	(.L_244 - .L_243)
.L_243:
        /*001c*/ 	.word	0x00000000
        /*0020*/ 	.short	0x0004
        /*0022*/ 	.short	0x0048
        /*0024*/ 	.byte	0x00, 0xf0, 0x21, 0x00


	//----- nvinfo : EIATTR_KPARAM_INFO
	.align		4
.L_244:
        /*0028*/ 	.byte	0x04, 0x17
        /*002a*/ 	.short	(.L_246 - .L_245)
.L_245:
        /*002c*/ 	.word	0x00000000
        /*0030*/ 	.short	0x0003
        /*0032*/ 	.short	0x001c
        /*0034*/ 	.byte	0x00, 0xf0, 0xa1, 0x00


	//----- nvinfo : EIATTR_KPARAM_INFO
	.align		4
.L_246:
        /*0038*/ 	.byte	0x04, 0x17
        /*003a*/ 	.short	(.L_248 - .L_247)
.L_247:
        /*003c*/ 	.word	0x00000000
        /*0040*/ 	.short	0x0002
        /*0042*/ 	.short	0x0018
        /*0044*/ 	.byte	0x00, 0xf0, 0x11, 0x00


	//----- nvinfo : EIATTR_KPARAM_INFO
	.align		4
.L_248:
        /*0048*/ 	.byte	0x04, 0x17
        /*004a*/ 	.short	(.L_250 - .L_249)
.L_249:
        /*004c*/ 	.word	0x00000000
        /*0050*/ 	.short	0x0001
        /*0052*/ 	.short	0x0010
        /*0054*/ 	.byte	0x00, 0xf5, 0x21, 0x00


	//----- nvinfo : EIATTR_KPARAM_INFO
	.align		4
.L_250:
        /*0058*/ 	.byte	0x04, 0x17
        /*005a*/ 	.short	(.L_252 - .L_251)
.L_251:
        /*005c*/ 	.word	0x00000000
        /*0060*/ 	.short	0x0000
        /*0062*/ 	.short	0x0000
        /*0064*/ 	.byte	0x00, 0xf0, 0x41, 0x00


	//----- nvinfo : EIATTR_SPARSE_MMA_MASK
	.align		4
.L_252:
        /*0068*/ 	.byte	0x03, 0x50
        /*006a*/ 	.short	0x0000


	//----- nvinfo : EIATTR_MAXREG_COUNT
	.align		4
        /*006c*/ 	.byte	0x03, 0x1b
        /*006e*/ 	.short	0x00ff


	//----- nvinfo : EIATTR_NUM_BARRIERS
	.align		4
        /*0070*/ 	.byte	0x02, 0x4c
        /*0072*/ 	.byte	0x01
	.zero		1


	//----- nvinfo : EIATTR_MERCURY_ISA_VERSION
	.align		4
        /*0074*/ 	.byte	0x03, 0x5f
        /*0076*/ 	.short	0x0101


	//----- nvinfo : EIATTR_COOP_GROUP_MASK_REGIDS
	.align		4
        /*0078*/ 	.byte	0x04, 0x29
        /*007a*/ 	.short	(.L_254 - .L_253)


	//   ....[0]....
.L_253:
        /*007c*/ 	.word	0xffffffff


	//   ....[1]....
        /*0080*/ 	.word	0xffffffff


	//   ....[2]....
        /*0084*/ 	.word	0xffffffff


	//   ....[3]....
        /*0088*/ 	.word	0xffffffff


	//   ....[4]....
        /*008c*/ 	.word	0xffffffff


	//   ....[5]....
        /*0090*/ 	.word	0xffffffff


	//   ....[6]....
        /*0094*/ 	.word	0xffffffff


	//   ....[7]....
        /*0098*/ 	.word	0xffffffff


	//   ....[8]....
        /*009c*/ 	.word	0xffffffff


	//   ....[9]....
        /*00a0*/ 	.word	0xffffffff


	//   ....[10]....
        /*00a4*/ 	.word	0xffffffff


	//   ....[11]....
        /*00a8*/ 	.word	0xffffffff


	//   ....[12]....
        /*00ac*/ 	.word	0xffffffff


	//   ....[13]....
        /*00b0*/ 	.word	0xffffffff


	//   ....[14]....
        /*00b4*/ 	.word	0xffffffff


	//   ....[15]....
        /*00b8*/ 	.word	0xffffffff


	//   ....[16]....
        /*00bc*/ 	.word	0xffffffff


	//   ....[17]....
        /*00c0*/ 	.word	0xffffffff


	//   ....[18]....
        /*00c4*/ 	.word	0xffffffff


	//   ....[19]....
        /*00c8*/ 	.word	0xffffffff


	//   ....[20]....
        /*00cc*/ 	.word	0xffffffff


	//   ....[21]....
        /*00d0*/ 	.word	0xffffffff


	//   ....[22]....
        /*00d4*/ 	.word	0xffffffff


	//   ....[23]....
        /*00d8*/ 	.word	0xffffffff


	//   ....[24]....
        /*00dc*/ 	.word	0xffffffff


	//   ....[25]....
        /*00e0*/ 	.word	0xffffffff


	//   ....[26]....
        /*00e4*/ 	.word	0xffffffff


	//   ....[27]....
        /*00e8*/ 	.word	0xffffffff


	//   ....[28]....
        /*00ec*/ 	.word	0xffffffff


	//   ....[29]....
        /*00f0*/ 	.word	0xffffffff


	//   ....[30]....
        /*00f4*/ 	.word	0xffffffff


	//   ....[31]....
        /*00f8*/ 	.word	0xffffffff


	//   ....[32]....
        /*00fc*/ 	.word	0xffffffff


	//   ....[33]....
        /*0100*/ 	.word	0xffffffff


	//   ....[34]....
        /*0104*/ 	.word	0xffffffff


	//   ....[35]....
        /*0108*/ 	.word	0xffffffff


	//   ....[36]....
        /*010c*/ 	.word	0xffffffff


	//   ....[37]....
        /*0110*/ 	.word	0xffffffff


	//   ....[38]....
        /*0114*/ 	.word	0xffffffff


	//   ....[39]....
        /*0118*/ 	.word	0xffffffff


	//   ....[40]....
        /*011c*/ 	.word	0xffffffff


	//   ....[41]....
        /*0120*/ 	.word	0xffffffff


	//   ....[42]....
        /*0124*/ 	.word	0xffffffff


	//   ....[43]....
        /*0128*/ 	.word	0xffffffff


	//   ....[44]....
        /*012c*/ 	.word	0xffffffff


	//   ....[45]....
        /*0130*/ 	.word	0xffffffff


	//   ....[46]....
        /*0134*/ 	.word	0xffffffff


	//   ....[47]....
        /*0138*/ 	.word	0xffffffff


	//   ....[48]....
        /*013c*/ 	.word	0xffffffff


	//   ....[49]....
        /*0140*/ 	.word	0xffffffff


	//   ....[50]....
        /*0144*/ 	.word	0xffffffff


	//   ....[51]....
        /*0148*/ 	.word	0xffffffff


	//   ....[52]....
        /*014c*/ 	.word	0xffffffff


	//   ....[53]....
        /*0150*/ 	.word	0xffffffff


	//   ....[54]....
        /*0154*/ 	.word	0xffffffff


	//   ....[55]....
        /*0158*/ 	.word	0xffffffff


	//   ....[56]....
        /*015c*/ 	.word	0xffffffff


	//   ....[57]....
        /*0160*/ 	.word	0xffffffff


	//   ....[58]....
        /*0164*/ 	.word	0xffffffff


	//   ....[59]....
        /*0168*/ 	.word	0xffffffff


	//----- nvinfo : EIATTR_COOP_GROUP_INSTR_OFFSETS
	.align		4
.L_254:
        /*016c*/ 	.byte	0x04, 0x28
        /*016e*/ 	.short	(.L_256 - .L_255)


	//   ....[0]....
.L_255:
        /*0170*/ 	.word	0x00000c60


	//   ....[1]....
        /*0174*/ 	.word	0x00000c90


	//   ....[2]....
        /*0178*/ 	.word	0x00000cb0


	//   ....[3]....
        /*017c*/ 	.word	0x00000cc0


	//   ....[4]....
        /*0180*/ 	.word	0x00000de0


	//   ....[5]....
        /*0184*/ 	.word	0x00000e10


	//   ....[6]....
        /*0188*/ 	.word	0x00000e40


	//   ....[7]....
        /*018c*/ 	.word	0x00000e60


	//   ....[8]....
        /*0190*/ 	.word	0x00000f80


	//   ....[9]....
        /*0194*/ 	.word	0x00000fb0


	//   ....[10]....
        /*0198*/ 	.word	0x00000fe0


	//   ....[11]....
        /*019c*/ 	.word	0x00001000


	//   ....[12]....
        /*01a0*/ 	.word	0x00001120


	//   ....[13]....
        /*01a4*/ 	.word	0x00001150


	//   ....[14]....
        /*01a8*/ 	.word	0x00001180


	//   ....[15]....
        /*01ac*/ 	.word	0x000011a0


	//   ....[16]....
        /*01b0*/ 	.word	0x000012c0


	//   ....[17]....
        /*01b4*/ 	.word	0x00001300


	//   ....[18]....
        /*01b8*/ 	.word	0x00001330


	//   ....[19]....
        /*01bc*/ 	.word	0x00001350


	//   ....[20]....
        /*01c0*/ 	.word	0x00002060


	//   ....[21]....
        /*01c4*/ 	.word	0x00002070


	//   ....[22]....
        /*01c8*/ 	.word	0x00002080


	//   ....[23]....
        /*01cc*/ 	.word	0x00002090


	//   ....[24]....
        /*01d0*/ 	.word	0x000021b0


	//   ....[25]....
        /*01d4*/ 	.word	0x000021f0


	//   ....[26]....
        /*01d8*/ 	.word	0x00002220


	//   ....[27]....
        /*01dc*/ 	.word	0x00002230


	//   ....[28]....
        /*01e0*/ 	.word	0x00002360


	//   ....[29]....
        /*01e4*/ 	.word	0x000023a0


	//   ....[30]....
        /*01e8*/ 	.word	0x000023d0


	//   ....[31]....
        /*01ec*/ 	.word	0x000023e0


	//   ....[32]....
        /*01f0*/ 	.word	0x00002510


	//   ....[33]....
        /*01f4*/ 	.word	0x00002550


	//   ....[34]....
        /*01f8*/ 	.word	0x00002580


	//   ....[35]....
        /*01fc*/ 	.word	0x00002590


	//   ....[36]....
        /*0200*/ 	.word	0x000026c0


	//   ....[37]....
        /*0204*/ 	.word	0x00002700


	//   ....[38]....
        /*0208*/ 	.word	0x00002730


	//   ....[39]....
        /*020c*/ 	.word	0x00002760


	//   ....[40]....
        /*0210*/ 	.word	0x00005130


	//   ....[41]....
        /*0214*/ 	.word	0x00005160


	//   ....[42]....
        /*0218*/ 	.word	0x00005180


	//   ....[43]....
        /*021c*/ 	.word	0x00005190


	//   ....[44]....
        /*0220*/ 	.word	0x000052b0


	//   ....[45]....
        /*0224*/ 	.word	0x000052e0


	//   ....[46]....
        /*0228*/ 	.word	0x00005310


	//   ....[47]....
        /*022c*/ 	.word	0x00005330


	//   ....[48]....
        /*0230*/ 	.word	0x00005450


	//   ....[49]....
        /*0234*/ 	.word	0x00005480


	//   ....[50]....
        /*0238*/ 	.word	0x000054b0


	//   ....[51]....
        /*023c*/ 	.word	0x000054d0


	//   ....[52]....
        /*0240*/ 	.word	0x000055f0


	//   ....[53]....
        /*0244*/ 	.word	0x00005620


	//   ....[54]....
        /*0248*/ 	.word	0x00005650


	//   ....[55]....
        /*024c*/ 	.word	0x00005670


	//   ....[56]....
        /*0250*/ 	.word	0x00005790


	//   ....[57]....
        /*0254*/ 	.word	0x000057d0


	//   ....[58]....
        /*0258*/ 	.word	0x00005800


	//   ....[59]....
        /*025c*/ 	.word	0x00005820


	//----- nvinfo : EIATTR_VRC_CTA_INIT_COUNT
	.align		4
.L_256:
        /*0260*/ 	.byte	0x02, 0x4a
	.zero		1
	.zero		1


	//----- nvinfo : EIATTR_EXIT_INSTR_OFFSETS
	.align		4
        /*0264*/ 	.byte	0x04, 0x1c
        /*0266*/ 	.short	(.L_258 - .L_257)


	//   ....[0]....
.L_257:
        /*0268*/ 	.word	0x00006450


	//   ....[1]....
        /*026c*/ 	.word	0x000064d0


	//----- nvinfo : EIATTR_MAX_THREADS
	.align		4
.L_258:
        /*0270*/ 	.byte	0x04, 0x05
        /*0272*/ 	.short	(.L_260 - .L_259)
.L_259:
        /*0274*/ 	.word	0x00000100
        /*0278*/ 	.word	0x00000001
        /*027c*/ 	.word	0x00000001


	//----- nvinfo : EIATTR_CRS_STACK_SIZE
	.align		4
.L_260:
        /*0280*/ 	.byte	0x04, 0x1e
        /*0282*/ 	.short	(.L_262 - .L_261)
.L_261:
        /*0284*/ 	.word	0x00000000


	//----- nvinfo : EIATTR_CBANK_PARAM_SIZE
	.align		4
.L_262:
        /*0288*/ 	.byte	0x03, 0x19
        /*028a*/ 	.short	0x0051


	//----- nvinfo : EIATTR_PARAM_CBANK
	.align		4
        /*028c*/ 	.byte	0x04, 0x0a
        /*028e*/ 	.short	(.L_264 - .L_263)
	.align		4
.L_263:
        /*0290*/ 	.word	index@(.nv.constant0._ZN6thrust24THRUST_300001_SM_1000_NS8cuda_cub4core6detail13_kernel_agentINS1_8__reduce11ReduceAgentINS0_12zip_iteratorIN4cuda3std3__45tupleIJNS0_6detail15normal_iteratorINS0_10device_ptrI2quEEEENS0_17counting_iteratorIlNS0_11use_defaultESJ_SJ_EEEEEEEPNSB_IJSF_lEEESN_iNS1_9__extrema9arg_min_fISF_l17compare_key_valueEEEEJSM_SO_iN3cub18CUB_300001_SM_100013GridEvenShareIiEENSV_9GridQueueIjEESS_EEEvDpT0_)
        /*0294*/ 	.short	0x0380
        /*0296*/ 	.short	0x0051


	//----- nvinfo : EIATTR_SW_WAR
	.align		4
.L_264:
        /*0298*/ 	.byte	0x04, 0x36
        /*029a*/ 	.short	(.L_266 - .L_265)
.L_265:
        /*029c*/ 	.word	0x00000008
.L_266:


//--------------------- .nv.info._ZN6thrust24THRUST_300001_SM_1000_NS8cuda_cub4core6detail13_kernel_agentINS1_8__reduce11ReduceAgentINS0_12zip_iteratorIN4cuda3std3__45tupleIJNS0_6detail15normal_iteratorINS0_10device_ptrI2quEEEENS0_17counting_iteratorIlNS0_11use_defaultESJ_SJ_EEEEEEEPNSB_IJSF_lEEESN_iNS1_9__extrema9arg_min_fISF_l17compare_key_valueEEEEJSM_SO_iSS_EEEvDpT0_ --------------------------
	.section	.nv.info._ZN6thrust24THRUST_300001_SM_1000_NS8cuda_cub4core6detail13_kernel_agentINS1_8__reduce11ReduceAgentINS0_12zip_iteratorIN4cuda3std3__45tupleIJNS0_6detail15normal_iteratorINS0_10device_ptrI2quEEEENS0_17counting_iteratorIlNS0_11use_defaultESJ_SJ_EEEEEEEPNSB_IJSF_lEEESN_iNS1_9__extrema9arg_min_fISF_l17compare_key_valueEEEEJSM_SO_iSS_EEEvDpT0_,"",@"SHT_CUDA_INFO"
	.sectionflags	@""
	.align	4


	//----- nvinfo : EIATTR_CUDA_API_VERSION
	.align		4
        /*0000*/ 	.byte	0x04, 0x37
        /*0002*/ 	.short	(.L_268 - .L_267)
.L_267:
        /*0004*/ 	.word	0x00000082


	//----- nvinfo : EIATTR_KPARAM_INFO
	.align		4
.L_268:
        /*0008*/ 	.byte	0x04, 0x17
        /*000a*/ 	.short	(.L_270 - .L_269)
.L_269:
        /*000c*/ 	.word	0x00000000
        /*0010*/ 	.short	0x0003
        /*0012*/ 	.short	0x001c
        /*0014*/ 	.byte	0x00, 0xf0, 0x05, 0x00


	//----- nvinfo : EIATTR_KPARAM_INFO
	.align		4
.L_270:
        /*0018*/ 	.byte	0x04, 0x17
        /*001a*/ 	.short	(.L_272 - .L_271)
.L_271:
        /*001c*/ 	.word	0x00000000
        /*0020*/ 	.short	0x0002
        /*0022*/ 	.short	0x0018
        /*0024*/ 	.byte	0x00, 0xf0, 0x11, 0x00


	//----- nvinfo : EIATTR_KPARAM_INFO
	.align		4
.L_272:
        /*0028*/ 	.byte	0x04, 0x17
        /*002a*/ 	.short	(.L_274 - .L_273)
.L_273:
        /*002c*/ 	.word	0x00000000
        /*0030*/ 	.short	0x0001
        /*0032*/ 	.short	0x0010
        /*0034*/ 	.byte	0x00, 0xf5, 0x21, 0x00


	//----- nvinfo : EIATTR_KPARAM_INFO
	.align		4
.L_274:
        /*0038*/ 	.byte	0x04, 0x17
        /*003a*/ 	.short	(.L_276 - .L_275)
.L_275:
        /*003c*/ 	.word	0x00000000
        /*0040*/ 	.short	0x0000
        /*0042*/ 	.short	0x0000
        /*0044*/ 	.byte	0x00, 0xf0, 0x41, 0x00


	//----- nvinfo : EIATTR_SPARSE_MMA_MASK
	.align		4
.L_276:
        /*0048*/ 	.byte	0x03, 0x50
        /*004a*/ 	.short	0x0000


	//----- nvinfo : EIATTR_MAXREG_COUNT
	.align		4
        /*004c*/ 	.byte	0x03, 0x1b
        /*004e*/ 	.short	0x00ff


	//----- nvinfo : EIATTR_NUM_BARRIERS
	.align		4
        /*0050*/ 	.byte	0x02, 0x4c
        /*0052*/ 	.byte	0x01
	.zero		1


	//----- nvinfo : EIATTR_MERCURY_ISA_VERSION
	.align		4
        /*0054*/ 	.byte	0x03, 0x5f
        /*0056*/ 	.short	0x0101


	//----- nvinfo : EIATTR_COOP_GROUP_MASK_REGIDS
	.align		4
        /*0058*/ 	.byte	0x04, 0x29
        /*005a*/ 	.short	(.L_278 - .L_277)


	//   ....[0]....
.L_277:
        /*005c*/ 	.word	0xffffffff


	//   ....[1]....
        /*0060*/ 	.word	0xffffffff


	//   ....[2]....
        /*0064*/ 	.word	0xffffffff


	//   ....[3]....
        /*0068*/ 	.word	0xffffffff


	//   ....[4]....
        /*006c*/ 	.word	0xffffffff


	//   ....[5]....
        /*0070*/ 	.word	0xffffffff


	//   ....[6]....
        /*0074*/ 	.word	0xffffffff


	//   ....[7]....
        /*0078*/ 	.word	0xffffffff


	//   ....[8]....
        /*007c*/ 	.word	0xffffffff


	//   ....[9]....
        /*0080*/ 	.word	0xffffffff


	//   ....[10]....
        /*0084*/ 	.word	0xffffffff


	//   ....[11]....
        /*0088*/ 	.word	0xffffffff


	//   ....[12]....
        /*008c*/ 	.word	0xffffffff


	//   ....[13]....
        /*0090*/ 	.word	0xffffffff


	//   ....[14]....
        /*0094*/ 	.word	0xffffffff


	//   ....[15]....
        /*0098*/ 	.word	0xffffffff


	//   ....[16]....
        /*009c*/ 	.word	0xffffffff


	//   ....[17]....
        /*00a0*/ 	.word	0xffffffff


	//   ....[18]....
        /*00a4*/ 	.word	0xffffffff


	//   ....[19]....
        /*00a8*/ 	.word	0xffffffff


	//   ....[20]....
        /*00ac*/ 	.word	0xffffffff


	//   ....[21]....
        /*00b0*/ 	.word	0xffffffff


	//   ....[22]....
        /*00b4*/ 	.word	0xffffffff


	//   ....[23]....
        /*00b8*/ 	.word	0xffffffff


	//   ....[24]....
        /*00bc*/ 	.word	0xffffffff


	//   ....[25]....
        /*00c0*/ 	.word	0xffffffff


	//   ....[26]....
        /*00c4*/ 	.word	0xffffffff


	//   ....[27]....
        /*00c8*/ 	.word	0xffffffff


	//   ....[28]....
        /*00cc*/ 	.word	0xffffffff


	//   ....[29]....
        /*00d0*/ 	.word	0xffffffff


	//   ....[30]....
        /*00d4*/ 	.word	0xffffffff


	//   ....[31]....
        /*00d8*/ 	.word	0xffffffff


	//   ....[32]....
        /*00dc*/ 	.word	0xffffffff


	//   ....[33]....
        /*00e0*/ 	.word	0xffffffff


	//   ....[34]....
        /*00e4*/ 	.word	0xffffffff


	//   ....[35]....
        /*00e8*/ 	.word	0xffffffff


	//   ....[36]....
        /*00ec*/ 	.word	0xffffffff


	//   ....[37]....
        /*00f0*/ 	.word	0xffffffff


	//   ....[38]....
        /*00f4*/ 	.word	0xffffffff


	//   ....[39]....
        /*00f8*/ 	.word	0xffffffff


	//   ....[40]....
        /*00fc*/ 	.word	0xffffffff


	//   ....[41]....
        /*0100*/ 	.word	0xffffffff


	//   ....[42]....
        /*0104*/ 	.word	0xffffffff


	//   ....[43]....
        /*0108*/ 	.word	0xffffffff


	//   ....[44]....
        /*010c*/ 	.word	0xffffffff


	//   ....[45]....
        /*0110*/ 	.word	0xffffffff


	//   ....[46]....
        /*0114*/ 	.word	0xffffffff


	//   ....[47]....
        /*0118*/ 	.word	0xffffffff


	//   ....[48]....
        /*011c*/ 	.word	0xffffffff


	//   ....[49]....
        /*0120*/ 	.word	0xffffffff


	//   ....[50]....
        /*0124*/ 	.word	0xffffffff


	//   ....[51]....
        /*0128*/ 	.word	0xffffffff


	//   ....[52]....
        /*012c*/ 	.word	0xffffffff


	//   ....[53]....
        /*0130*/ 	.word	0xffffffff


	//   ....[54]....
        /*0134*/ 	.word	0xffffffff


	//   ....[55]....
        /*0138*/ 	.word	0xffffffff


	//   ....[56]....
        /*013c*/ 	.word	0xffffffff


	//   ....[57]....
        /*0140*/ 	.word	0xffffffff


	//   ....[58]....
        /*0144*/ 	.word	0xffffffff


	//   ....[59]....
        /*0148*/ 	.word	0xffffffff


	//----- nvinfo : EIATTR_COOP_GROUP_INSTR_OFFSETS
	.align		4
.L_278:
        /*014c*/ 	.byte	0x04, 0x28
        /*014e*/ 	.short	(.L_280 - .L_279)


	//   ....[0]....
.L_279:
        /*0150*/ 	.word	0x00000bf0


	//   ....[1]....
        /*0154*/ 	.word	0x00000c20


	//   ....[2]....
        /*0158*/ 	.word	0x00000c40


	//   ....[3]....
        /*015c*/ 	.word	0x00000c50


	//   ....[4]....
        /*0160*/ 	.word	0x00000d70


	//   ....[5]....
        /*0164*/ 	.word	0x00000da0


	//   ....[6]....
        /*0168*/ 	.word	0x00000dd0


	//   ....[7]....
        /*016c*/ 	.word	0x00000df0


	//   ....[8]....
        /*0170*/ 	.word	0x00000f10


	//   ....[9]....
        /*0174*/ 	.word	0x00000f40


	//   ....[10]....
        /*0178*/ 	.word	0x00000f70


	//   ....[11]....
        /*017c*/ 	.word	0x00000f90


	//   ....[12]....
        /*0180*/ 	.word	0x000010b0


	//   ....[13]....
        /*0184*/ 	.word	0x000010e0


	//   ....[14]....
        /*0188*/ 	.word	0x00001110


	//   ....[15]....
        /*018c*/ 	.word	0x00001130


	//   ....[16]....
        /*0190*/ 	.word	0x00001250


	//   ....[17]....
        /*0194*/ 	.word	0x00001290


	//   ....[18]....
        /*0198*/ 	.word	0x000012c0


	//   ....[19]....
        /*019c*/ 	.word	0x000012e0


	//   ....[20]....
        /*01a0*/ 	.word	0x00001fd0


	//   ....[21]....
        /*01a4*/ 	.word	0x00001fe0


	//   ....[22]....
        /*01a8*/ 	.word	0x00001ff0


	//   ....[23]....
        /*01ac*/ 	.word	0x00002000


	//   ....[24]....
        /*01b0*/ 	.word	0x00002120


	//   ....[25]....
        /*01b4*/ 	.word	0x00002160


	//   ....[26]....
        /*01b8*/ 	.word	0x00002190


	//   ....[27]....
        /*01bc*/ 	.word	0x000021a0


	//   ....[28]....
        /*01c0*/ 	.word	0x000022d0


	//   ....[29]....
        /*01c4*/ 	.word	0x00002310


	//   ....[30]....
        /*01c8*/ 	.word	0x00002340


	//   ....[31]....
        /*01cc*/ 	.word	0x00002350


	//   ....[32]....
        /*01d0*/ 	.word	0x00002480


	//   ....[33]....
        /*01d4*/ 	.word	0x000024c0


	//   ....[34]....
        /*01d8*/ 	.word	0x000024f0


	//   ....[35]....
        /*01dc*/ 	.word	0x00002510


	//   ....[36]....
        /*01e0*/ 	.word	0x00002630


	//   ....[37]....
        /*01e4*/ 	.word	0x00002670


	//   ....[38]....
        /*01e8*/ 	.word	0x000026a0


	//   ....[39]....
        /*01ec*/ 	.word	0x000026c0


	//   ....[40]....
        /*01f0*/ 	.word	0x00004e60


	//   ....[41]....
        /*01f4*/ 	.word	0x00004e90


	//   ....[42]....
        /*01f8*/ 	.word	0x00004eb0


	//   ....[43]....
        /*01fc*/ 	.word	0x00004ec0


	//   ....[44]....
        /*0200*/ 	.word	0x00004fe0


	//   ....[45]....
        /*0204*/ 	.word	0x00005010


	//   ....[46]....
        /*0208*/ 	.word	0x00005040


	//   ....[47]....
        /*020c*/ 	.word	0x00005060


	//   ....[48]....
        /*0210*/ 	.word	0x00005180


	//   ....[49]....
        /*0214*/ 	.word	0x000051b0


	//   ....[50]....
        /*0218*/ 	.word	0x000051e0


	//   ....[51]....
        /*021c*/ 	.word	0x00005200


	//   ....[52]....
        /*0220*/ 	.word	0x00005320


	//   ....[53]....
        /*0224*/ 	.word	0x00005350


	//   ....[54]....
        /*0228*/ 	.word	0x00005380


	//   ....[55]....
        /*022c*/ 	.word	0x000053a0


	//   ....[56]....
        /*0230*/ 	.word	0x000054c0


	//   ....[57]....
        /*0234*/ 	.word	0x00005500


	//   ....[58]....
        /*0238*/ 	.word	0x00005530


	//   ....[59]....
        /*023c*/ 	.word	0x00005550


	//----- nvinfo : EIATTR_VRC_CTA_INIT_COUNT
	.align		4
.L_280:
        /*0240*/ 	.byte	0x02, 0x4a
	.zero		1
	.zero		1


	//----- nvinfo : EIATTR_EXIT_INSTR_OFFSETS
	.align		4
        /*0244*/ 	.byte	0x04, 0x1c
        /*0246*/ 	.short	(.L_282 - .L_281)


	//   ....[0]....
.L_281:
        /*0248*/ 	.word	0x00000030


	//   ....[1]....
        /*024c*/ 	.word	0x00006170


	//   ....[2]....
        /*0250*/ 	.word	0x000061d0


	//----- nvinfo : EIATTR_MAX_THREADS
	.align		4
.L_282:
        /*0254*/ 	.byte	0x04, 0x05
        /*0256*/ 	.short	(.L_284 - .L_283)
.L_283:
        /*0258*/ 	.word	0x00000100
        /*025c*/ 	.word	0x00000001
        /*0260*/ 	.word	0x00000001


	//----- nvinfo : EIATTR_CRS_STACK_SIZE
	.align		4
.L_284:
        /*0264*/ 	.byte	0x04, 0x1e
        /*0266*/ 	.short	(.L_286 - .L_285)
.L_285:
        /*0268*/ 	.word	0x00000000


	//----- nvinfo : EIATTR_CBANK_PARAM_SIZE
	.align		4
.L_286:
        /*026c*/ 	.byte	0x03, 0x19
        /*026e*/ 	.short	0x001d


	//----- nvinfo : EIATTR_PARAM_CBANK
	.align		4
        /*0270*/ 	.byte	0x04, 0x0a
        /*0272*/ 	.short	(.L_288 - .L_287)
	.align		4
.L_287:
        /*0274*/ 	.word	index@(.nv.constant0._ZN6thrust24THRUST_300001_SM_1000_NS8cuda_cub4core6detail13_kernel_agentINS1_8__reduce11ReduceAgentINS0_12zip_iteratorIN4cuda3std3__45tupleIJNS0_6detail15normal_iteratorINS0_10device_ptrI2quEEEENS0_17counting_iteratorIlNS0_11use_defaultESJ_SJ_EEEEEEEPNSB_IJSF_lEEESN_iNS1_9__extrema9arg_min_fISF_l17compare_key_valueEEEEJSM_SO_iSS_EEEvDpT0_)
        /*0278*/ 	.short	0x0380
        /*027a*/ 	.short	0x001d


	//----- nvinfo : EIATTR_SW_WAR
	.align		4
.L_288:
        /*027c*/ 	.byte	0x04, 0x36
        /*027e*/ 	.short	(.L_290 - .L_289)
.L_289:
        /*0280*/ 	.word	0x00000008
.L_290:


//--------------------- .nv.info._Z5relaxP6vertexPiii --------------------------
	.section	.nv.info._Z5relaxP6vertexPiii,"",@"SHT_CUDA_INFO"
	.sectionflags	@""
	.align	4


	//----- nvinfo : EIATTR_CUDA_API_VERSION
	.align		4
        /*0000*/ 	.byte	0x04, 0x37
        /*0002*/ 	.short	(.L_292 - .L_291)
.L_291:
        /*0004*/ 	.word	0x00000082


	//----- nvinfo : EIATTR_KPARAM_INFO
	.align		4
.L_292:
        /*0008*/ 	.byte	0x04, 0x17
        /*000a*/ 	.short	(.L_294 - .L_293)
.L_293:
        /*000c*/ 	.word	0x00000000
        /*0010*/ 	.short	0x0003
        /*0012*/ 	.short	0x0014
        /*0014*/ 	.byte	0x00, 0xf0, 0x11, 0x00


	//----- nvinfo : EIATTR_KPARAM_INFO
	.align		4
.L_294:
        /*0018*/ 	.byte	0x04, 0x17
        /*001a*/ 	.short	(.L_296 - .L_295)
.L_295:
        /*001c*/ 	.word	0x00000000
        /*0020*/ 	.short	0x0002
        /*0022*/ 	.short	0x0010
        /*0024*/ 	.byte	0x00, 0xf0, 0x11, 0x00


	//----- nvinfo : EIATTR_KPARAM_INFO
	.align		4
.L_296:
        /*0028*/ 	.byte	0x04, 0x17
        /*002a*/ 	.short	(.L_298 - .L_297)
.L_297:
        /*002c*/ 	.word	0x00000000
        /*0030*/ 	.short	0x0001
        /*0032*/ 	.short	0x0008
        /*0034*/ 	.byte	0x00, 0xf5, 0x21, 0x00


	//----- nvinfo : EIATTR_KPARAM_INFO
	.align		4
.L_298:
        /*0038*/ 	.byte	0x04, 0x17
        /*003a*/ 	.short	(.L_300 - .L_299)
.L_299:
        /*003c*/ 	.word	0x00000000
        /*0040*/ 	.short	0x0000
        /*0042*/ 	.short	0x0000
        /*0044*/ 	.byte	0x00, 0xf5, 0x21, 0x00


	//----- nvinfo : EIATTR_SPARSE_MMA_MASK
	.align		4
.L_300:
        /*0048*/ 	.byte	0x03, 0x50
        /*004a*/ 	.short	0x0000


	//----- nvinfo : EIATTR_MAXREG_COUNT
	.align		4
        /*004c*/ 	.byte	0x03, 0x1b
        /*004e*/ 	.short	0x00ff


	//----- nvinfo : EIATTR_NUM_BARRIERS
	.align		4
        /*0050*/ 	.byte	0x02, 0x4c
        /*0052*/ 	.byte	0x01
	.zero		1


	//----- nvinfo : EIATTR_MERCURY_ISA_VERSION
	.align		4
        /*0054*/ 	.byte	0x03, 0x5f
        /*0056*/ 	.short	0x0101


	//----- nvinfo : EIATTR_VRC_CTA_INIT_COUNT
	.align		4
        /*0058*/ 	.byte	0x02, 0x4a
	.zero		1
	.zero		1


	//----- nvinfo : EIATTR_EXIT_INSTR_OFFSETS
	.align		4
        /*005c*/ 	.byte	0x04, 0x1c
        /*005e*/ 	.short	(.L_302 - .L_301)


	//   ....[0]....
.L_301:
        /*0060*/ 	.word	0x000000e0


	//   ....[1]....
        /*0064*/ 	.word	0x00000150


	//   ....[2]....
        /*0068*/ 	.word	0x000002e0


	//   ....[3]....
        /*006c*/ 	.word	0x000003e0


	//----- nvinfo : EIATTR_CRS_STACK_SIZE
	.align		4
.L_302:
        /*0070*/ 	.byte	0x04, 0x1e
        /*0072*/ 	.short	(.L_304 - .L_303)
.L_303:
        /*0074*/ 	.word	0x00000000


	//----- nvinfo : EIATTR_CBANK_PARAM_SIZE
	.align		4
.L_304:
        /*0078*/ 	.byte	0x03, 0x19
        /*007a*/ 	.short	0x0018


	//----- nvinfo : EIATTR_PARAM_CBANK
	.align		4
        /*007c*/ 	.byte	0x04, 0x0a
        /*007e*/ 	.short	(.L_306 - .L_305)
	.align		4
.L_305:
        /*0080*/ 	.word	index@(.nv.constant0._Z5relaxP6vertexPiii)
        /*0084*/ 	.short	0x0380
        /*0086*/ 	.short	0x0018


	//----- nvinfo : EIATTR_SW_WAR
	.align		4
.L_306:
        /*0088*/ 	.byte	0x04, 0x36
        /*008a*/ 	.short	(.L_308 - .L_307)
.L_307:
        /*008c*/ 	.word	0x00000008
.L_308:


//--------------------- .nv.callgraph             --------------------------
	.section	.nv.callgraph,"",@"SHT_CUDA_CALLGRAPH"
	.align	4
	.sectionentsize	8
	.align		4
        /*0000*/ 	.word	0x00000000
	.align		4
        /*0004*/ 	.word	0xffffffff
	.align		4
        /*0008*/ 	.word	0x00000000
	.align		4
        /*000c*/ 	.word	0xfffffffe
	.align		4
        /*0010*/ 	.word	0x00000000
	.align		4
        /*0014*/ 	.word	0xfffffffd
	.align		4
        /*0018*/ 	.word	0x00000000
	.align		4
        /*001c*/ 	.word	0xfffffffc


//--------------------- .nv.constant4             --------------------------
	.section	.nv.constant4,"a",@progbits
	.align	8
	.align		8
.nv.constant4:
        /*0000*/ 	.dword	_ZN34_INTERNAL_6736b2f0_4_k_cu_e3fb07ab4cuda3std3__45__cpo5beginE
	.align		8
        /*0008*/ 	.dword	_ZN34_INTERNAL_6736b2f0_4_k_cu_e3fb07ab4cuda3std3__45__cpo3endE
	.align		8
        /*0010*/ 	.dword	_ZN34_INTERNAL_6736b2f0_4_k_cu_e3fb07ab4cuda3std3__45__cpo6cbeginE
	.align		8
        /*0018*/ 	.dword	_ZN34_INTERNAL_6736b2f0_4_k_cu_e3fb07ab4cuda3std3__45__cpo4cendE
	.align		8
        /*0020*/ 	.dword	_ZN34_INTERNAL_6736b2f0_4_k_cu_e3fb07ab4cuda3std3__45__cpo6rbeginE
	.align		8
        /*0028*/ 	.dword	_ZN34_INTERNAL_6736b2f0_4_k_cu_e3fb07ab4cuda3std3__45__cpo4rendE
	.align		8
        /*0030*/ 	.dword	_ZN34_INTERNAL_6736b2f0_4_k_cu_e3fb07ab4cuda3std3__45__cpo7crbeginE
	.align		8
        /*0038*/ 	.dword	_ZN34_INTERNAL_6736b2f0_4_k_cu_e3fb07ab4cuda3std3__45__cpo5crendE
	.align		8
        /*0040*/ 	.dword	_ZN34_INTERNAL_6736b2f0_4_k_cu_e3fb07ab4cuda3std3__436_GLOBAL__N__6736b2f0_4_k_cu_e3fb07ab6ignoreE
	.align		8
        /*0048*/ 	.dword	_ZN34_INTERNAL_6736b2f0_4_k_cu_e3fb07ab4cuda3std3__419piecewise_constructE
	.align		8
        /*0050*/ 	.dword	_ZN34_INTERNAL_6736b2f0_4_k_cu_e3fb07ab4cuda3std3__48in_placeE
	.align		8
        /*0058*/ 	.dword	_ZN34_INTERNAL_6736b2f0_4_k_cu_e3fb07ab4cuda3std3__420unreachable_sentinelE
	.align		8
        /*0060*/ 	.dword	_ZN34_INTERNAL_6736b2f0_4_k_cu_e3fb07ab4cuda3std3__47nulloptE
	.align		8
        /*0068*/ 	.dword	_ZN34_INTERNAL_6736b2f0_4_k_cu_e3fb07ab4cuda3std3__48unexpectE
	.align		8
        /*0070*/ 	.dword	_ZN34_INTERNAL_6736b2f0_4_k_cu_e3fb07ab4cuda3std6ranges3__45__cpo4swapE
	.align		8
        /*0078*/ 	.dword	_ZN34_INTERNAL_6736b2f0_4_k_cu_e3fb07ab4cuda3std6ranges3__45__cpo9iter_moveE
	.align		8
        /*0080*/ 	.dword	_ZN34_INTERNAL_6736b2f0_4_k_cu_e3fb07ab4cuda3std6ranges3__45__cpo5beginE
	.align		8
        /*0088*/ 	.dword	_ZN34_INTERNAL_6736b2f0_4_k_cu_e3fb07ab4cuda3std6ranges3__45__cpo3endE
	.align		8
        /*0090*/ 	.dword	_ZN34_INTERNAL_6736b2f0_4_k_cu_e3fb07ab4cuda3std6ranges3__45__cpo6cbeginE
	.align		8
        /*0098*/ 	.dword	_ZN34_INTERNAL_6736b2f0_4_k_cu_e3fb07ab4cuda3std6ranges3__45__cpo4cendE
	.align		8
        /*00a0*/ 	.dword	_ZN34_INTERNAL_6736b2f0_4_k_cu_e3fb07ab4cuda3std6ranges3__45__cpo7advanceE
	.align		8
        /*00a8*/ 	.dword	_ZN34_INTERNAL_6736b2f0_4_k_cu_e3fb07ab4cuda3std6ranges3__45__cpo9iter_swapE
	.align		8
        /*00b0*/ 	.dword	_ZN34_INTERNAL_6736b2f0_4_k_cu_e3fb07ab4cuda3std6ranges3__45__cpo4nextE
	.align		8
        /*00b8*/ 	.dword	_ZN34_INTERNAL_6736b2f0_4_k_cu_e3fb07ab4cuda3std6ranges3__45__cpo4prevE
	.align		8
        /*00c0*/ 	.dword	_ZN34_INTERNAL_6736b2f0_4_k_cu_e3fb07ab4cuda3std6ranges3__45__cpo4dataE
	.align		8
        /*00c8*/ 	.dword	_ZN34_INTERNAL_6736b2f0_4_k_cu_e3fb07ab4cuda3std6ranges3__45__cpo5cdataE
	.align		8
        /*00d0*/ 	.dword	_ZN34_INTERNAL_6736b2f0_4_k_cu_e3fb07ab4cuda3std6ranges3__45__cpo4sizeE
	.align		8
        /*00d8*/ 	.dword	_ZN34_INTERNAL_6736b2f0_4_k_cu_e3fb07ab4cuda3std6ranges3__45__cpo5ssizeE
	.align		8
        /*00e0*/ 	.dword	_ZN34_INTERNAL_6736b2f0_4_k_cu_e3fb07ab4cuda3std6ranges3__45__cpo8distanceE
	.align		8
        /*00e8*/ 	.dword	_ZN34_INTERNAL_6736b2f0_4_k_cu_e3fb07ab6thrust24THRUST_300001_SM_1000_NS8cuda_cub3parE
	.align		8
        /*00f0*/ 	.dword	_ZN34_INTERNAL_6736b2f0_4_k_cu_e3fb07ab6thrust24THRUST_300001_SM_1000_NS8cuda_cub10par_nosyncE
	.align		8
        /*00f8*/ 	.dword	_ZN34_INTERNAL_6736b2f0_4_k_cu_e3fb07ab6thrust24THRUST_300001_SM_1000_NS6system6detail10sequential3seqE
	.align		8
        /*0100*/ 	.dword	_ZN34_INTERNAL_6736b2f0_4_k_cu_e3fb07ab6thrust24THRUST_300001_SM_1000_NS6system3cpp3parE
	.align		8
        /*0108*/ 	.dword	_ZN34_INTERNAL_6736b2f0_4_k_cu_e3fb07ab6thrust24THRUST_300001_SM_1000_NS12placeholders2_1E
	.align		8
        /*0110*/ 	.dword	_ZN34_INTERNAL_6736b2f0_4_k_cu_e3fb07ab6thrust24THRUST_300001_SM_1000_NS12placeholders2_2E
	.align		8
        /*0118*/ 	.dword	_ZN34_INTERNAL_6736b2f0_4_k_cu_e3fb07ab6thrust24THRUST_300001_SM_1000_NS12placeholders2_3E
	.align		8
        /*0120*/ 	.dword	_ZN34_INTERNAL_6736b2f0_4_k_cu_e3fb07ab6thrust24THRUST_300001_SM_1000_NS12placeholders2_4E
	.align		8
        /*0128*/ 	.dword	_ZN34_INTERNAL_6736b2f0_4_k_cu_e3fb07ab6thrust24THRUST_300001_SM_1000_NS12placeholders2_5E
	.align		8
        /*0130*/ 	.dword	_ZN34_INTERNAL_6736b2f0_4_k_cu_e3fb07ab6thrust24THRUST_300001_SM_1000_NS12placeholders2_6E
	.align		8
        /*0138*/ 	.dword	_ZN34_INTERNAL_6736b2f0_4_k_cu_e3fb07ab6thrust24THRUST_300001_SM_1000_NS12placeholders2_7E
	.align		8
        /*0140*/ 	.dword	_ZN34_INTERNAL_6736b2f0_4_k_cu_e3fb07ab6thrust24THRUST_300001_SM_1000_NS12placeholders2_8E
	.align		8
        /*0148*/ 	.dword	_ZN34_INTERNAL_6736b2f0_4_k_cu_e3fb07ab6thrust24THRUST_300001_SM_1000_NS12placeholders2_9E
	.align		8
        /*0150*/ 	.dword	_ZN34_INTERNAL_6736b2f0_4_k_cu_e3fb07ab6thrust24THRUST_300001_SM_1000_NS12placeholders3_10E
	.align		8
        /*0158*/ 	.dword	_ZN34_INTERNAL_6736b2f0_4_k_cu_e3fb07ab6thrust24THRUST_300001_SM_1000_NS3seqE
	.align		8
        /*0160*/ 	.dword	_ZN34_INTERNAL_6736b2f0_4_k_cu_e3fb07ab6thrust24THRUST_300001_SM_1000_NS6deviceE


//--------------------- .text._ZN3cub18CUB_300001_SM_10006detail11EmptyKernelIvEEvv --------------------------
	.section	.text._ZN3cub18CUB_300001_SM_10006detail11EmptyKernelIvEEvv,"ax",@progbits
	.align	128
        .global         _ZN3cub18CUB_300001_SM_10006detail11EmptyKernelIvEEvv
        .type           _ZN3cub18CUB_300001_SM_10006detail11EmptyKernelIvEEvv,@function
        .size           _ZN3cub18CUB_300001_SM_10006detail11EmptyKernelIvEEvv,(.L_x_789 - _ZN3cub18CUB_300001_SM_10006detail11EmptyKernelIvEEvv)
        .other          _ZN3cub18CUB_300001_SM_10006detail11EmptyKernelIvEEvv,@"STO_CUDA_ENTRY STV_DEFAULT"
_ZN3cub18CUB_300001_SM_10006detail11EmptyKernelIvEEvv:
.text._ZN3cub18CUB_300001_SM_10006detail11EmptyKernelIvEEvv:
[----:B------:R-:W-:Y:S01]  /*0000*/  LDC R1, c[0x0][0x37c] ;  /* 0x0000df00ff017b82 */ /* 0x000fe20000000800 */
[----:B------:R-:W-:Y:S05]  /*0010*/  EXIT ;  /* 0x000000000000794d */ /* 0x000fea0003800000 */
.L_x_0:
[----:B------:R-:W-:-:S00]  /*0020*/  BRA `(.L_x_0) ;  /* 0xfffffffc00fc7947 */ /* 0x000fc0000383ffff */
[----:B------:R-:W-:-:S00]  /*0030*/  NOP ;  /* 0x0000000000007918 */ /* 0x000fc00000000000 */
        /* <DEDUP_REMOVED lines=12> */
.L_x_789:


//--------------------- .text._ZN6thrust24THRUST_300001_SM_1000_NS8cuda_cub4core6detail13_kernel_agentINS1_8__reduce11ReduceAgentIPN4cuda3std3__45tupleIJ2qulEEESD_SC_lNS1_9__extrema9arg_min_fISB_l17compare_key_valueEEEEJSD_SD_iSH_EEEvDpT0_ --------------------------
	.section	.text._ZN6thrust24THRUST_300001_SM_1000_NS8cuda_cub4core6detail13_kernel_agentINS1_8__reduce11ReduceAgentIPN4cuda3std3__45tupleIJ2qulEEESD_SC_lNS1_9__extrema9arg_min_fISB_l17compare_key_valueEEEEJSD_SD_iSH_EEEvDpT0_,"ax",@progbits
	.align	128
        .global         _ZN6thrust24THRUST_300001_SM_1000_NS8cuda_cub4core6detail13_kernel_agentINS1_8__reduce11ReduceAgentIPN4cuda3std3__45tupleIJ2qulEEESD_SC_lNS1_9__extrema9arg_min_fISB_l17compare_key_valueEEEEJSD_SD_iSH_EEEvDpT0_
        .type           _ZN6thrust24THRUST_300001_SM_1000_NS8cuda_cub4core6detail13_kernel_agentINS1_8__reduce11ReduceAgentIPN4cuda3std3__45tupleIJ2qulEEESD_SC_lNS1_9__extrema9arg_min_fISB_l17compare_key_valueEEEEJSD_SD_iSH_EEEvDpT0_,@function
        .size           _ZN6thrust24THRUST_300001_SM_1000_NS8cuda_cub4core6detail13_kernel_agentINS1_8__reduce11ReduceAgentIPN4cuda3std3__45tupleIJ2qulEEESD_SC_lNS1_9__extrema9arg_min_fISB_l17compare_key_valueEEEEJSD_SD_iSH_EEEvDpT0_,(.L_x_790 - _ZN6thrust24THRUST_300001_SM_1000_NS8cuda_cub4core6detail13_kernel_agentINS1_8__reduce11ReduceAgentIPN4cuda3std3__45tupleIJ2qulEEESD_SC_lNS1_9__extrema9arg_min_fISB_l17compare_key_valueEEEEJSD_SD_iSH_EEEvDpT0_)
        .other          _ZN6thrust24THRUST_300001_SM_1000_NS8cuda_cub4core6detail13_kernel_agentINS1_8__reduce11ReduceAgentIPN4cuda3std3__45tupleIJ2qulEEESD_SC_lNS1_9__extrema9arg_min_fISB_l17compare_key_valueEEEEJSD_SD_iSH_EEEvDpT0_,@"STO_CUDA_ENTRY STV_DEFAULT"
_ZN6thrust24THRUST_300001_SM_1000_NS8cuda_cub4core6detail13_kernel_agentINS1_8__reduce11ReduceAgentIPN4cuda3std3__45tupleIJ2qulEEESD_SC_lNS1_9__extrema9arg_min_fISB_l17compare_key_valueEEEEJSD_SD_iSH_EEEvDpT0_:
.text._ZN6thrust24THRUST_300001_SM_1000_NS8cuda_cub4core6detail13_kernel_agentINS1_8__reduce11ReduceAgentIPN4cuda3std3__45tupleIJ2qulEEESD_SC_lNS1_9__extrema9arg_min_fISB_l17compare_key_valueEEEEJSD_SD_iSH_EEEvDpT0_:
[----:B------:R-:W-:Y:S01]  /*0000*/  LDC R1, c[0x0][0x37c] ;  /* 0x0000df00ff017b82 */ /* 0x000fe20000000800 */
[----:B------:R-:W0:Y:S02]  /*0010*/  LDCU UR8, c[0x0][0x390] ;  /* 0x00007200ff0877ac */ /* 0x000e240008000800 */
[----:B0-----:R-:W-:-:S13]  /*0020*/  ISETP.NE.AND P0, PT, RZ, UR8, PT ;  /* 0x00000008ff007c0c */ /* 0x001fda000bf05270 */
[----:B------:R-:W-:Y:S05]  /*0030*/  @!P0 EXIT ;  /* 0x000000000000894d */ /* 0x000fea0003800000 */
[----:B------:R-:W-:Y:S01]  /*0040*/  UISETP.GT.AND UP0, UPT, UR8, 0x4ff, UPT ;  /* 0x000004ff0800788c */ /* 0x000fe2000bf04270 */
[----:B------:R-:W-:Y:S01]  /*0050*/  BSSY.RECONVERGENT B0, `(.L_x_1) ;  /* 0x000071e000007945 */ /* 0x000fe20003800200 */
[----:B------:R-:W0:Y:S07]  /*0060*/  LDCU.64 UR10, c[0x0][0x358] ;  /* 0x00006b00ff0a77ac */ /* 0x000e2e0008000a00 */
[----:B------:R-:W-:Y:S05]  /*0070*/  BRA.U UP0, `(.L_x_2) ;  /* 0x0000003500607547 */ /* 0x000fea000b800000 */
[----:B------:R-:W1:Y:S01]  /*0080*/  S2R R0, SR_TID.X ;  /* 0x0000000000007919 */ /* 0x000e620000002100 */
[----:B------:R-:W2:Y:S01]  /*0090*/  LDCU UR4, c[0x0][0x390] ;  /* 0x00007200ff0477ac */ /* 0x000ea20008000800 */
[----:B------:R-:W-:Y:S01]  /*00a0*/  BSSY.RECONVERGENT B1, `(.L_x_3) ;  /* 0x000000b000017945 */ /* 0x000fe20003800200 */
[----:B------:R-:W-:Y:S02]  /*00b0*/  CS2R R2, SRZ ;  /* 0x0000000000027805 */ /* 0x000fe4000001ff00 */
[----:B------:R-:W-:Y:S02]  /*00c0*/  CS2R R4, SRZ ;  /* 0x0000000000047805 */ /* 0x000fe4000001ff00 */
[----:B-1----:R-:W-:Y:S01]  /*00d0*/  ISETP.GE.AND P0, PT, R0, UR8, PT ;  /* 0x0000000800007c0c */ /* 0x002fe2000bf06270 */
[----:B------:R-:W-:-:S12]  /*00e0*/  IMAD.MOV.U32 R6, RZ, RZ, R0 ;  /* 0x000000ffff067224 */ /* 0x000fd800078e0000 */
[----:B--2---:R-:W-:Y:S05]  /*00f0*/  @P0 BRA `(.L_x_4) ;  /* 0x0000000000140947 */ /* 0x004fea0003800000 */
[----:B------:R-:W1:Y:S02]  /*0100*/  LDC.64 R8, c[0x0][0x380] ;  /* 0x0000e000ff087b82 */ /* 0x000e640000000a00 */
[----:B-1----:R-:W-:-:S05]  /*0110*/  IMAD.WIDE.U32 R8, R0, 0x10, R8 ;  /* 0x0000001000087825 */ /* 0x002fca00078e0008 */
[----:B0-----:R1:W5:Y:S04]  /*0120*/  LDG.E.64.CONSTANT R2, desc[UR10][R8.64+0x8] ;  /* 0x0000080a08027981 */ /* 0x001368000c1e9b00 */
[----:B------:R1:W5:Y:S01]  /*0130*/  LDG.E.64.CONSTANT R4, desc[UR10][R8.64] ;  /* 0x0000000a08047981 */ /* 0x000362000c1e9b00 */
[----:B------:R-:W-:-:S07]  /*0140*/  VIADD R6, R0, 0x100 ;  /* 0x0000010000067836 */ /* 0x000fce0000000000 */
.L_x_4:
[----:B0-----:R-:W-:Y:S05]  /*0150*/  BSYNC.RECONVERGENT B1 ;  /* 0x0000000000017941 */ /* 0x001fea0003800200 */
.L_x_3:
[----:B------:R-:W-:Y:S01]  /*0160*/  ISETP.GE.AND P0, PT, R6, UR8, PT ;  /* 0x0000000806007c0c */ /* 0x000fe2000bf06270 */
[----:B------:R-:W-:-:S12]  /*0170*/  BSSY.RECONVERGENT B1, `(.L_x_5) ;  /* 0x0000090000017945 */ /* 0x000fd80003800200 */
[----:B------:R-:W-:Y:S05]  /*0180*/  @P0 BRA `(.L_x_6) ;  /* 0x0000000800380947 */ /* 0x000fea0003800000 */
[----:B------:R-:W-:Y:S01]  /*0190*/  LOP3.LUT R7, RZ, R6, RZ, 0x33, !PT ;  /* 0x00000006ff077212 */ /* 0x000fe200078e33ff */
[----:B------:R-:W-:Y:S04]  /*01a0*/  BSSY.RECONVERGENT B2, `(.L_x_7) ;  /* 0x000002a000027945 */ /* 0x000fe80003800200 */
[----:B------:R-:W-:-:S05]  /*01b0*/  VIADD R16, R7, UR8 ;  /* 0x0000000807107c36 */ /* 0x000fca0008000000 */
[----:B------:R-:W-:-:S04]  /*01c0*/  LOP3.LUT R7, R16, 0x300, RZ, 0xc0, !PT ;  /* 0x0000030010077812 */ /* 0x000fc800078ec0ff */
[----:B------:R-:W-:-:S13]  /*01d0*/  ISETP.NE.AND P0, PT, R7, 0x300, PT ;  /* 0x000003000700780c */ /* 0x000fda0003f05270 */
[----:B------:R-:W-:Y:S05]  /*01e0*/  @!P0 BRA `(.L_x_8) ;  /* 0x0000000000948947 */ /* 0x000fea0003800000 */
[----:B-1----:R-:W0:Y:S01]  /*01f0*/  LDC.64 R8, c[0x0][0x380] ;  /* 0x0000e000ff087b82 */ /* 0x002e220000000a00 */
[----:B------:R-:W-:-:S04]  /*0200*/  LEA.HI R7, R16, 0x1, RZ, 0x18 ;  /* 0x0000000110077811 */ /* 0x000fc800078fc0ff */
[----:B------:R-:W-:-:S05]  /*0210*/  LOP3.LUT R7, R7, 0x3, RZ, 0xc0, !PT ;  /* 0x0000000307077812 */ /* 0x000fca00078ec0ff */
[----:B------:R-:W-:Y:S02]  /*0220*/  IMAD.MOV R7, RZ, RZ, -R7 ;  /* 0x000000ffff077224 */ /* 0x000fe400078e0a07 */
[----:B0-----:R-:W-:-:S04]  /*0230*/  IMAD.WIDE.U32 R8, R6, 0x10, R8 ;  /* 0x0000001006087825 */ /* 0x001fc800078e0008 */
[----:B------:R-:W-:-:S07]  /*0240*/  IMAD.MOV.U32 R14, RZ, RZ, R8 ;  /* 0x000000ffff0e7224 */ /* 0x000fce00078e0008 */
.L_x_11:
[----:B------:R-:W-:-:S05]  /*0250*/  IMAD.MOV.U32 R8, RZ, RZ, R14 ;  /* 0x000000ffff087224 */ /* 0x000fca00078e000e */
[----:B------:R-:W2:Y:S01]  /*0260*/  LDG.E.64.CONSTANT R10, desc[UR10][R8.64] ;  /* 0x0000000a080a7981 */ /* 0x000ea2000c1e9b00 */
[----:B------:R-:W-:Y:S01]  /*0270*/  VIADD R7, R7, 0x1 ;  /* 0x0000000107077836 */ /* 0x000fe20000000000 */
[----:B------:R-:W-:Y:S01]  /*0280*/  BSSY.RECONVERGENT B3, `(.L_x_9) ;  /* 0x0000018000037945 */ /* 0x000fe20003800200 */
[----:B------:R-:W-:-:S03]  /*0290*/  IADD3 R14, P3, PT, R8, 0x1000, RZ ;  /* 0x00001000080e7810 */ /* 0x000fc60007f7e0ff */
[----:B------:R-:W-:Y:S02]  /*02a0*/  ISETP.NE.AND P2, PT, R7, RZ, PT ;  /* 0x000000ff0700720c */ /* 0x000fe40003f45270 */
[----:B--2--5:R-:W-:-:S13]  /*02b0*/  ISETP.GE.AND P0, PT, R5, R11, PT ;  /* 0x0000000b0500720c */ /* 0x024fda0003f06270 */
[----:B------:R-:W-:Y:S05]  /*02c0*/  @!P0 BRA `(.L_x_10) ;  /* 0x00000000004c8947 */ /* 0x000fea0003800000 */
[----:B------:R-:W2:Y:S01]  /*02d0*/  LDG.E.64.CONSTANT R12, desc[UR10][R8.64+0x8] ;  /* 0x0000080a080c7981 */ /* 0x000ea2000c1e9b00 */
[----:B------:R-:W-:Y:S01]  /*02e0*/  ISETP.GE.AND P0, PT, R11, R5, PT ;  /* 0x000000050b00720c */ /* 0x000fe20003f06270 */
[----:B------:R-:W-:Y:S02]  /*02f0*/  IMAD.MOV.U32 R21, RZ, RZ, R3 ;  /* 0x000000ffff157224 */ /* 0x000fe400078e0003 */
[----:B------:R-:W-:Y:S02]  /*0300*/  IMAD.MOV.U32 R19, RZ, RZ, R2 ;  /* 0x000000ffff137224 */ /* 0x000fe400078e0002 */
[----:B------:R-:W-:Y:S02]  /*0310*/  IMAD.MOV.U32 R17, RZ, RZ, R4 ;  /* 0x000000ffff117224 */ /* 0x000fe400078e0004 */
[----:B------:R-:W-:Y:S02]  /*0320*/  IMAD.MOV.U32 R15, RZ, RZ, R5 ;  /* 0x000000ffff0f7224 */ /* 0x000fe400078e0005 */
[----:B------:R-:W-:-:S02]  /*0330*/  IMAD.MOV.U32 R5, RZ, RZ, R11 ;  /* 0x000000ffff057224 */ /* 0x000fc400078e000b */
[----:B------:R-:W-:Y:S02]  /*0340*/  IMAD.MOV.U32 R4, RZ, RZ, R10 ;  /* 0x000000ffff047224 */ /* 0x000fe400078e000a */
[----:B--2---:R-:W-:Y:S02]  /*0350*/  IMAD.MOV.U32 R2, RZ, RZ, R12 ;  /* 0x000000ffff027224 */ /* 0x004fe400078e000c */
[----:B------:R-:W-:Y:S01]  /*0360*/  IMAD.MOV.U32 R3, RZ, RZ, R13 ;  /* 0x000000ffff037224 */ /* 0x000fe200078e000d */
[----:B------:R-:W-:Y:S06]  /*0370*/  @!P0 BRA `(.L_x_10) ;  /* 0x0000000000208947 */ /* 0x000fec0003800000 */
[CC--:B------:R-:W-:Y:S02]  /*0380*/  ISETP.LT.U32.AND P1, PT, R19.reuse, R12.reuse, PT ;  /* 0x0000000c1300720c */ /* 0x0c0fe40003f21070 */
[-C--:B------:R-:W-:Y:S02]  /*0390*/  ISETP.GE.U32.AND P0, PT, R19, R12.reuse, PT ;  /* 0x0000000c1300720c */ /* 0x080fe40003f06070 */
[CC--:B------:R-:W-:Y:S02]  /*03a0*/  ISETP.LT.AND.EX P1, PT, R21.reuse, R13.reuse, PT, P1 ;  /* 0x0000000d1500720c */ /* 0x0c0fe40003f21310 */
[-C--:B------:R-:W-:Y:S02]  /*03b0*/  ISETP.GE.AND.EX P0, PT, R21, R13.reuse, PT, P0 ;  /* 0x0000000d1500720c */ /* 0x080fe40003f06300 */
[----:B------:R-:W-:Y:S02]  /*03c0*/  SEL R2, R19, R12, P1 ;  /* 0x0000000c13027207 */ /* 0x000fe40000800000 */
[----:B------:R-:W-:-:S02]  /*03d0*/  SEL R3, R21, R13, P1 ;  /* 0x0000000d15037207 */ /* 0x000fc40000800000 */
[----:B------:R-:W-:Y:S02]  /*03e0*/  SEL R5, R15, R11, !P0 ;  /* 0x0000000b0f057207 */ /* 0x000fe40004000000 */
[----:B------:R-:W-:-:S07]  /*03f0*/  SEL R4, R17, R10, !P0 ;  /* 0x0000000a11047207 */ /* 0x000fce0004000000 */
.L_x_10:
[----:B------:R-:W-:Y:S05]  /*0400*/  BSYNC.RECONVERGENT B3 ;  /* 0x0000000000037941 */ /* 0x000fea0003800200 */
.L_x_9:
[----:B------:R-:W-:Y:S02]  /*0410*/  IMAD.X R9, RZ, RZ, R9, P3 ;  /* 0x000000ffff097224 */ /* 0x000fe400018e0609 */
[----:B------:R-:W-:Y:S01]  /*0420*/  VIADD R6, R6, 0x100 ;  /* 0x0000010006067836 */ /* 0x000fe20000000000 */
[----:B------:R-:W-:Y:S06]  /*0430*/  @P2 BRA `(.L_x_11) ;  /* 0xfffffffc00842947 */ /* 0x000fec000383ffff */
.L_x_8:
[----:B------:R-:W-:Y:S05]  /*0440*/  BSYNC.RECONVERGENT B2 ;  /* 0x0000000000027941 */ /* 0x000fea0003800200 */
.L_x_7:
[----:B------:R-:W0:Y:S01]  /*0450*/  LDC.64 R10, c[0x0][0x380] ;  /* 0x0000e000ff0a7b82 */ /* 0x000e220000000a00 */
[----:B------:R-:W-:-:S13]  /*0460*/  ISETP.GE.U32.AND P0, PT, R16, 0x300, PT ;  /* 0x000003001000780c */ /* 0x000fda0003f06070 */
[----:B------:R-:W-:Y:S05]  /*0470*/  @!P0 BRA `(.L_x_6) ;  /* 0x00000004007c8947 */ /* 0x000fea0003800000 */
.L_x_20:
[----:B0-----:R-:W-:-:S05]  /*0480*/  IMAD.WIDE R14, R6, 0x10, R10 ;  /* 0x00000010060e7825 */ /* 0x001fca00078e020a */
[----:B------:R-:W2:Y:S04]  /*0490*/  LDG.E.64.CONSTANT R18, desc[UR10][R14.64] ;  /* 0x0000000a0e127981 */ /* 0x000ea8000c1e9b00 */
[----:B-----5:R0:W5:Y:S04]  /*04a0*/  LDG.E.64.CONSTANT R16, desc[UR10][R14.64+0x1000] ;  /* 0x0010000a0e107981 */ /* 0x020168000c1e9b00 */
[----:B------:R0:W5:Y:S04]  /*04b0*/  LDG.E.64.CONSTANT R12, desc[UR10][R14.64+0x2000] ;  /* 0x0020000a0e0c7981 */ /* 0x000168000c1e9b00 */
[----:B-1----:R0:W5:Y:S01]  /*04c0*/  LDG.E.64.CONSTANT R8, desc[UR10][R14.64+0x3000] ;  /* 0x0030000a0e087981 */ /* 0x002162000c1e9b00 */
[----:B------:R-:W-:Y:S01]  /*04d0*/  BSSY.RECONVERGENT B2, `(.L_x_12) ;  /* 0x0000015000027945 */ /* 0x000fe20003800200 */
[----:B------:R-:W-:-:S02]  /*04e0*/  IMAD.MOV.U32 R29, RZ, RZ, R2 ;  /* 0x000000ffff1d7224 */ /* 0x000fc400078e0002 */
[----:B------:R-:W-:Y:S02]  /*04f0*/  IMAD.MOV.U32 R31, RZ, RZ, R3 ;  /* 0x000000ffff1f7224 */ /* 0x000fe400078e0003 */
[----:B------:R-:W-:Y:S02]  /*0500*/  IMAD.MOV.U32 R7, RZ, RZ, R5 ;  /* 0x000000ffff077224 */ /* 0x000fe400078e0005 */
[----:B------:R-:W-:Y:S01]  /*0510*/  IMAD.MOV.U32 R23, RZ, RZ, R4 ;  /* 0x000000ffff177224 */ /* 0x000fe200078e0004 */
[----:B--2---:R-:W-:-:S13]  /*0520*/  ISETP.GE.AND P0, PT, R5, R19, PT ;  /* 0x000000130500720c */ /* 0x004fda0003f06270 */
[----:B0-----:R-:W-:Y:S05]  /*0530*/  @!P0 BRA `(.L_x_13) ;  /* 0x0000000000388947 */ /* 0x001fea0003800000 */
[----:B------:R-:W2:Y:S01]  /*0540*/  LDG.E.64.CONSTANT R20, desc[UR10][R14.64+0x8] ;  /* 0x0000080a0e147981 */ /* 0x000ea2000c1e9b00 */
[----:B------:R-:W-:Y:S01]  /*0550*/  ISETP.GE.AND P2, PT, R19, R5, PT ;  /* 0x000000051300720c */ /* 0x000fe20003f46270 */
[----:B------:R-:W-:Y:S02]  /*0560*/  IMAD.MOV.U32 R7, RZ, RZ, R19 ;  /* 0x000000ffff077224 */ /* 0x000fe400078e0013 */
[----:B------:R-:W-:-:S10]  /*0570*/  IMAD.MOV.U32 R23, RZ, RZ, R18 ;  /* 0x000000ffff177224 */ /* 0x000fd400078e0012 */
[CC--:B--2---:R-:W-:Y:S01]  /*0580*/  @P2 ISETP.LT.U32.AND P1, PT, R2.reuse, R20.reuse, PT ;  /* 0x000000140200220c */ /* 0x0c4fe20003f21070 */
[----:B------:R-:W-:Y:S01]  /*0590*/  IMAD.MOV.U32 R29, RZ, RZ, R20 ;  /* 0x000000ffff1d7224 */ /* 0x000fe200078e0014 */
[CC--:B------:R-:W-:Y:S01]  /*05a0*/  @P2 ISETP.GE.U32.AND P0, PT, R2.reuse, R20.reuse, PT ;  /* 0x000000140200220c */ /* 0x0c0fe20003f06070 */
[----:B------:R-:W-:Y:S01]  /*05b0*/  IMAD.MOV.U32 R31, RZ, RZ, R21 ;  /* 0x000000ffff1f7224 */ /* 0x000fe200078e0015 */
[CC--:B------:R-:W-:Y:S02]  /*05c0*/  @P2 ISETP.LT.AND.EX P1, PT, R3.reuse, R21.reuse, PT, P1 ;  /* 0x000000150300220c */ /* 0x0c0fe40003f21310 */
[CC--:B------:R-:W-:Y:S02]  /*05d0*/  @P2 ISETP.GE.AND.EX P0, PT, R3.reuse, R21.reuse, PT, P0 ;  /* 0x000000150300220c */ /* 0x0c0fe40003f06300 */
[----:B------:R-:W-:Y:S02]  /*05e0*/  @P2 SEL R29, R2, R20, P1 ;  /* 0x00000014021d2207 */ /* 0x000fe40000800000 */
[----:B------:R-:W-:-:S02]  /*05f0*/  @P2 SEL R31, R3, R21, P1 ;  /* 0x00000015031f2207 */ /* 0x000fc40000800000 */
[----:B------:R-:W-:Y:S02]  /*0600*/  @P2 SEL R7, R5, R19, !P0 ;  /* 0x0000001305072207 */ /* 0x000fe40004000000 */
[----:B------:R-:W-:-:S07]  /*0610*/  @P2 SEL R23, R4, R18, !P0 ;  /* 0x0000001204172207 */ /* 0x000fce0004000000 */
.L_x_13:
[----:B------:R-:W-:Y:S05]  /*0620*/  BSYNC.RECONVERGENT B2 ;  /* 0x0000000000027941 */ /* 0x000fea0003800200 */
.L_x_12:
[----:B-----5:R-:W-:Y:S01]  /*0630*/  ISETP.GE.AND P0, PT, R7, R17, PT ;  /* 0x000000110700720c */ /* 0x020fe20003f06270 */
[----:B------:R-:W-:Y:S01]  /*0640*/  BSSY.RECONVERGENT B2, `(.L_x_14) ;  /* 0x0000014000027945 */ /* 0x000fe20003800200 */
[----:B------:R-:W-:Y:S02]  /*0650*/  IMAD.MOV.U32 R25, RZ, RZ, R29 ;  /* 0x000000ffff197224 */ /* 0x000fe400078e001d */
[----:B------:R-:W-:Y:S02]  /*0660*/  IMAD.MOV.U32 R27, RZ, RZ, R31 ;  /* 0x000000ffff1b7224 */ /* 0x000fe400078e001f */
[----:B------:R-:W-:Y:S02]  /*0670*/  IMAD.MOV.U32 R5, RZ, RZ, R7 ;  /* 0x000000ffff057224 */ /* 0x000fe400078e0007 */
[----:B------:R-:W-:-:S05]  /*0680*/  IMAD.MOV.U32 R19, RZ, RZ, R23 ;  /* 0x000000ffff137224 */ /* 0x000fca00078e0017 */
[----:B------:R-:W-:Y:S05]  /*0690*/  @!P0 BRA `(.L_x_15) ;  /* 0x0000000000388947 */ /* 0x000fea0003800000 */
[----:B------:R-:W2:Y:S01]  /*06a0*/  LDG.E.64.CONSTANT R2, desc[UR10][R14.64+0x1008] ;  /* 0x0010080a0e027981 */ /* 0x000ea2000c1e9b00 */
[----:B------:R-:W-:Y:S01]  /*06b0*/  ISETP.GE.AND P2, PT, R17, R7, PT ;  /* 0x000000071100720c */ /* 0x000fe20003f46270 */
[----:B------:R-:W-:Y:S02]  /*06c0*/  IMAD.MOV.U32 R5, RZ, RZ, R17 ;  /* 0x000000ffff057224 */ /* 0x000fe400078e0011 */
[----:B------:R-:W-:-:S10]  /*06d0*/  IMAD.MOV.U32 R19, RZ, RZ, R16 ;  /* 0x000000ffff137224 */ /* 0x000fd400078e0010 */
[CC--:B--2---:R-:W-:Y:S01]  /*06e0*/  @P2 ISETP.LT.U32.AND P1, PT, R29.reuse, R2.reuse, PT ;  /* 0x000000021d00220c */ /* 0x0c4fe20003f21070 */
[----:B------:R-:W-:Y:S01]  /*06f0*/  IMAD.MOV.U32 R25, RZ, RZ, R2 ;  /* 0x000000ffff197224 */ /* 0x000fe200078e0002 */
[-C--:B------:R-:W-:Y:S01]  /*0700*/  @P2 ISETP.GE.U32.AND P0, PT, R29, R2.reuse, PT ;  /* 0x000000021d00220c */ /* 0x080fe20003f06070 */
[----:B------:R-:W-:Y:S01]  /*0710*/  IMAD.MOV.U32 R27, RZ, RZ, R3 ;  /* 0x000000ffff1b7224 */ /* 0x000fe200078e0003 */
[CC--:B------:R-:W-:Y:S02]  /*0720*/  @P2 ISETP.LT.AND.EX P1, PT, R31.reuse, R3.reuse, PT, P1 ;  /* 0x000000031f00220c */ /* 0x0c0fe40003f21310 */
[-C--:B------:R-:W-:Y:S02]  /*0730*/  @P2 ISETP.GE.AND.EX P0, PT, R31, R3.reuse, PT, P0 ;  /* 0x000000031f00220c */ /* 0x080fe40003f06300 */
[----:B------:R-:W-:Y:S02]  /*0740*/  @P2 SEL R25, R29, R2, P1 ;  /* 0x000000021d192207 */ /* 0x000fe40000800000 */
[----:B------:R-:W-:-:S02]  /*0750*/  @P2 SEL R27, R31, R3, P1 ;  /* 0x000000031f1b2207 */ /* 0x000fc40000800000 */
[----:B------:R-:W-:Y:S02]  /*0760*/  @P2 SEL R5, R7, R17, !P0 ;  /* 0x0000001107052207 */ /* 0x000fe40004000000 */
[----:B------:R-:W-:-:S07]  /*0770*/  @P2 SEL R19, R23, R16, !P0 ;  /* 0x0000001017132207 */ /* 0x000fce0004000000 */
.L_x_15:
[----:B------:R-:W-:Y:S05]  /*0780*/  BSYNC.RECONVERGENT B2 ;  /* 0x0000000000027941 */ /* 0x000fea0003800200 */
.L_x_14:
[----:B------:R-:W-:Y:S01]  /*0790*/  ISETP.GE.AND P0, PT, R5, R13, PT ;  /* 0x0000000d0500720c */ /* 0x000fe20003f06270 */
        /* <DEDUP_REMOVED lines=20> */
.L_x_17:
[----:B------:R-:W-:Y:S05]  /*08e0*/  BSYNC.RECONVERGENT B2 ;  /* 0x0000000000027941 */ /* 0x000fea0003800200 */
.L_x_16:
[----:B------:R-:W-:Y:S01]  /*08f0*/  ISETP.GE.AND P0, PT, R7, R9, PT ;  /* 0x000000090700720c */ /* 0x000fe20003f06270 */
[----:B------:R-:W-:Y:S01]  /*0900*/  BSSY.RECONVERGENT B2, `(.L_x_18) ;  /* 0x0000013000027945 */ /* 0x000fe20003800200 */
[----:B------:R-:W-:Y:S02]  /*0910*/  IMAD.MOV.U32 R5, RZ, RZ, R7 ;  /* 0x000000ffff057224 */ /* 0x000fe400078e0007 */
[----:B------:R-:W-:Y:S02]  /*0920*/  IMAD.MOV.U32 R4, RZ, RZ, R17 ;  /* 0x000000ffff047224 */ /* 0x000fe400078e0011 */
[----:B------:R-:W-:Y:S02]  /*0930*/  IMAD.MOV.U32 R2, RZ, RZ, R21 ;  /* 0x000000ffff027224 */ /* 0x000fe400078e0015 */
[----:B------:R-:W-:-:S05]  /*0940*/  IMAD.MOV.U32 R3, RZ, RZ, R23 ;  /* 0x000000ffff037224 */ /* 0x000fca00078e0017 */
[----:B------:R-:W-:Y:S05]  /*0950*/  @!P0 BRA `(.L_x_19) ;  /* 0x0000000000348947 */ /* 0x000fea0003800000 */
[----:B------:R0:W5:Y:S01]  /*0960*/  LDG.E.64.CONSTANT R2, desc[UR10][R14.64+0x3008] ;  /* 0x0030080a0e027981 */ /* 0x000162000c1e9b00 */
[----:B------:R-:W-:Y:S01]  /*0970*/  ISETP.GE.AND P0, PT, R9, R7, PT ;  /* 0x000000070900720c */ /* 0x000fe20003f06270 */
[----:B------:R-:W-:Y:S02]  /*0980*/  IMAD.MOV.U32 R5, RZ, RZ, R9 ;  /* 0x000000ffff057224 */ /* 0x000fe400078e0009 */
[----:B------:R-:W-:-:S10]  /*0990*/  IMAD.MOV.U32 R4, RZ, RZ, R8 ;  /* 0x000000ffff047224 */ /* 0x000fd400078e0008 */
[----:B0-----:R-:W-:Y:S05]  /*09a0*/  @!P0 BRA `(.L_x_19) ;  /* 0x0000000000208947 */ /* 0x001fea0003800000 */
[CC--:B-----5:R-:W-:Y:S02]  /*09b0*/  ISETP.LT.U32.AND P1, PT, R21.reuse, R2.reuse, PT ;  /* 0x000000021500720c */ /* 0x0e0fe40003f21070 */
[-C--:B------:R-:W-:Y:S02]  /*09c0*/  ISETP.GE.U32.AND P0, PT, R21, R2.reuse, PT ;  /* 0x000000021500720c */ /* 0x080fe40003f06070 */
[CC--:B------:R-:W-:Y:S02]  /*09d0*/  ISETP.LT.AND.EX P1, PT, R23.reuse, R3.reuse, PT, P1 ;  /* 0x000000031700720c */ /* 0x0c0fe40003f21310 */
[-C--:B------:R-:W-:Y:S02]  /*09e0*/  ISETP.GE.AND.EX P0, PT, R23, R3.reuse, PT, P0 ;  /* 0x000000031700720c */ /* 0x080fe40003f06300 */
[----:B------:R-:W-:Y:S02]  /*09f0*/  SEL R2, R21, R2, P1 ;  /* 0x0000000215027207 */ /* 0x000fe40000800000 */
[----:B------:R-:W-:-:S02]  /*0a00*/  SEL R3, R23, R3, P1 ;  /* 0x0000000317037207 */ /* 0x000fc40000800000 */
[----:B------:R-:W-:Y:S02]  /*0a10*/  SEL R5, R7, R9, !P0 ;  /* 0x0000000907057207 */ /* 0x000fe40004000000 */
[----:B------:R-:W-:-:S07]  /*0a20*/  SEL R4, R17, R8, !P0 ;  /* 0x0000000811047207 */ /* 0x000fce0004000000 */
.L_x_19:
[----:B------:R-:W-:Y:S05]  /*0a30*/  BSYNC.RECONVERGENT B2 ;  /* 0x0000000000027941 */ /* 0x000fea0003800200 */
.L_x_18:
[----:B------:R-:W-:-:S05]  /*0a40*/  VIADD R6, R6, 0x400 ;  /* 0x0000040006067836 */ /* 0x000fca0000000000 */
[----:B------:R-:W-:-:S13]  /*0a50*/  ISETP.GE.AND P0, PT, R6, UR4, PT ;  /* 0x0000000406007c0c */ /* 0x000fda000bf06270 */
[----:B------:R-:W-:Y:S05]  /*0a60*/  @!P0 BRA `(.L_x_20) ;  /* 0xfffffff800848947 */ /* 0x000fea000383ffff */
.L_x_6:
[----:B------:R-:W-:Y:S05]  /*0a70*/  BSYNC.RECONVERGENT B1 ;  /* 0x0000000000017941 */ /* 0x000fea0003800200 */
.L_x_5:
[----:B------:R-:W2:Y:S02]  /*0a80*/  LDCU UR4, c[0x0][0x390] ;  /* 0x00007200ff0477ac */ /* 0x000ea40008000800 */
[----:B--2---:R-:W-:-:S09]  /*0a90*/  UISETP.GE.AND UP0, UPT, UR4, 0x100, UPT ;  /* 0x000001000400788c */ /* 0x004fd2000bf06270 */
[----:B------:R-:W-:Y:S05]  /*0aa0*/  BRA.U !UP0, `(.L_x_21) ;  /* 0x0000001108dc7547 */ /* 0x000fea000b800000 */
[----:B------:R-:W2:Y:S01]  /*0ab0*/  S2R R14, SR_LANEID ;  /* 0x00000000000e7919 */ /* 0x000ea20000000000 */
[----:B------:R-:W-:Y:S01]  /*0ac0*/  BSSY.RECONVERGENT B1, `(.L_x_22) ;  /* 0x0000019000017945 */ /* 0x000fe20003800200 */
[----:B0----5:R-:W-:Y:S01]  /*0ad0*/  IMAD.MOV.U32 R10, RZ, RZ, R2 ;  /* 0x000000ffff0a7224 */ /* 0x021fe200078e0002 */
[----:B-1----:R-:W0:Y:S01]  /*0ae0*/  SHFL.DOWN PT, R8, R5, 0x1, 0x1f ;  /* 0x08201f0005087f89 */ /* 0x002e2200000e0000 */
[----:B------:R-:W-:Y:S02]  /*0af0*/  IMAD.MOV.U32 R11, RZ, RZ, R3 ;  /* 0x000000ffff0b7224 */ /* 0x000fe400078e0003 */
[----:B------:R-:W-:Y:S01]  /*0b00*/  IMAD.MOV.U32 R6, RZ, RZ, R5 ;  /* 0x000000ffff067224 */ /* 0x000fe200078e0005 */
[----:B------:R1:W3:Y:S01]  /*0b10*/  SHFL.DOWN PT, R9, R4, 0x1, 0x1f ;  /* 0x08201f0004097f89 */ /* 0x0002e200000e0000 */
[----:B------:R-:W-:-:S03]  /*0b20*/  IMAD.MOV.U32 R7, RZ, RZ, R4 ;  /* 0x000000ffff077224 */ /* 0x000fc600078e0004 */
[----:B------:R1:W4:Y:S04]  /*0b30*/  SHFL.DOWN PT, R13, R2, 0x1, 0x1f ;  /* 0x08201f00020d7f89 */ /* 0x00032800000e0000 */
[----:B------:R1:W1:Y:S01]  /*0b40*/  SHFL.DOWN PT, R15, R3, 0x1, 0x1f ;  /* 0x08201f00030f7f89 */ /* 0x00026200000e0000 */
[----:B0-----:R-:W-:-:S04]  /*0b50*/  ISETP.GE.AND P0, PT, R5, R8, PT ;  /* 0x000000080500720c */ /* 0x001fc80003f06270 */
[----:B--2---:R-:W-:-:S13]  /*0b60*/  ISETP.GT.OR P0, PT, R14, 0x1e, !P0 ;  /* 0x0000001e0e00780c */ /* 0x004fda0004704670 */
[----:B-1-34-:R-:W-:Y:S05]  /*0b70*/  @P0 BRA `(.L_x_23) ;  /* 0x0000000000340947 */ /* 0x01afea0003800000 */
[----:B------:R-:W-:Y:S01]  /*0b80*/  ISETP.GE.AND P2, PT, R8, R5, PT ;  /* 0x000000050800720c */ /* 0x000fe20003f46270 */
[----:B------:R-:W-:Y:S02]  /*0b90*/  IMAD.MOV.U32 R10, RZ, RZ, R13 ;  /* 0x000000ffff0a7224 */ /* 0x000fe400078e000d */
[----:B------:R-:W-:Y:S02]  /*0ba0*/  IMAD.MOV.U32 R11, RZ, RZ, R15 ;  /* 0x000000ffff0b7224 */ /* 0x000fe400078e000f */
[----:B------:R-:W-:Y:S02]  /*0bb0*/  IMAD.MOV.U32 R6, RZ, RZ, R8 ;  /* 0x000000ffff067224 */ /* 0x000fe400078e0008 */
[----:B------:R-:W-:-:S06]  /*0bc0*/  IMAD.MOV.U32 R7, RZ, RZ, R9 ;  /* 0x000000ffff077224 */ /* 0x000fcc00078e0009 */
[CC--:B------:R-:W-:Y:S02]  /*0bd0*/  @P2 ISETP.LT.U32.AND P1, PT, R2.reuse, R13.reuse, PT ;  /* 0x0000000d0200220c */ /* 0x0c0fe40003f21070 */
[C---:B------:R-:W-:Y:S02]  /*0be0*/  @P2 ISETP.GE.U32.AND P0, PT, R2.reuse, R13, PT ;  /* 0x0000000d0200220c */ /* 0x040fe40003f06070 */
[CC--:B------:R-:W-:Y:S02]  /*0bf0*/  @P2 ISETP.LT.AND.EX P1, PT, R3.reuse, R15.reuse, PT, P1 ;  /* 0x0000000f0300220c */ /* 0x0c0fe40003f21310 */
[C---:B------:R-:W-:Y:S02]  /*0c00*/  @P2 ISETP.GE.AND.EX P0, PT, R3.reuse, R15, PT, P0 ;  /* 0x0000000f0300220c */ /* 0x040fe40003f06300 */
[----:B------:R-:W-:Y:S02]  /*0c10*/  @P2 SEL R10, R2, R13, P1 ;  /* 0x0000000d020a2207 */ /* 0x000fe40000800000 */
[----:B------:R-:W-:-:S02]  /*0c20*/  @P2 SEL R11, R3, R15, P1 ;  /* 0x0000000f030b2207 */ /* 0x000fc40000800000 */
[----:B------:R-:W-:Y:S02]  /*0c30*/  @P2 SEL R6, R5, R8, !P0 ;  /* 0x0000000805062207 */ /* 0x000fe40004000000 */
[----:B------:R-:W-:-:S07]  /*0c40*/  @P2 SEL R7, R4, R9, !P0 ;  /* 0x0000000904072207 */ /* 0x000fce0004000000 */
.L_x_23:
[----:B------:R-:W-:Y:S05]  /*0c50*/  BSYNC.RECONVERGENT B1 ;  /* 0x0000000000017941 */ /* 0x000fea0003800200 */
.L_x_22:
[----:B------:R-:W0:Y:S01]  /*0c60*/  SHFL.DOWN PT, R5, R6, 0x2, 0x1f ;  /* 0x08401f0006057f89 */ /* 0x000e2200000e0000 */
[----:B------:R-:W-:Y:S01]  /*0c70*/  BSSY.RECONVERGENT B1, `(.L_x_24) ;  /* 0x0000018000017945 */ /* 0x000fe20003800200 */
[----:B------:R-:W-:Y:S02]  /*0c80*/  IMAD.MOV.U32 R8, RZ, RZ, R10 ;  /* 0x000000ffff087224 */ /* 0x000fe400078e000a */
[----:B------:R1:W2:Y:S01]  /*0c90*/  SHFL.DOWN PT, R4, R7, 0x2, 0x1f ;  /* 0x08401f0007047f89 */ /* 0x0002a200000e0000 */
[----:B------:R-:W-:Y:S02]  /*0ca0*/  IMAD.MOV.U32 R9, RZ, RZ, R11 ;  /* 0x000000ffff097224 */ /* 0x000fe400078e000b */
[----:B------:R-:W-:Y:S01]  /*0cb0*/  IMAD.MOV.U32 R2, RZ, RZ, R6 ;  /* 0x000000ffff027224 */ /* 0x000fe200078e0006 */
[----:B------:R1:W3:Y:S01]  /*0cc0*/  SHFL.DOWN PT, R13, R10, 0x2, 0x1f ;  /* 0x08401f000a0d7f89 */ /* 0x0002e200000e0000 */
[----:B------:R-:W-:-:S03]  /*0cd0*/  IMAD.MOV.U32 R3, RZ, RZ, R7 ;  /* 0x000000ffff037224 */ /* 0x000fc600078e0007 */
[----:B------:R1:W4:Y:S01]  /*0ce0*/  SHFL.DOWN PT, R12, R11, 0x2, 0x1f ;  /* 0x08401f000b0c7f89 */ /* 0x00032200000e0000 */
[----:B0-----:R-:W-:-:S04]  /*0cf0*/  ISETP.GE.AND P0, PT, R6, R5, PT ;  /* 0x000000050600720c */ /* 0x001fc80003f06270 */
[----:B------:R-:W-:-:S13]  /*0d00*/  ISETP.GT.OR P0, PT, R14, 0x1d, !P0 ;  /* 0x0000001d0e00780c */ /* 0x000fda0004704670 */
[----:B-1234-:R-:W-:Y:S05]  /*0d10*/  @P0 BRA `(.L_x_25) ;  /* 0x0000000000340947 */ /* 0x01efea0003800000 */
[----:B------:R-:W-:Y:S01]  /*0d20*/  ISETP.GE.AND P2, PT, R5, R6, PT ;  /* 0x000000060500720c */ /* 0x000fe20003f46270 */
[----:B------:R-:W-:Y:S02]  /*0d30*/  IMAD.MOV.U32 R8, RZ, RZ, R13 ;  /* 0x000000ffff087224 */ /* 0x000fe400078e000d */
[----:B------:R-:W-:Y:S02]  /*0d40*/  IMAD.MOV.U32 R9, RZ, RZ, R12 ;  /* 0x000000ffff097224 */ /* 0x000fe400078e000c */
[----:B------:R-:W-:Y:S02]  /*0d50*/  IMAD.MOV.U32 R2, RZ, RZ, R5 ;  /* 0x000000ffff027224 */ /* 0x000fe400078e0005 */
[----:B------:R-:W-:-:S06]  /*0d60*/  IMAD.MOV.U32 R3, RZ, RZ, R4 ;  /* 0x000000ffff037224 */ /* 0x000fcc00078e0004 */
[CC--:B------:R-:W-:Y:S02]  /*0d70*/  @P2 ISETP.LT.U32.AND P1, PT, R10.reuse, R13.reuse, PT ;  /* 0x0000000d0a00220c */ /* 0x0c0fe40003f21070 */
[CC--:B------:R-:W-:Y:S02]  /*0d80*/  @P2 ISETP.GE.U32.AND P0, PT, R10.reuse, R13.reuse, PT ;  /* 0x0000000d0a00220c */ /* 0x0c0fe40003f06070 */
[CC--:B------:R-:W-:Y:S02]  /*0d90*/  @P2 ISETP.LT.AND.EX P1, PT, R11.reuse, R12.reuse, PT, P1 ;  /* 0x0000000c0b00220c */ /* 0x0c0fe40003f21310 */
[CC--:B------:R-:W-:Y:S02]  /*0da0*/  @P2 ISETP.GE.AND.EX P0, PT, R11.reuse, R12.reuse, PT, P0 ;  /* 0x0000000c0b00220c */ /* 0x0c0fe40003f06300 */
[----:B------:R-:W-:Y:S02]  /*0db0*/  @P2 SEL R8, R10, R13, P1 ;  /* 0x0000000d0a082207 */ /* 0x000fe40000800000 */
[----:B------:R-:W-:-:S02]  /*0dc0*/  @P2 SEL R9, R11, R12, P1 ;  /* 0x0000000c0b092207 */ /* 0x000fc40000800000 */
[----:B------:R-:W-:Y:S02]  /*0dd0*/  @P2 SEL R2, R6, R5, !P0 ;  /* 0x0000000506022207 */ /* 0x000fe40004000000 */
[----:B------:R-:W-:-:S07]  /*0de0*/  @P2 SEL R3, R7, R4, !P0 ;  /* 0x0000000407032207 */ /* 0x000fce0004000000 */
.L_x_25:
[----:B------:R-:W-:Y:S05]  /*0df0*/  BSYNC.RECONVERGENT B1 ;  /* 0x0000000000017941 */ /* 0x000fea0003800200 */
.L_x_24:
        /* <DEDUP_REMOVED lines=25> */
.L_x_27:
[----:B------:R-:W-:Y:S05]  /*0f90*/  BSYNC.RECONVERGENT B1 ;  /* 0x0000000000017941 */ /* 0x000fea0003800200 */
.L_x_26:
        /* <DEDUP_REMOVED lines=25> */
.L_x_29:
[----:B------:R-:W-:Y:S05]  /*1130*/  BSYNC.RECONVERGENT B1 ;  /* 0x0000000000017941 */ /* 0x000fea0003800200 */
.L_x_28:
[----:B------:R-:W0:Y:S01]  /*1140*/  SHFL.DOWN PT, R11, R6, 0x10, 0x1f ;  /* 0x0a001f00060b7f89 */ /* 0x000e2200000e0000 */
[----:B------:R-:W-:Y:S01]  /*1150*/  BSSY.RECONVERGENT B1, `(.L_x_30) ;  /* 0x0000019000017945 */ /* 0x000fe20003800200 */
[----:B------:R-:W-:Y:S01]  /*1160*/  ISETP.NE.AND P2, PT, R14, RZ, PT ;  /* 0x000000ff0e00720c */ /* 0x000fe20003f45270 */
[----:B------:R-:W-:Y:S01]  /*1170*/  IMAD.MOV.U32 R5, RZ, RZ, R8 ;  /* 0x000000ffff057224 */ /* 0x000fe200078e0008 */
        /* <DEDUP_REMOVED lines=22> */
.L_x_31:
[----:B------:R-:W-:Y:S05]  /*12e0*/  BSYNC.RECONVERGENT B1 ;  /* 0x0000000000017941 */ /* 0x000fea0003800200 */
.L_x_30:
[----:B------:R-:W-:Y:S04]  /*12f0*/  BSSY.RECONVERGENT B1, `(.L_x_32) ;  /* 0x000000c000017945 */ /* 0x000fe80003800200 */
[----:B------:R-:W-:Y:S05]  /*1300*/  @P2 BRA `(.L_x_33) ;  /* 0x0000000000282947 */ /* 0x000fea0003800000 */
[----:B------:R-:W0:Y:S01]  /*1310*/  S2R R8, SR_CgaCtaId ;  /* 0x0000000000087919 */ /* 0x000e220000008800 */
[----:B------:R-:W-:Y:S02]  /*1320*/  MOV R7, 0x400 ;  /* 0x0000040000077802 */ /* 0x000fe40000000f00 */
[----:B------:R-:W-:-:S04]  /*1330*/  SHF.R.U32.HI R6, RZ, 0x1, R0 ;  /* 0x00000001ff067819 */ /* 0x000fc80000011600 */
[----:B------:R-:W-:Y:S02]  /*1340*/  LOP3.LUT R6, R6, 0x1f0, RZ, 0xc0, !PT ;  /* 0x000001f006067812 */ /* 0x000fe400078ec0ff */
[----:B0-----:R-:W-:-:S05]  /*1350*/  LEA R7, R8, R7, 0x18 ;  /* 0x0000000708077211 */ /* 0x001fca00078ec0ff */
[----:B------:R-:W-:Y:S02]  /*1360*/  IMAD.IADD R9, R6, 0x1, R7 ;  /* 0x0000000106097824 */ /* 0x000fe400078e0207 */
[----:B------:R-:W-:Y:S02]  /*1370*/  IMAD.MOV.U32 R6, RZ, RZ, R5 ;  /* 0x000000ffff067224 */ /* 0x000fe400078e0005 */
[----:B------:R-:W-:Y:S01]  /*1380*/  IMAD.MOV.U32 R7, RZ, RZ, R4 ;  /* 0x000000ffff077224 */ /* 0x000fe200078e0004 */
[----:B------:R0:W-:Y:S04]  /*1390*/  STS.64 [R9+0x8], R2 ;  /* 0x0000080209007388 */ /* 0x0001e80000000a00 */
[----:B------:R0:W-:Y:S02]  /*13a0*/  STS.64 [R9+0x10], R6 ;  /* 0x0000100609007388 */ /* 0x0001e40000000a00 */
.L_x_33:
[----:B------:R-:W-:Y:S05]  /*13b0*/  BSYNC.RECONVERGENT B1 ;  /* 0x0000000000017941 */ /* 0x000fea0003800200 */
.L_x_32:
[----:B------:R-:W-:Y:S01]  /*13c0*/  BAR.SYNC.DEFER_BLOCKING 0x0 ;  /* 0x0000000000007b1d */ /* 0x000fe20000010000 */
[----:B------:R-:W-:-:S13]  /*13d0*/  ISETP.NE.AND P1, PT, R0, RZ, PT ;  /* 0x000000ff0000720c */ /* 0x000fda0003f25270 */
[----:B------:R-:W-:Y:S05]  /*13e0*/  @P1 BRA `(.L_x_34) ;  /* 0x0000005c00901947 */ /* 0x000fea0003800000 */
[----:B0-----:R-:W0:Y:S01]  /*13f0*/  S2R R7, SR_CgaCtaId ;  /* 0x0000000000077919 */ /* 0x001e220000008800 */
[----:B------:R-:W-:Y:S01]  /*1400*/  MOV R0, 0x400 ;  /* 0x0000040000007802 */ /* 0x000fe20000000f00 */
[----:B------:R-:W-:Y:S01]  /*1410*/  BSSY.RECONVERGENT B1, `(.L_x_35) ;  /* 0x000001c000017945 */ /* 0x000fe20003800200 */
[----:B------:R-:W-:Y:S02]  /*1420*/  IMAD.MOV.U32 R22, RZ, RZ, R3 ;  /* 0x000000ffff167224 */ /* 0x000fe400078e0003 */
[----:B------:R-:W-:Y:S02]  /*1430*/  IMAD.MOV.U32 R23, RZ, RZ, R2 ;  /* 0x000000ffff177224 */ /* 0x000fe400078e0002 */
[----:B------:R-:W-:Y:S02]  /*1440*/  IMAD.MOV.U32 R18, RZ, RZ, R5 ;  /* 0x000000ffff127224 */ /* 0x000fe400078e0005 */
[----:B------:R-:W-:Y:S01]  /*1450*/  IMAD.MOV.U32 R19, RZ, RZ, R4 ;  /* 0x000000ffff137224 */ /* 0x000fe200078e0004 */
[----:B0-----:R-:W-:-:S05]  /*1460*/  LEA R0, R7, R0, 0x18 ;  /* 0x0000000007007211 */ /* 0x001fca00078ec0ff */
[----:B------:R-:W0:Y:S04]  /*1470*/  LDS.64 R20, [R0+0x18] ;  /* 0x0000180000147984 */ /* 0x000e280000000a00 */
[----:B------:R1:W2:Y:S04]  /*1480*/  LDS.64 R16, [R0+0x28] ;  /* 0x0000280000107984 */ /* 0x0002a80000000a00 */
[----:B------:R1:W3:Y:S04]  /*1490*/  LDS.64 R14, [R0+0x38] ;  /* 0x00003800000e7984 */ /* 0x0002e80000000a00 */
[----:B------:R1:W4:Y:S04]  /*14a0*/  LDS.64 R12, [R0+0x48] ;  /* 0x00004800000c7984 */ /* 0x0003280000000a00 */
[----:B------:R1:W1:Y:S04]  /*14b0*/  LDS.64 R10, [R0+0x58] ;  /* 0x00005800000a7984 */ /* 0x0002680000000a00 */
[----:B------:R0:W1:Y:S04]  /*14c0*/  LDS.64 R8, [R0+0x68] ;  /* 0x0000680000087984 */ /* 0x0000680000000a00 */
[----:B------:R0:W1:Y:S02]  /*14d0*/  LDS.64 R6, [R0+0x78] ;  /* 0x0000780000067984 */ /* 0x0000640000000a00 */
[----:B0-----:R-:W-:-:S13]  /*14e0*/  ISETP.GE.AND P0, PT, R3, R21, PT ;  /* 0x000000150300720c */ /* 0x001fda0003f06270 */
[----:B--234-:R-:W-:Y:S05]  /*14f0*/  @!P0 BRA `(.L_x_36) ;  /* 0x0000000000348947 */ /* 0x01cfea0003800000 */
[----:B------:R0:W2:Y:S01]  /*1500*/  LDS.64 R18, [R0+0x20] ;  /* 0x0000200000127984 */ /* 0x0000a20000000a00 */
[----:B------:R-:W-:Y:S01]  /*1510*/  ISETP.GE.AND P0, PT, R21, R3, PT ;  /* 0x000000031500720c */ /* 0x000fe20003f06270 */
[----:B------:R-:W-:Y:S02]  /*1520*/  IMAD.MOV.U32 R22, RZ, RZ, R21 ;  /* 0x000000ffff167224 */ /* 0x000fe400078e0015 */
[----:B------:R-:W-:-:S10]  /*1530*/  IMAD.MOV.U32 R23, RZ, RZ, R20 ;  /* 0x000000ffff177224 */ /* 0x000fd400078e0014 */
[----:B0-----:R-:W-:Y:S05]  /*1540*/  @!P0 BRA `(.L_x_36) ;  /* 0x0000000000208947 */ /* 0x001fea0003800000 */
[CC--:B--2---:R-:W-:Y:S02]  /*1550*/  ISETP.LT.U32.AND P2, PT, R5.reuse, R18.reuse, PT ;  /* 0x000000120500720c */ /* 0x0c4fe40003f41070 */
[CC--:B------:R-:W-:Y:S02]  /*1560*/  ISETP.GE.U32.AND P0, PT, R5.reuse, R18.reuse, PT ;  /* 0x000000120500720c */ /* 0x0c0fe40003f06070 */
[CC--:B------:R-:W-:Y:S02]  /*1570*/  ISETP.LT.AND.EX P2, PT, R4.reuse, R19.reuse, PT, P2 ;  /* 0x000000130400720c */ /* 0x0c0fe40003f41320 */
[CC--:B------:R-:W-:Y:S02]  /*1580*/  ISETP.GE.AND.EX P0, PT, R4.reuse, R19.reuse, PT, P0 ;  /* 0x000000130400720c */ /* 0x0c0fe40003f06300 */
[----:B------:R-:W-:Y:S02]  /*1590*/  SEL R18, R5, R18, P2 ;  /* 0x0000001205127207 */ /* 0x000fe40001000000 */
[----:B------:R-:W-:-:S02]  /*15a0*/  SEL R19, R4, R19, P2 ;  /* 0x0000001304137207 */ /* 0x000fc40001000000 */
[----:B------:R-:W-:Y:S02]  /*15b0*/  SEL R22, R3, R21, !P0 ;  /* 0x0000001503167207 */ /* 0x000fe40004000000 */
[----:B------:R-:W-:-:S07]  /*15c0*/  SEL R23, R2, R20, !P0 ;  /* 0x0000001402177207 */ /* 0x000fce0004000000 */
.L_x_36:
[----:B------:R-:W-:Y:S05]  /*15d0*/  BSYNC.RECONVERGENT B1 ;  /* 0x0000000000017941 */ /* 0x000fea0003800200 */
.L_x_35:
[----:B------:R-:W-:Y:S01]  /*15e0*/  ISETP.GE.AND P0, PT, R22, R17, PT ;  /* 0x000000111600720c */ /* 0x000fe20003f06270 */
[----:B------:R-:W-:Y:S01]  /*15f0*/  BSSY.RECONVERGENT B1, `(.L_x_37) ;  /* 0x0000014000017945 */ /* 0x000fe20003800200 */
[----:B--2---:R-:W-:Y:S02]  /*1600*/  IMAD.MOV.U32 R21, RZ, RZ, R18 ;  /* 0x000000ffff157224 */ /* 0x004fe400078e0012 */
[----:B------:R-:W-:Y:S02]  /*1610*/  IMAD.MOV.U32 R20, RZ, RZ, R19 ;  /* 0x000000ffff147224 */ /* 0x000fe400078e0013 */
[----:B------:R-:W-:Y:S02]  /*1620*/  IMAD.MOV.U32 R2, RZ, RZ, R22 ;  /* 0x000000ffff027224 */ /* 0x000fe400078e0016 */
[----:B------:R-:W-:-:S05]  /*1630*/  IMAD.MOV.U32 R3, RZ, RZ, R23 ;  /* 0x000000ffff037224 */ /* 0x000fca00078e0017 */
[----:B------:R-:W-:Y:S05]  /*1640*/  @!P0 BRA `(.L_x_38) ;  /* 0x0000000000388947 */ /* 0x000fea0003800000 */
[----:B------:R-:W0:Y:S01]  /*1650*/  LDS.64 R4, [R0+0x30] ;  /* 0x0000300000047984 */ /* 0x000e220000000a00 */
[----:B------:R-:W-:Y:S01]  /*1660*/  ISETP.GE.AND P3, PT, R17, R22, PT ;  /* 0x000000161100720c */ /* 0x000fe20003f66270 */
[----:B------:R-:W-:Y:S02]  /*1670*/  IMAD.MOV.U32 R2, RZ, RZ, R17 ;  /* 0x000000ffff027224 */ /* 0x000fe400078e0011 */
[----:B------:R-:W-:-:S10]  /*1680*/  IMAD.MOV.U32 R3, RZ, RZ, R16 ;  /* 0x000000ffff037224 */ /* 0x000fd400078e0010 */
[CC--:B0-----:R-:W-:Y:S01]  /*1690*/  @P3 ISETP.LT.U32.AND P2, PT, R18.reuse, R4.reuse, PT ;  /* 0x000000041200320c */ /* 0x0c1fe20003f41070 */
        /* <DEDUP_REMOVED lines=9> */
.L_x_38:
[----:B------:R-:W-:Y:S05]  /*1730*/  BSYNC.RECONVERGENT B1 ;  /* 0x0000000000017941 */ /* 0x000fea0003800200 */
.L_x_37:
[----:B------:R-:W-:Y:S01]  /*1740*/  ISETP.GE.AND P0, PT, R2, R15, PT ;  /* 0x0000000f0200720c */ /* 0x000fe20003f06270 */
[----:B------:R-:W-:Y:S01]  /*1750*/  BSSY.RECONVERGENT B1, `(.L_x_39) ;  /* 0x0000014000017945 */ /* 0x000fe20003800200 */
[----:B------:R-:W-:Y:S02]  /*1760*/  IMAD.MOV.U32 R19, RZ, RZ, R21 ;  /* 0x000000ffff137224 */ /* 0x000fe400078e0015 */
        /* <DEDUP_REMOVED lines=8> */
[CC--:B0-----:R-:W-:Y:S01]  /*17f0*/  @P3 ISETP.GE.U32.AND P0, PT, R21.reuse, R16.reuse, PT ;  /* 0x000000101500320c */ /* 0x0c1fe20003f06070 */
[----:B------:R-:W-:Y:S01]  /*1800*/  IMAD.MOV.U32 R19, RZ, RZ, R16 ;  /* 0x000000ffff137224 */ /* 0x000fe200078e0010 */
[CC--:B------:R-:W-:Y:S01]  /*1810*/  @P3 ISETP.LT.U32.AND P2, PT, R21.reuse, R16.reuse, PT ;  /* 0x000000101500320c */ /* 0x0c0fe20003f41070 */
[----:B------:R-:W-:Y:S01]  /*1820*/  IMAD.MOV.U32 R18, RZ, RZ, R17 ;  /* 0x000000ffff127224 */ /* 0x000fe200078e0011 */
[CC--:B------:R-:W-:Y:S02]  /*1830*/  @P3 ISETP.GE.AND.EX P0, PT, R20.reuse, R17.reuse, PT, P0 ;  /* 0x000000111400320c */ /* 0x0c0fe40003f06300 */
[----:B------:R-:W-:Y:S02]  /*1840*/  @P3 ISETP.LT.AND.EX P2, PT, R20, R17, PT, P2 ;  /* 0x000000111400320c */ /* 0x000fe40003f41320 */
[----:B------:R-:W-:Y:S02]  /*1850*/  @P3 SEL R4, R2, R15, !P0 ;  /* 0x0000000f02043207 */ /* 0x000fe40004000000 */
[----:B------:R-:W-:-:S02]  /*1860*/  @P3 SEL R19, R21, R16, P2 ;  /* 0x0000001015133207 */ /* 0x000fc40001000000 */
[----:B------:R-:W-:Y:S02]  /*1870*/  @P3 SEL R18, R20, R17, P2 ;  /* 0x0000001114123207 */ /* 0x000fe40001000000 */
[----:B------:R-:W-:-:S07]  /*1880*/  @P3 SEL R5, R3, R14, !P0 ;  /* 0x0000000e03053207 */ /* 0x000fce0004000000 */
.L_x_40:
[----:B------:R-:W-:Y:S05]  /*1890*/  BSYNC.RECONVERGENT B1 ;  /* 0x0000000000017941 */ /* 0x000fea0003800200 */
.L_x_39:
        /* <DEDUP_REMOVED lines=21> */
.L_x_42:
[----:B------:R-:W-:Y:S05]  /*19f0*/  BSYNC.RECONVERGENT B1 ;  /* 0x0000000000017941 */ /* 0x000fea0003800200 */
.L_x_41:
[----:B-1----:R-:W-:Y:S01]  /*1a00*/  ISETP.GE.AND P0, PT, R2, R11, PT ;  /* 0x0000000b0200720c */ /* 0x002fe20003f06270 */
        /* <DEDUP_REMOVED lines=20> */
.L_x_44:
[----:B------:R-:W-:Y:S05]  /*1b50*/  BSYNC.RECONVERGENT B1 ;  /* 0x0000000000017941 */ /* 0x000fea0003800200 */
.L_x_43:
        /* <DEDUP_REMOVED lines=21> */
.L_x_46:
[----:B------:R-:W-:Y:S05]  /*1cb0*/  BSYNC.RECONVERGENT B1 ;  /* 0x0000000000017941 */ /* 0x000fea0003800200 */
.L_x_45:
[----:B------:R-:W-:Y:S01]  /*1cc0*/  ISETP.GE.AND P0, PT, R10, R7, PT ;  /* 0x000000070a00720c */ /* 0x000fe20003f06270 */
[----:B------:R-:W-:Y:S02]  /*1cd0*/  IMAD.MOV.U32 R5, RZ, RZ, R13 ;  /* 0x000000ffff057224 */ /* 0x000fe400078e000d */
[----:B------:R-:W-:Y:S02]  /*1ce0*/  IMAD.MOV.U32 R4, RZ, RZ, R12 ;  /* 0x000000ffff047224 */ /* 0x000fe400078e000c */
[----:B------:R-:W-:Y:S02]  /*1cf0*/  IMAD.MOV.U32 R3, RZ, RZ, R10 ;  /* 0x000000ffff037224 */ /* 0x000fe400078e000a */
[----:B------:R-:W-:-:S06]  /*1d00*/  IMAD.MOV.U32 R2, RZ, RZ, R11 ;  /* 0x000000ffff027224 */ /* 0x000fcc00078e000b */
[----:B------:R-:W-:Y:S05]  /*1d10*/  @!P0 BRA `(.L_x_34) ;  /* 0x0000005400448947 */ /* 0x000fea0003800000 */
[----:B------:R-:W0:Y:S01]  /*1d20*/  LDS.64 R8, [R0+0x80] ;  /* 0x0000800000087984 */ /* 0x000e220000000a00 */
[----:B------:R-:W-:Y:S01]  /*1d30*/  ISETP.GE.AND P0, PT, R7, R10, PT ;  /* 0x0000000a0700720c */ /* 0x000fe20003f06270 */
[----:B------:R-:W-:Y:S02]  /*1d40*/  IMAD.MOV.U32 R3, RZ, RZ, R7 ;  /* 0x000000ffff037224 */ /* 0x000fe400078e0007 */
[----:B------:R-:W-:Y:S02]  /*1d50*/  IMAD.MOV.U32 R2, RZ, RZ, R6 ;  /* 0x000000ffff027224 */ /* 0x000fe400078e0006 */
[----:B0-----:R-:W-:Y:S02]  /*1d60*/  IMAD.MOV.U32 R5, RZ, RZ, R8 ;  /* 0x000000ffff057224 */ /* 0x001fe400078e0008 */
[----:B------:R-:W-:-:S06]  /*1d70*/  IMAD.MOV.U32 R4, RZ, RZ, R9 ;  /* 0x000000ffff047224 */ /* 0x000fcc00078e0009 */
[----:B------:R-:W-:Y:S05]  /*1d80*/  @!P0 BRA `(.L_x_34) ;  /* 0x0000005400288947 */ /* 0x000fea0003800000 */
[CC--:B------:R-:W-:Y:S02]  /*1d90*/  ISETP.LT.U32.AND P2, PT, R13.reuse, R8.reuse, PT ;  /* 0x000000080d00720c */ /* 0x0c0fe40003f41070 */
[CC--:B------:R-:W-:Y:S02]  /*1da0*/  ISETP.GE.U32.AND P0, PT, R13.reuse, R8.reuse, PT ;  /* 0x000000080d00720c */ /* 0x0c0fe40003f06070 */
[CC--:B------:R-:W-:Y:S02]  /*1db0*/  ISETP.LT.AND.EX P2, PT, R12.reuse, R9.reuse, PT, P2 ;  /* 0x000000090c00720c */ /* 0x0c0fe40003f41320 */
[CC--:B------:R-:W-:Y:S02]  /*1dc0*/  ISETP.GE.AND.EX P0, PT, R12.reuse, R9.reuse, PT, P0 ;  /* 0x000000090c00720c */ /* 0x0c0fe40003f06300 */
[----:B------:R-:W-:Y:S02]  /*1dd0*/  SEL R5, R13, R8, P2 ;  /* 0x000000080d057207 */ /* 0x000fe40001000000 */
[----:B------:R-:W-:-:S02]  /*1de0*/  SEL R4, R12, R9, P2 ;  /* 0x000000090c047207 */ /* 0x000fc40001000000 */
[----:B------:R-:W-:Y:S02]  /*1df0*/  SEL R3, R10, R7, !P0 ;  /* 0x000000070a037207 */ /* 0x000fe40004000000 */
[----:B------:R-:W-:Y:S01]  /*1e00*/  SEL R2, R11, R6, !P0 ;  /* 0x000000060b027207 */ /* 0x000fe20004000000 */
[----:B------:R-:W-:Y:S06]  /*1e10*/  BRA `(.L_x_34) ;  /* 0x0000005400047947 */ /* 0x000fec0003800000 */
.L_x_21:
[----:B------:R-:W-:Y:S01]  /*1e20*/  LOP3.LUT R6, R0, 0x3e0, RZ, 0xc0, !PT ;  /* 0x000003e000067812 */ /* 0x000fe200078ec0ff */
[----:B------:R-:W-:Y:S01]  /*1e30*/  BSSY.RECONVERGENT B1, `(.L_x_47) ;  /* 0x000001f000017945 */ /* 0x000fe20003800200 */
[----:B-----5:R-:W-:Y:S02]  /*1e40*/  IMAD.MOV.U32 R16, RZ, RZ, R2 ;  /* 0x000000ffff107224 */ /* 0x020fe400078e0002 */
[----:B------:R-:W-:Y:S02]  /*1e50*/  IMAD.MOV.U32 R18, RZ, RZ, R3 ;  /* 0x000000ffff127224 */ /* 0x000fe400078e0003 */
[----:B------:R-:W-:Y:S01]  /*1e60*/  VIADD R7, R6, 0x20 ;  /* 0x0000002006077836 */ /* 0x000fe20000000000 */
[----:B------:R-:W-:Y:S01]  /*1e70*/  LOP3.LUT R6, RZ, R6, RZ, 0x33, !PT ;  /* 0x00000006ff067212 */ /* 0x000fe200078e33ff */
[----:B-1----:R-:W-:Y:S02]  /*1e80*/  IMAD.MOV.U32 R8, RZ, RZ, R5 ;  /* 0x000000ffff087224 */ /* 0x002fe400078e0005 */
[----:B0-----:R-:W-:Y:S01]  /*1e90*/  IMAD.MOV.U32 R10, RZ, RZ, R4 ;  /* 0x000000ffff0a7224 */ /* 0x001fe200078e0004 */
[----:B------:R-:W-:Y:S01]  /*1ea0*/  ISETP.GT.AND P0, PT, R7, UR4, PT ;  /* 0x0000000407007c0c */ /* 0x000fe2000bf04270 */
[----:B------:R-:W-:-:S05]  /*1eb0*/  VIADD R6, R6, UR4 ;  /* 0x0000000406067c36 */ /* 0x000fca0008000000 */
[----:B------:R-:W-:Y:S02]  /*1ec0*/  SEL R7, R6, 0x1f, P0 ;  /* 0x0000001f06077807 */ /* 0x000fe40000000000 */
[----:B------:R-:W0:Y:S03]  /*1ed0*/  S2R R6, SR_LANEID ;  /* 0x0000000000067919 */ /* 0x000e260000000000 */
[----:B------:R-:W1:Y:S04]  /*1ee0*/  SHFL.DOWN PT, R12, R5, 0x1, R7 ;  /* 0x08200000050c7989 */ /* 0x000e6800000e0007 */
[----:B------:R2:W3:Y:S04]  /*1ef0*/  SHFL.DOWN PT, R9, R4, 0x1, R7 ;  /* 0x0820000004097989 */ /* 0x0004e800000e0007 */
[----:B------:R2:W4:Y:S04]  /*1f00*/  SHFL.DOWN PT, R11, R2, 0x1, R7 ;  /* 0x08200000020b7989 */ /* 0x00052800000e0007 */
[----:B------:R2:W2:Y:S01]  /*1f10*/  SHFL.DOWN PT, R13, R3, 0x1, R7 ;  /* 0x08200000030d7989 */ /* 0x0004a200000e0007 */
[----:B-1----:R-:W-:-:S04]  /*1f20*/  ISETP.GE.AND P0, PT, R5, R12, PT ;  /* 0x0000000c0500720c */ /* 0x002fc80003f06270 */
[----:B0-----:R-:W-:-:S13]  /*1f30*/  ISETP.GE.OR P0, PT, R6, R7, !P0 ;  /* 0x000000070600720c */ /* 0x001fda0004706670 */
[----:B--234-:R-:W-:Y:S05]  /*1f40*/  @P0 BRA `(.L_x_48) ;  /* 0x0000000000340947 */ /* 0x01cfea0003800000 */
        /* <DEDUP_REMOVED lines=13> */
.L_x_48:
[----:B------:R-:W-:Y:S05]  /*2020*/  BSYNC.RECONVERGENT B1 ;  /* 0x0000000000017941 */ /* 0x000fea0003800200 */
.L_x_47:
[----:B------:R-:W0:Y:S01]  /*2030*/  SHFL.DOWN PT, R5, R8, 0x2, R7 ;  /* 0x0840000008057989 */ /* 0x000e2200000e0007 */
[----:B------:R-:W-:Y:S01]  /*2040*/  VIADD R2, R6, 0x2 ;  /* 0x0000000206027836 */ /* 0x000fe20000000000 */
[----:B------:R-:W-:Y:S01]  /*2050*/  BSSY.RECONVERGENT B1, `(.L_x_49) ;  /* 0x0000018000017945 */ /* 0x000fe20003800200 */
[----:B------:R-:W-:Y:S01]  /*2060*/  IMAD.MOV.U32 R12, RZ, RZ, R16 ;  /* 0x000000ffff0c7224 */ /* 0x000fe200078e0010 */
[----:B------:R1:W2:Y:S01]  /*2070*/  SHFL.DOWN PT, R3, R10, 0x2, R7 ;  /* 0x084000000a037989 */ /* 0x0002a200000e0007 */
[----:B------:R-:W-:Y:S02]  /*2080*/  IMAD.MOV.U32 R14, RZ, RZ, R18 ;  /* 0x000000ffff0e7224 */ /* 0x000fe400078e0012 */
[----:B------:R-:W-:Y:S01]  /*2090*/  IMAD.MOV.U32 R4, RZ, RZ, R10 ;  /* 0x000000ffff047224 */ /* 0x000fe200078e000a */
[----:B------:R1:W3:Y:S04]  /*20a0*/  SHFL.DOWN PT, R9, R16, 0x2, R7 ;  /* 0x0840000010097989 */ /* 0x0002e800000e0007 */
[----:B------:R1:W4:Y:S01]  /*20b0*/  SHFL.DOWN PT, R11, R18, 0x2, R7 ;  /* 0x08400000120b7989 */ /* 0x00032200000e0007 */
[----:B0-----:R-:W-:-:S04]  /*20c0*/  ISETP.GE.AND P0, PT, R8, R5, PT ;  /* 0x000000050800720c */ /* 0x001fc80003f06270 */
[----:B------:R-:W-:Y:S01]  /*20d0*/  ISETP.GT.OR P0, PT, R2, R7, !P0 ;  /* 0x000000070200720c */ /* 0x000fe20004704670 */
[----:B------:R-:W-:-:S12]  /*20e0*/  IMAD.MOV.U32 R2, RZ, RZ, R8 ;  /* 0x000000ffff027224 */ /* 0x000fd800078e0008 */
[----:B-1234-:R-:W-:Y:S05]  /*20f0*/  @P0 BRA `(.L_x_50) ;  /* 0x0000000000340947 */ /* 0x01efea0003800000 */
[----:B------:R-:W-:Y:S01]  /*2100*/  ISETP.GE.AND P2, PT, R5, R8, PT ;  /* 0x000000080500720c */ /* 0x000fe20003f46270 */
[----:B------:R-:W-:Y:S02]  /*2110*/  IMAD.MOV.U32 R12, RZ, RZ, R9 ;  /* 0x000000ffff0c7224 */ /* 0x000fe400078e0009 */
[----:B------:R-:W-:Y:S02]  /*2120*/  IMAD.MOV.U32 R14, RZ, RZ, R11 ;  /* 0x000000ffff0e7224 */ /* 0x000fe400078e000b */
[----:B------:R-:W-:Y:S02]  /*2130*/  IMAD.MOV.U32 R2, RZ, RZ, R5 ;  /* 0x000000ffff027224 */ /* 0x000fe400078e0005 */
[----:B------:R-:W-:-:S06]  /*2140*/  IMAD.MOV.U32 R4, RZ, RZ, R3 ;  /* 0x000000ffff047224 */ /* 0x000fcc00078e0003 */
[CC--:B------:R-:W-:Y:S02]  /*2150*/  @P2 ISETP.LT.U32.AND P1, PT, R16.reuse, R9.reuse, PT ;  /* 0x000000091000220c */ /* 0x0c0fe40003f21070 */
[----:B------:R-:W-:Y:S02]  /*2160*/  @P2 ISETP.GE.U32.AND P0, PT, R16, R9, PT ;  /* 0x000000091000220c */ /* 0x000fe40003f06070 */
[CC--:B------:R-:W-:Y:S02]  /*2170*/  @P2 ISETP.LT.AND.EX P1, PT, R18.reuse, R11.reuse, PT, P1 ;  /* 0x0000000b1200220c */ /* 0x0c0fe40003f21310 */
[----:B------:R-:W-:Y:S02]  /*2180*/  @P2 ISETP.GE.AND.EX P0, PT, R18, R11, PT, P0 ;  /* 0x0000000b1200220c */ /* 0x000fe40003f06300 */
[----:B------:R-:W-:Y:S02]  /*2190*/  @P2 SEL R12, R16, R9, P1 ;  /* 0x00000009100c2207 */ /* 0x000fe40000800000 */
[----:B------:R-:W-:-:S02]  /*21a0*/  @P2 SEL R14, R18, R11, P1 ;  /* 0x0000000b120e2207 */ /* 0x000fc40000800000 */
[----:B------:R-:W-:Y:S02]  /*21b0*/  @P2 SEL R2, R8, R5, !P0 ;  /* 0x0000000508022207 */ /* 0x000fe40004000000 */
[----:B------:R-:W-:-:S07]  /*21c0*/  @P2 SEL R4, R10, R3, !P0 ;  /* 0x000000030a042207 */ /* 0x000fce0004000000 */
.L_x_50:
[----:B------:R-:W-:Y:S05]  /*21d0*/  BSYNC.RECONVERGENT B1 ;  /* 0x0000000000017941 */ /* 0x000fea0003800200 */
.L_x_49:
        /* <DEDUP_REMOVED lines=26> */
.L_x_52:
[----:B------:R-:W-:Y:S05]  /*2380*/  BSYNC.RECONVERGENT B1 ;  /* 0x0000000000017941 */ /* 0x000fea0003800200 */
.L_x_51:
[----:B------:R-:W0:Y:S01]  /*2390*/  SHFL.DOWN PT, R5, R8, 0x8, R7 ;  /* 0x0900000008057989 */ /* 0x000e2200000e0007 */
[----:B------:R-:W-:Y:S01]  /*23a0*/  VIADD R2, R6, 0x8 ;  /* 0x0000000806027836 */ /* 0x000fe20000000000 */
[----:B------:R-:W-:Y:S01]  /*23b0*/  BSSY.RECONVERGENT B1, `(.L_x_53) ;  /* 0x0000018000017945 */ /* 0x000fe20003800200 */
[----:B------:R-:W-:Y:S01]  /*23c0*/  IMAD.MOV.U32 R16, RZ, RZ, R20 ;  /* 0x000000ffff107224 */ /* 0x000fe200078e0014 */
[----:B------:R1:W2:Y:S01]  /*23d0*/  SHFL.DOWN PT, R3, R10, 0x8, R7 ;  /* 0x090000000a037989 */ /* 0x0002a200000e0007 */
[----:B------:R-:W-:Y:S02]  /*23e0*/  IMAD.MOV.U32 R18, RZ, RZ, R22 ;  /* 0x000000ffff127224 */ /* 0x000fe400078e0016 */
[----:B------:R-:W-:Y:S01]  /*23f0*/  IMAD.MOV.U32 R12, RZ, RZ, R8 ;  /* 0x000000ffff0c7224 */ /* 0x000fe200078e0008 */
[----:B------:R1:W3:Y:S01]  /*2400*/  SHFL.DOWN PT, R9, R20, 0x8, R7 ;  /* 0x0900000014097989 */ /* 0x0002e200000e0007 */
[----:B------:R-:W-:-:S03]  /*2410*/  IMAD.MOV.U32 R14, RZ, RZ, R10 ;  /* 0x000000ffff0e7224 */ /* 0x000fc600078e000a */
[----:B------:R1:W4:Y:S01]  /*2420*/  SHFL.DOWN PT, R11, R22, 0x8, R7 ;  /* 0x09000000160b7989 */ /* 0x00032200000e0007 */
[----:B0-----:R-:W-:-:S04]  /*2430*/  ISETP.GE.AND P0, PT, R8, R5, PT ;  /* 0x000000050800720c */ /* 0x001fc80003f06270 */
[----:B------:R-:W-:-:S13]  /*2440*/  ISETP.GT.OR P0, PT, R2, R7, !P0 ;  /* 0x000000070200720c */ /* 0x000fda0004704670 */
        /* <DEDUP_REMOVED lines=14> */
.L_x_54:
[----:B------:R-:W-:Y:S05]  /*2530*/  BSYNC.RECONVERGENT B1 ;  /* 0x0000000000017941 */ /* 0x000fea0003800200 */
.L_x_53:
[----:B------:R-:W0:Y:S01]  /*2540*/  SHFL.DOWN PT, R11, R12, 0x10, R7 ;  /* 0x0a0000000c0b7989 */ /* 0x000e2200000e0007 */
[C---:B------:R-:W-:Y:S01]  /*2550*/  VIADD R2, R6.reuse, 0x10 ;  /* 0x0000001006027836 */ /* 0x040fe20000000000 */
[----:B------:R-:W-:Y:S01]  /*2560*/  BSSY.RECONVERGENT B1, `(.L_x_55) ;  /* 0x0000019000017945 */ /* 0x000fe20003800200 */
[----:B------:R-:W-:Y:S01]  /*2570*/  ISETP.NE.AND P2, PT, R6, RZ, PT ;  /* 0x000000ff0600720c */ /* 0x000fe20003f45270 */
[----:B------:R1:W2:Y:S01]  /*2580*/  SHFL.DOWN PT, R9, R14, 0x10, R7 ;  /* 0x0a0000000e097989 */ /* 0x0002a200000e0007 */
[----:B------:R-:W-:Y:S02]  /*2590*/  IMAD.MOV.U32 R5, RZ, RZ, R16 ;  /* 0x000000ffff057224 */ /* 0x000fe400078e0010 */
[----:B------:R-:W-:Y:S01]  /*25a0*/  IMAD.MOV.U32 R4, RZ, RZ, R18 ;  /* 0x000000ffff047224 */ /* 0x000fe200078e0012 */
[----:B------:R1:W3:Y:S01]  /*25b0*/  SHFL.DOWN PT, R13, R16, 0x10, R7 ;  /* 0x0a000000100d7989 */ /* 0x0002e200000e0007 */
[----:B------:R-:W-:-:S03]  /*25c0*/  IMAD.MOV.U32 R3, RZ, RZ, R12 ;  /* 0x000000ffff037224 */ /* 0x000fc600078e000c */
        /* <DEDUP_REMOVED lines=18> */
.L_x_56:
[----:B------:R-:W-:Y:S05]  /*26f0*/  BSYNC.RECONVERGENT B1 ;  /* 0x0000000000017941 */ /* 0x000fea0003800200 */
.L_x_55:
        /* <DEDUP_REMOVED lines=12> */
.L_x_58:
[----:B------:R-:W-:Y:S05]  /*27c0*/  BSYNC.RECONVERGENT B1 ;  /* 0x0000000000017941 */ /* 0x000fea0003800200 */
.L_x_57:
[----:B------:R-:W-:Y:S01]  /*27d0*/  BAR.SYNC.DEFER_BLOCKING 0x0 ;  /* 0x0000000000007b1d */ /* 0x000fe20000010000 */
[----:B------:R-:W-:-:S13]  /*27e0*/  ISETP.NE.AND P1, PT, R0, RZ, PT ;  /* 0x000000ff0000720c */ /* 0x000fda0003f25270 */
[----:B------:R-:W-:Y:S05]  /*27f0*/  @P1 BRA `(.L_x_34) ;  /* 0x00000048008c1947 */ /* 0x000fea0003800000 */
[----:B------:R-:W-:Y:S01]  /*2800*/  UISETP.GE.AND UP0, UPT, UR4, 0x21, UPT ;  /* 0x000000210400788c */ /* 0x000fe2000bf06270 */
[----:B0-----:R-:W-:Y:S02]  /*2810*/  IMAD.MOV.U32 R7, RZ, RZ, R2 ;  /* 0x000000ffff077224 */ /* 0x001fe400078e0002 */
[----:B------:R-:W-:Y:S02]  /*2820*/  IMAD.MOV.U32 R0, RZ, RZ, R3 ;  /* 0x000000ffff007224 */ /* 0x000fe400078e0003 */
[----:B------:R-:W-:Y:S02]  /*2830*/  IMAD.MOV.U32 R13, RZ, RZ, R5 ;  /* 0x000000ffff0d7224 */ /* 0x000fe400078e0005 */
[----:B------:R-:W-:Y:S02]  /*2840*/  IMAD.MOV.U32 R6, RZ, RZ, R4 ;  /* 0x000000ffff067224 */ /* 0x000fe400078e0004 */
[----:B------:R-:W-:Y:S05]  /*2850*/  BRA.U !UP0, `(.L_x_59) ;  /* 0x0000000108687547 */ /* 0x000fea000b800000 */
[----:B------:R-:W0:Y:S01]  /*2860*/  S2R R7, SR_CgaCtaId ;  /* 0x0000000000077919 */ /* 0x000e220000008800 */
[----:B------:R-:W-:Y:S01]  /*2870*/  MOV R0, 0x400 ;  /* 0x0000040000007802 */ /* 0x000fe20000000f00 */
[----:B------:R-:W-:Y:S01]  /*2880*/  BSSY.RECONVERGENT B1, `(.L_x_59) ;  /* 0x0000017000017945 */ /* 0x000fe20003800200 */
[----:B------:R-:W-:Y:S02]  /*2890*/  IMAD.MOV.U32 R13, RZ, RZ, R5 ;  /* 0x000000ffff0d7224 */ /* 0x000fe400078e0005 */
[----:B------:R-:W-:Y:S01]  /*28a0*/  IMAD.MOV.U32 R6, RZ, RZ, R4 ;  /* 0x000000ffff067224 */ /* 0x000fe200078e0004 */
[----:B0-----:R-:W-:Y:S01]  /*28b0*/  LEA R10, R7, R0, 0x18 ;  /* 0x00000000070a7211 */ /* 0x001fe200078ec0ff */
[----:B------:R-:W-:Y:S02]  /*28c0*/  IMAD.MOV.U32 R7, RZ, RZ, R2 ;  /* 0x000000ffff077224 */ /* 0x000fe400078e0002 */
[----:B------:R-:W-:Y:S02]  /*28d0*/  IMAD.MOV.U32 R0, RZ, RZ, R3 ;  /* 0x000000ffff007224 */ /* 0x000fe400078e0003 */
[----:B------:R-:W0:Y:S02]  /*28e0*/  LDS.64 R8, [R10+0x18] ;  /* 0x000018000a087984 */ /* 0x000e240000000a00 */
[----:B0-----:R-:W-:-:S13]  /*28f0*/  ISETP.GE.AND P0, PT, R3, R9, PT ;  /* 0x000000090300720c */ /* 0x001fda0003f06270 */
[----:B------:R-:W-:Y:S05]  /*2900*/  @!P0 BRA `(.L_x_60) ;  /* 0x0000000000388947 */ /* 0x000fea0003800000 */
[----:B------:R-:W0:Y:S01]  /*2910*/  LDS.64 R10, [R10+0x20] ;  /* 0x000020000a0a7984 */ /* 0x000e220000000a00 */
[----:B------:R-:W-:Y:S01]  /*2920*/  ISETP.GE.AND P3, PT, R9, R3, PT ;  /* 0x000000030900720c */ /* 0x000fe20003f66270 */
[----:B------:R-:W-:Y:S02]  /*2930*/  IMAD.MOV.U32 R0, RZ, RZ, R9 ;  /* 0x000000ffff007224 */ /* 0x000fe400078e0009 */
[----:B------:R-:W-:-:S10]  /*2940*/  IMAD.MOV.U32 R7, RZ, RZ, R8 ;  /* 0x000000ffff077224 */ /* 0x000fd400078e0008 */
[CC--:B0-----:R-:W-:Y:S01]  /*2950*/  @P3 ISETP.GE.U32.AND P0, PT, R5.reuse, R10.reuse, PT ;  /* 0x0000000a0500320c */ /* 0x0c1fe20003f06070 */
[----:B------:R-:W-:Y:S01]  /*2960*/  IMAD.MOV.U32 R13, RZ, RZ, R10 ;  /* 0x000000ffff0d7224 */ /* 0x000fe200078e000a */
[-C--:B------:R-:W-:Y:S01]  /*2970*/  @P3 ISETP.LT.U32.AND P2, PT, R5, R10.reuse, PT ;  /* 0x0000000a0500320c */ /* 0x080fe20003f41070 */
[----:B------:R-:W-:Y:S01]  /*2980*/  IMAD.MOV.U32 R6, RZ, RZ, R11 ;  /* 0x000000ffff067224 */ /* 0x000fe200078e000b */
[CC--:B------:R-:W-:Y:S02]  /*2990*/  @P3 ISETP.GE.AND.EX P0, PT, R4.reuse, R11.reuse, PT, P0 ;  /* 0x0000000b0400320c */ /* 0x0c0fe40003f06300 */
[----:B------:R-:W-:Y:S02]  /*29a0*/  @P3 ISETP.LT.AND.EX P2, PT, R4, R11, PT, P2 ;  /* 0x0000000b0400320c */ /* 0x000fe40003f41320 */
[----:B------:R-:W-:Y:S02]  /*29b0*/  @P3 SEL R0, R3, R9, !P0 ;  /* 0x0000000903003207 */ /* 0x000fe40004000000 */
[----:B------:R-:W-:-:S02]  /*29c0*/  @P3 SEL R13, R5, R10, P2 ;  /* 0x0000000a050d3207 */ /* 0x000fc40001000000 */
[----:B------:R-:W-:Y:S02]  /*29d0*/  @P3 SEL R6, R4, R11, P2 ;  /* 0x0000000b04063207 */ /* 0x000fe40001000000 */
[----:B------:R-:W-:-:S07]  /*29e0*/  @P3 SEL R7, R2, R8, !P0 ;  /* 0x0000000802073207 */ /* 0x000fce0004000000 */
.L_x_60:
[----:B------:R-:W-:Y:S05]  /*29f0*/  BSYNC.RECONVERGENT B1 ;  /* 0x0000000000017941 */ /* 0x000fea0003800200 */
.L_x_59:
[----:B------:R-:W-:Y:S01]  /*2a00*/  UISETP.GE.AND UP0, UPT, UR4, 0x41, UPT ;  /* 0x000000410400788c */ /* 0x000fe2000bf06270 */
[----:B------:R-:W-:Y:S02]  /*2a10*/  IMAD.MOV.U32 R3, RZ, RZ, R7 ;  /* 0x000000ffff037224 */ /* 0x000fe400078e0007 */
        /* <DEDUP_REMOVED lines=29> */
.L_x_62:
[----:B------:R-:W-:Y:S05]  /*2bf0*/  BSYNC.RECONVERGENT B1 ;  /* 0x0000000000017941 */ /* 0x000fea0003800200 */
.L_x_61:
        /* <DEDUP_REMOVED lines=31> */
.L_x_64:
[----:B------:R-:W-:Y:S05]  /*2df0*/  BSYNC.RECONVERGENT B1 ;  /* 0x0000000000017941 */ /* 0x000fea0003800200 */
.L_x_63:
        /* <DEDUP_REMOVED lines=31> */
.L_x_66:
[----:B------:R-:W-:Y:S05]  /*2ff0*/  BSYNC.RECONVERGENT B1 ;  /* 0x0000000000017941 */ /* 0x000fea0003800200 */
.L_x_65:
        /* <DEDUP_REMOVED lines=31> */
.L_x_68:
[----:B------:R-:W-:Y:S05]  /*31f0*/  BSYNC.RECONVERGENT B1 ;  /* 0x0000000000017941 */ /* 0x000fea0003800200 */
.L_x_67:
        /* <DEDUP_REMOVED lines=10> */
[----:B------:R-:W-:Y:S02]  /*32a0*/  IMAD.MOV.U32 R6, RZ, RZ, R0 ;  /* 0x000000ffff067224 */ /* 0x000fe400078e0000 */
[----:B------:R-:W-:Y:S02]  /*32b0*/  IMAD.MOV.U32 R11, RZ, RZ, R9 ;  /* 0x000000ffff0b7224 */ /* 0x000fe400078e0009 */
[----:B------:R-:W-:Y:S01]  /*32c0*/  IMAD.MOV.U32 R10, RZ, RZ, R4 ;  /* 0x000000ffff0a7224 */ /* 0x000fe200078e0004 */
[----:B0-----:R-:W-:-:S05]  /*32d0*/  LEA R8, R3, R2, 0x18 ;  /* 0x0000000203087211 */ /* 0x001fca00078ec0ff */
        /* <DEDUP_REMOVED lines=17> */
.L_x_70:
[----:B------:R-:W-:Y:S05]  /*33f0*/  BSYNC.RECONVERGENT B1 ;  /* 0x0000000000017941 */ /* 0x000fea0003800200 */
.L_x_69:
        /* <DEDUP_REMOVED lines=8> */
[----:B------:R-:W-:Y:S02]  /*3480*/  IMAD.MOV.U32 R5, RZ, RZ, R11 ;  /* 0x000000ffff057224 */ /* 0x000fe400078e000b */
[----:B------:R-:W-:Y:S02]  /*3490*/  IMAD.MOV.U32 R4, RZ, RZ, R10 ;  /* 0x000000ffff047224 */ /* 0x000fe400078e000a */
[----:B------:R-:W-:Y:S01]  /*34a0*/  IMAD.MOV.U32 R2, RZ, RZ, R7 ;  /* 0x000000ffff027224 */ /* 0x000fe200078e0007 */
[----:B0-----:R-:W-:Y:S01]  /*34b0*/  LEA R0, R3, R0, 0x18 ;  /* 0x0000000003007211 */ /* 0x001fe200078ec0ff */
[----:B------:R-:W-:-:S04]  /*34c0*/  IMAD.MOV.U32 R3, RZ, RZ, R6 ;  /* 0x000000ffff037224 */ /* 0x000fc800078e0006 */
[----:B------:R-:W0:Y:S02]  /*34d0*/  LDS.64 R8, [R0+0x78] ;  /* 0x0000780000087984 */ /* 0x000e240000000a00 */
[----:B0-----:R-:W-:-:S13]  /*34e0*/  ISETP.GE.AND P0, PT, R6, R9, PT ;  /* 0x000000090600720c */ /* 0x001fda0003f06270 */
        /* <DEDUP_REMOVED lines=17> */
.L_x_2:
[----:B------:R-:W1:Y:S01]  /*3600*/  S2R R0, SR_TID.X ;  /* 0x0000000000007919 */ /* 0x000e620000002100 */
[----:B------:R-:W1:Y:S02]  /*3610*/  LDC.64 R2, c[0x0][0x380] ;  /* 0x0000e000ff027b82 */ /* 0x000e640000000a00 */
[----:B-1----:R-:W-:-:S05]  /*3620*/  IMAD.WIDE.U32 R16, R0, 0x10, R2 ;  /* 0x0000001000107825 */ /* 0x002fca00078e0002 */
[----:B0-----:R-:W2:Y:S04]  /*3630*/  LDG.E.64.CONSTANT R22, desc[UR10][R16.64] ;  /* 0x0000000a10167981 */ /* 0x001ea8000c1e9b00 */
[----:B------:R-:W3:Y:S04]  /*3640*/  LDG.E.64.CONSTANT R24, desc[UR10][R16.64+0x1000] ;  /* 0x0010000a10187981 */ /* 0x000ee8000c1e9b00 */
[----:B------:R-:W4:Y:S04]  /*3650*/  LDG.E.64.CONSTANT R18, desc[UR10][R16.64+0x8] ;  /* 0x0000080a10127981 */ /* 0x000f28000c1e9b00 */
[----:B------:R0:W5:Y:S04]  /*3660*/  LDG.E.64.CONSTANT R10, desc[UR10][R16.64+0x2000] ;  /* 0x0020000a100a7981 */ /* 0x000168000c1e9b00 */
[----:B------:R0:W5:Y:S04]  /*3670*/  LDG.E.64.CONSTANT R12, desc[UR10][R16.64+0x2008] ;  /* 0x0020080a100c7981 */ /* 0x000168000c1e9b00 */
[----:B------:R0:W5:Y:S04]  /*3680*/  LDG.E.64.CONSTANT R8, desc[UR10][R16.64+0x3000] ;  /* 0x0030000a10087981 */ /* 0x000168000c1e9b00 */
[----:B------:R0:W5:Y:S04]  /*3690*/  LDG.E.64.CONSTANT R6, desc[UR10][R16.64+0x3008] ;  /* 0x0030080a10067981 */ /* 0x000168000c1e9b00 */
[----:B------:R0:W5:Y:S04]  /*36a0*/  LDG.E.64.CONSTANT R4, desc[UR10][R16.64+0x4000] ;  /* 0x0040000a10047981 */ /* 0x000168000c1e9b00 */
[----:B------:R0:W5:Y:S01]  /*36b0*/  LDG.E.64.CONSTANT R2, desc[UR10][R16.64+0x4008] ;  /* 0x0040080a10027981 */ /* 0x000162000c1e9b00 */
[----:B------:R-:W-:Y:S01]  /*36c0*/  BSSY.RECONVERGENT B1, `(.L_x_71) ;  /* 0x0000014000017945 */ /* 0x000fe20003800200 */
[----:B--2---:R-:W-:-:S02]  /*36d0*/  IMAD.MOV.U32 R20, RZ, RZ, R23 ;  /* 0x000000ffff147224 */ /* 0x004fc400078e0017 */
[----:B------:R-:W-:Y:S01]  /*36e0*/  IMAD.MOV.U32 R21, RZ, RZ, R22 ;  /* 0x000000ffff157224 */ /* 0x000fe200078e0016 */
[----:B---3--:R-:W-:Y:S01]  /*36f0*/  ISETP.GE.AND P0, PT, R23, R25, PT ;  /* 0x000000191700720c */ /* 0x008fe20003f06270 */
[----:B----4-:R-:W-:Y:S02]  /*3700*/  IMAD.MOV.U32 R14, RZ, RZ, R18 ;  /* 0x000000ffff0e7224 */ /* 0x010fe400078e0012 */
[----:B------:R-:W-:-:S10]  /*3710*/  IMAD.MOV.U32 R15, RZ, RZ, R19 ;  /* 0x000000ffff0f7224 */ /* 0x000fd400078e0013 */
[----:B0-----:R-:W-:Y:S05]  /*3720*/  @!P0 BRA `(.L_x_72) ;  /* 0x0000000000348947 */ /* 0x001fea0003800000 */
[----:B------:R0:W5:Y:S01]  /*3730*/  LDG.E.64.CONSTANT R14, desc[UR10][R16.64+0x1008] ;  /* 0x0010080a100e7981 */ /* 0x000162000c1e9b00 */
[----:B------:R-:W-:Y:S01]  /*3740*/  ISETP.GE.AND P0, PT, R25, R23, PT ;  /* 0x000000171900720c */ /* 0x000fe20003f06270 */
[----:B------:R-:W-:Y:S02]  /*3750*/  IMAD.MOV.U32 R20, RZ, RZ, R25 ;  /* 0x000000ffff147224 */ /* 0x000fe400078e0019 */
[----:B------:R-:W-:-:S10]  /*3760*/  IMAD.MOV.U32 R21, RZ, RZ, R24 ;  /* 0x000000ffff157224 */ /* 0x000fd400078e0018 */
[----:B0-----:R-:W-:Y:S05]  /*3770*/  @!P0 BRA `(.L_x_72) ;  /* 0x0000000000208947 */ /* 0x001fea0003800000 */
[CC--:B-----5:R-:W-:Y:S02]  /*3780*/  ISETP.LT.U32.AND P1, PT, R18.reuse, R14.reuse, PT ;  /* 0x0000000e1200720c */ /* 0x0e0fe40003f21070 */
[CC--:B------:R-:W-:Y:S02]  /*3790*/  ISETP.GE.U32.AND P0, PT, R18.reuse, R14.reuse, PT ;  /* 0x0000000e1200720c */ /* 0x0c0fe40003f06070 */
[CC--:B------:R-:W-:Y:S02]  /*37a0*/  ISETP.LT.AND.EX P1, PT, R19.reuse, R15.reuse, PT, P1 ;  /* 0x0000000f1300720c */ /* 0x0c0fe40003f21310 */
[CC--:B------:R-:W-:Y:S02]  /*37b0*/  ISETP.GE.AND.EX P0, PT, R19.reuse, R15.reuse, PT, P0 ;  /* 0x0000000f1300720c */ /* 0x0c0fe40003f06300 */
[----:B------:R-:W-:Y:S02]  /*37c0*/  SEL R14, R18, R14, P1 ;  /* 0x0000000e120e7207 */ /* 0x000fe40000800000 */
[----:B------:R-:W-:-:S02]  /*37d0*/  SEL R15, R19, R15, P1 ;  /* 0x0000000f130f7207 */ /* 0x000fc40000800000 */
[----:B------:R-:W-:Y:S02]  /*37e0*/  SEL R20, R23, R25, !P0 ;  /* 0x0000001917147207 */ /* 0x000fe40004000000 */
[----:B------:R-:W-:-:S07]  /*37f0*/  SEL R21, R22, R24, !P0 ;  /* 0x0000001816157207 */ /* 0x000fce0004000000 */
.L_x_72:
[----:B------:R-:W-:Y:S05]  /*3800*/  BSYNC.RECONVERGENT B1 ;  /* 0x0000000000017941 */ /* 0x000fea0003800200 */
.L_x_71:
[----:B-----5:R-:W-:Y:S01]  /*3810*/  ISETP.GE.AND P0, PT, R20, R11, PT ;  /* 0x0000000b1400720c */ /* 0x020fe20003f06270 */
[----:B------:R-:W-:Y:S01]  /*3820*/  BSSY.RECONVERGENT B1, `(.L_x_73) ;  /* 0x0000013000017945 */ /* 0x000fe20003800200 */
[----:B------:R-:W-:Y:S02]  /*3830*/  IMAD.MOV.U32 R23, RZ, RZ, R14 ;  /* 0x000000ffff177224 */ /* 0x000fe400078e000e */
[----:B------:R-:W-:Y:S02]  /*3840*/  IMAD.MOV.U32 R22, RZ, RZ, R15 ;  /* 0x000000ffff167224 */ /* 0x000fe400078e000f */
[----:B------:R-:W-:Y:S02]  /*3850*/  IMAD.MOV.U32 R16, RZ, RZ, R20 ;  /* 0x000000ffff107224 */ /* 0x000fe400078e0014 */
[----:B------:R-:W-:-:S05]  /*3860*/  IMAD.MOV.U32 R17, RZ, RZ, R21 ;  /* 0x000000ffff117224 */ /* 0x000fca00078e0015 */
[----:B------:R-:W-:Y:S05]  /*3870*/  @!P0 BRA `(.L_x_74) ;  /* 0x0000000000348947 */ /* 0x000fea0003800000 */
        /* <DEDUP_REMOVED lines=13> */
.L_x_74:
[----:B------:R-:W-:Y:S05]  /*3950*/  BSYNC.RECONVERGENT B1 ;  /* 0x0000000000017941 */ /* 0x000fea0003800200 */
.L_x_73:
[----:B------:R-:W-:Y:S01]  /*3960*/  ISETP.GE.AND P0, PT, R16, R9, PT ;  /* 0x000000091000720c */ /* 0x000fe20003f06270 */
        /* <DEDUP_REMOVED lines=19> */
.L_x_76:
[----:B------:R-:W-:Y:S05]  /*3aa0*/  BSYNC.RECONVERGENT B1 ;  /* 0x0000000000017941 */ /* 0x000fea0003800200 */
.L_x_75:
        /* <DEDUP_REMOVED lines=20> */
.L_x_78:
[----:B------:R-:W-:Y:S05]  /*3bf0*/  BSYNC.RECONVERGENT B1 ;  /* 0x0000000000017941 */ /* 0x000fea0003800200 */
.L_x_77:
[----:B------:R-:W-:Y:S01]  /*3c00*/  UISETP.GE.U32.AND UP0, UPT, UR8, 0xa00, UPT ;  /* 0x00000a000800788c */ /* 0x000fe2000bf06070 */
[----:B------:R-:W-:Y:S02]  /*3c10*/  IMAD.MOV.U32 R9, RZ, RZ, 0x500 ;  /* 0x00000500ff097424 */ /* 0x000fe400078e00ff */
[----:B------:R-:W-:-:S06]  /*3c20*/  IMAD.MOV.U32 R8, RZ, RZ, RZ ;  /* 0x000000ffff087224 */ /* 0x000fcc00078e00ff */
[----:B------:R-:W-:Y:S05]  /*3c30*/  BRA.U !UP0, `(.L_x_79) ;  /* 0x0000001908187547 */ /* 0x000fea000b800000 */
[----:B------:R-:W-:Y:S01]  /*3c40*/  UIADD3 UR9, UP0, UPT, UR8, -0xa00, URZ ;  /* 0xfffff60008097890 */ /* 0x000fe2000ff1e0ff */
[----:B------:R-:W-:Y:S02]  /*3c50*/  IMAD.MOV.U32 R9, RZ, RZ, 0x500 ;  /* 0x00000500ff097424 */ /* 0x000fe400078e00ff */
[----:B------:R-:W-:Y:S01]  /*3c60*/  IMAD.MOV.U32 R8, RZ, RZ, RZ ;  /* 0x000000ffff087224 */ /* 0x000fe200078e00ff */
[----:B------:R-:W-:Y:S02]  /*3c70*/  ULEA.HI.X.SX32 UR8, UR8, 0xffffffff, 0x1, UP0 ;  /* 0xffffffff08087891 */ /* 0x000fe400080f0eff */
[----:B------:R-:W-:Y:S02]  /*3c80*/  UIMAD.WIDE.U32 UR12, UR9, -0x33333333, URZ ;  /* 0xcccccccd090c78a5 */ /* 0x000fe4000f8e00ff */
[----:B------:R-:W-:-:S04]  /*3c90*/  UIMAD.WIDE.U32 UR4, UR8, -0x33333333, URZ ;  /* 0xcccccccd080478a5 */ /* 0x000fc8000f8e00ff */
[----:B------:R-:W-:-:S04]  /*3ca0*/  UIMAD.WIDE.U32 UR4, UP0, UR9, -0x33333334, UR4 ;  /* 0xcccccccc090478a5 */ /* 0x000fc8000f800004 */
[----:B------:R-:W-:Y:S02]  /*3cb0*/  UIADD3.X UR7, UPT, UPT, URZ, URZ, URZ, UP0, !UPT ;  /* 0x000000ffff077290 */ /* 0x000fe400087fe4ff */
[----:B------:R-:W-:Y:S01]  /*3cc0*/  UIADD3 URZ, UP0, UPT, UR13, UR4, URZ ;  /* 0x000000040dff7290 */ /* 0x000fe2000ff1e0ff */
[----:B------:R-:W-:-:S03]  /*3cd0*/  UMOV UR6, UR5 ;  /* 0x0000000500067c82 */ /* 0x000fc60008000000 */
[----:B------:R-:W-:Y:S02]  /*3ce0*/  UIMAD.WIDE.U32.X UR4, UR8, -0x33333334, UR6, UP0 ;  /* 0xcccccccc080478a5 */ /* 0x000fe400080e0406 */
[----:B------:R-:W-:Y:S02]  /*3cf0*/  UISETP.GE.U32.AND UP0, UPT, UR9, 0x500, UPT ;  /* 0x000005000900788c */ /* 0x000fe4000bf06070 */
[----:B------:R-:W-:Y:S02]  /*3d00*/  USHF.R.U64 UR6, UR4, 0xa, UR5 ;  /* 0x0000000a04067899 */ /* 0x000fe40008001205 */
[----:B------:R-:W-:-:S09]  /*3d10*/  UISETP.GE.U32.AND.EX UP0, UPT, UR8, URZ, UPT, UP0 ;  /* 0x000000ff0800728c */ /* 0x000fd2000bf06100 */
[----:B------:R-:W-:Y:S05]  /*3d20*/  BRA.U !UP0, `(.L_x_80) ;  /* 0x0000000d08e87547 */ /* 0x000fea000b800000 */
[----:B------:R-:W0:Y:S01]  /*3d30*/  LDCU.64 UR8, c[0x0][0x380] ;  /* 0x00007000ff0877ac */ /* 0x000e220008000a00 */
[----:B------:R-:W-:Y:S02]  /*3d40*/  IMAD.MOV.U32 R9, RZ, RZ, 0x500 ;  /* 0x00000500ff097424 */ /* 0x000fe400078e00ff */
[----:B------:R-:W-:Y:S01]  /*3d50*/  IMAD.MOV.U32 R8, RZ, RZ, RZ ;  /* 0x000000ffff087224 */ /* 0x000fe200078e00ff */
[----:B------:R-:W-:-:S04]  /*3d60*/  UIADD3 UR4, UP0, UPT, UR6, 0x1, URZ ;  /* 0x0000000106047890 */ /* 0x000fc8000ff1e0ff */
[----:B------:R-:W-:Y:S02]  /*3d70*/  ULEA.HI.X UR5, UR5, URZ, URZ, 0x16, UP0 ;  /* 0x000000ff05057291 */ /* 0x000fe400080fb4ff */
[----:B------:R-:W-:Y:S02]  /*3d80*/  ULOP3.LUT UR4, UR4, 0xfffffffe, URZ, 0xc0, !UPT ;  /* 0xfffffffe04047892 */ /* 0x000fe4000f8ec0ff */
[----:B------:R-:W-:Y:S01]  /*3d90*/  ULOP3.LUT UR5, UR5, 0x7fffff, URZ, 0xc0, !UPT ;  /* 0x007fffff05057892 */ /* 0x000fe2000f8ec0ff */
[----:B0-----:R-:W-:-:S04]  /*3da0*/  LEA R6, P0, R0, UR8, 0x4 ;  /* 0x0000000800067c11 */ /* 0x001fc8000f8020ff */
[----:B------:R-:W-:Y:S02]  /*3db0*/  IADD3 R6, P1, PT, R6, 0xe008, RZ ;  /* 0x0000e00806067810 */ /* 0x000fe40007f3e0ff */
[----:B------:R-:W-:-:S05]  /*3dc0*/  LEA.HI.X R7, R0, UR9, RZ, 0x4, P0 ;  /* 0x0000000900077c11 */ /* 0x000fca00080f24ff */
[----:B------:R-:W-:-:S07]  /*3dd0*/  IMAD.X R7, RZ, RZ, R7, P1 ;  /* 0x000000ffff077224 */ /* 0x000fce00008e0607 */
.L_x_101:
[----:B------:R-:W2:Y:S04]  /*3de0*/  LDG.E.64.CONSTANT R22, desc[UR10][R6.64+-0x9008] ;  /* 0xff6ff80a06167981 */ /* 0x000ea8000c1e9b00 */
[----:B------:R0:W5:Y:S04]  /*3df0*/  LDG.E.64.CONSTANT R20, desc[UR10][R6.64+-0x8008] ;  /* 0xff7ff80a06147981 */ /* 0x000168000c1e9b00 */
[----:B------:R0:W5:Y:S04]  /*3e00*/  LDG.E.64.CONSTANT R18, desc[UR10][R6.64+-0x7008] ;  /* 0xff8ff80a06127981 */ /* 0x000168000c1e9b00 */
[----:B------:R0:W5:Y:S04]  /*3e10*/  LDG.E.64.CONSTANT R16, desc[UR10][R6.64+-0x6008] ;  /* 0xff9ff80a06107981 */ /* 0x000168000c1e9b00 */
[----:B------:R0:W5:Y:S04]  /*3e20*/  LDG.E.64.CONSTANT R14, desc[UR10][R6.64+-0x5008] ;  /* 0xffaff80a060e7981 */ /* 0x000168000c1e9b00 */
[----:B------:R0:W5:Y:S04]  /*3e30*/  LDG.E.64.CONSTANT R4, desc[UR10][R6.64+-0x4008] ;  /* 0xffbff80a06047981 */ /* 0x000168000c1e9b00 */
[----:B------:R0:W5:Y:S01]  /*3e40*/  LDG.E.64.CONSTANT R2, desc[UR10][R6.64+-0x3008] ;  /* 0xffcff80a06027981 */ /* 0x000162000c1e9b00 */
[----:B------:R-:W-:Y:S01]  /*3e50*/  UIADD3 UR4, UP0, UPT, UR4, -0x2, URZ ;  /* 0xfffffffe04047890 */ /* 0x000fe2000ff1e0ff */
[----:B------:R-:W-:Y:S01]  /*3e60*/  BSSY.RECONVERGENT B1, `(.L_x_81) ;  /* 0x0000018000017945 */ /* 0x000fe20003800200 */
[----:B------:R-:W-:-:S02]  /*3e70*/  IMAD.MOV.U32 R35, RZ, RZ, R12 ;  /* 0x000000ffff237224 */ /* 0x000fc400078e000c */
[----:B------:R-:W-:Y:S01]  /*3e80*/  UIADD3.X UR5, UPT, UPT, UR5, -0x1, URZ, UP0, !UPT ;  /* 0xffffffff05057890 */ /* 0x000fe200087fe4ff */
[----:B------:R-:W-:Y:S01]  /*3e90*/  IMAD.MOV.U32 R37, RZ, RZ, R13 ;  /* 0x000000ffff257224 */ /* 0x000fe200078e000d */
[----:B------:R-:W-:Y:S01]  /*3ea0*/  UISETP.NE.U32.AND UP0, UPT, UR4, URZ, UPT ;  /* 0x000000ff0400728c */ /* 0x000fe2000bf05070 */
[----:B------:R-:W-:Y:S02]  /*3eb0*/  IMAD.MOV.U32 R27, RZ, RZ, R11 ;  /* 0x000000ffff1b7224 */ /* 0x000fe400078e000b */
[----:B------:R-:W-:Y:S01]  /*3ec0*/  IMAD.MOV.U32 R29, RZ, RZ, R10 ;  /* 0x000000ffff1d7224 */ /* 0x000fe200078e000a */
[----:B------:R-:W-:Y:S01]  /*3ed0*/  UISETP.NE.AND.EX UP0, UPT, UR5, URZ, UPT, UP0 ;  /* 0x000000ff0500728c */ /* 0x000fe2000bf05300 */
        /* <DEDUP_REMOVED lines=16> */
.L_x_82:
[----:B------:R-:W-:Y:S05]  /*3fe0*/  BSYNC.RECONVERGENT B1 ;  /* 0x0000000000017941 */ /* 0x000fea0003800200 */
.L_x_81:
[----:B------:R0:W5:Y:S02]  /*3ff0*/  LDG.E.64.CONSTANT R10, desc[UR10][R6.64+-0x8000] ;  /* 0xff80000a060a7981 */ /* 0x000164000c1e9b00 */
[----:B-----5:R-:W-:Y:S01]  /*4000*/  ISETP.GE.AND P0, PT, R27, R21, PT ;  /* 0x000000151b00720c */ /* 0x020fe20003f06270 */
[----:B------:R-:W-:Y:S01]  /*4010*/  BSSY.RECONVERGENT B1, `(.L_x_83) ;  /* 0x0000013000017945 */ /* 0x000fe20003800200 */
[----:B------:R-:W-:Y:S02]  /*4020*/  IMAD.MOV.U32 R31, RZ, RZ, R35 ;  /* 0x000000ffff1f7224 */ /* 0x000fe400078e0023 */
[----:B------:R-:W-:Y:S02]  /*4030*/  IMAD.MOV.U32 R33, RZ, RZ, R37 ;  /* 0x000000ffff217224 */ /* 0x000fe400078e0025 */
[----:B------:R-:W-:Y:S02]  /*4040*/  IMAD.MOV.U32 R13, RZ, RZ, R27 ;  /* 0x000000ffff0d7224 */ /* 0x000fe400078e001b */
[----:B------:R-:W-:-:S05]  /*4050*/  IMAD.MOV.U32 R23, RZ, RZ, R29 ;  /* 0x000000ffff177224 */ /* 0x000fca00078e001d */
[----:B0-----:R-:W-:Y:S05]  /*4060*/  @!P0 BRA `(.L_x_84) ;  /* 0x0000000000348947 */ /* 0x001fea0003800000 */
[----:B------:R-:W-:Y:S01]  /*4070*/  ISETP.GE.AND P2, PT, R21, R27, PT ;  /* 0x0000001b1500720c */ /* 0x000fe20003f46270 */
[----:B------:R-:W-:Y:S02]  /*4080*/  IMAD.MOV.U32 R31, RZ, RZ, R10 ;  /* 0x000000ffff1f7224 */ /* 0x000fe400078e000a */
[----:B------:R-:W-:Y:S02]  /*4090*/  IMAD.MOV.U32 R33, RZ, RZ, R11 ;  /* 0x000000ffff217224 */ /* 0x000fe400078e000b */
[----:B------:R-:W-:Y:S02]  /*40a0*/  IMAD.MOV.U32 R13, RZ, RZ, R21 ;  /* 0x000000ffff0d7224 */ /* 0x000fe400078e0015 */
[----:B------:R-:W-:-:S06]  /*40b0*/  IMAD.MOV.U32 R23, RZ, RZ, R20 ;  /* 0x000000ffff177224 */ /* 0x000fcc00078e0014 */
[CC--:B------:R-:W-:Y:S02]  /*40c0*/  @P2 ISETP.LT.U32.AND P1, PT, R35.reuse, R10.reuse, PT ;  /* 0x0000000a2300220c */ /* 0x0c0fe40003f21070 */
[-C--:B------:R-:W-:Y:S02]  /*40d0*/  @P2 ISETP.GE.U32.AND P0, PT, R35, R10.reuse, PT ;  /* 0x0000000a2300220c */ /* 0x080fe40003f06070 */
[CC--:B------:R-:W-:Y:S02]  /*40e0*/  @P2 ISETP.LT.AND.EX P1, PT, R37.reuse, R11.reuse, PT, P1 ;  /* 0x0000000b2500220c */ /* 0x0c0fe40003f21310 */
[-C--:B------:R-:W-:Y:S02]  /*40f0*/  @P2 ISETP.GE.AND.EX P0, PT, R37, R11.reuse, PT, P0 ;  /* 0x0000000b2500220c */ /* 0x080fe40003f06300 */
[----:B------:R-:W-:Y:S02]  /*4100*/  @P2 SEL R31, R35, R10, P1 ;  /* 0x0000000a231f2207 */ /* 0x000fe40000800000 */
[----:B------:R-:W-:-:S02]  /*4110*/  @P2 SEL R33, R37, R11, P1 ;  /* 0x0000000b25212207 */ /* 0x000fc40000800000 */
[----:B------:R-:W-:Y:S02]  /*4120*/  @P2 SEL R13, R27, R21, !P0 ;  /* 0x000000151b0d2207 */ /* 0x000fe40004000000 */
[----:B------:R-:W-:-:S07]  /*4130*/  @P2 SEL R23, R29, R20, !P0 ;  /* 0x000000141d172207 */ /* 0x000fce0004000000 */
.L_x_84:
[----:B------:R-:W-:Y:S05]  /*4140*/  BSYNC.RECONVERGENT B1 ;  /* 0x0000000000017941 */ /* 0x000fea0003800200 */
.L_x_83:
[----:B------:R0:W5:Y:S01]  /*4150*/  LDG.E.64.CONSTANT R10, desc[UR10][R6.64+-0x7000] ;  /* 0xff90000a060a7981 */ /* 0x000162000c1e9b00 */
[----:B------:R-:W-:Y:S01]  /*4160*/  ISETP.GE.AND P0, PT, R13, R19, PT ;  /* 0x000000130d00720c */ /* 0x000fe20003f06270 */
[----:B------:R-:W-:Y:S01]  /*4170*/  BSSY.RECONVERGENT B1, `(.L_x_85) ;  /* 0x0000013000017945 */ /* 0x000fe20003800200 */
[----:B------:R-:W-:Y:S02]  /*4180*/  IMAD.MOV.U32 R27, RZ, RZ, R31 ;  /* 0x000000ffff1b7224 */ /* 0x000fe400078e001f */
[----:B------:R-:W-:Y:S02]  /*4190*/  IMAD.MOV.U32 R29, RZ, RZ, R33 ;  /* 0x000000ffff1d7224 */ /* 0x000fe400078e0021 */
[----:B------:R-:W-:Y:S02]  /*41a0*/  IMAD.MOV.U32 R21, RZ, RZ, R13 ;  /* 0x000000ffff157224 */ /* 0x000fe400078e000d */
[----:B------:R-:W-:-:S05]  /*41b0*/  IMAD.MOV.U32 R25, RZ, RZ, R23 ;  /* 0x000000ffff197224 */ /* 0x000fca00078e0017 */
[----:B0-----:R-:W-:Y:S05]  /*41c0*/  @!P0 BRA `(.L_x_86) ;  /* 0x0000000000348947 */ /* 0x001fea0003800000 */
[----:B------:R-:W-:Y:S01]  /*41d0*/  ISETP.GE.AND P2, PT, R19, R13, PT ;  /* 0x0000000d1300720c */ /* 0x000fe20003f46270 */
[----:B-----5:R-:W-:Y:S02]  /*41e0*/  IMAD.MOV.U32 R27, RZ, RZ, R10 ;  /* 0x000000ffff1b7224 */ /* 0x020fe400078e000a */
        /* <DEDUP_REMOVED lines=11> */
.L_x_86:
[----:B------:R-:W-:Y:S05]  /*42a0*/  BSYNC.RECONVERGENT B1 ;  /* 0x0000000000017941 */ /* 0x000fea0003800200 */
.L_x_85:
[----:B-----5:R0:W5:Y:S01]  /*42b0*/  LDG.E.64.CONSTANT R10, desc[UR10][R6.64+-0x6000] ;  /* 0xffa0000a060a7981 */ /* 0x020162000c1e9b00 */
        /* <DEDUP_REMOVED lines=20> */
.L_x_88:
[----:B------:R-:W-:Y:S05]  /*4400*/  BSYNC.RECONVERGENT B1 ;  /* 0x0000000000017941 */ /* 0x000fea0003800200 */
.L_x_87:
        /* <DEDUP_REMOVED lines=21> */
.L_x_90:
[----:B------:R-:W-:Y:S05]  /*4560*/  BSYNC.RECONVERGENT B1 ;  /* 0x0000000000017941 */ /* 0x000fea0003800200 */
.L_x_89:
[----:B------:R0:W5:Y:S04]  /*4570*/  LDG.E.64.CONSTANT R22, desc[UR10][R6.64+-0x3000] ;  /* 0xffd0000a06167981 */ /* 0x000168000c1e9b00 */
[----:B------:R0:W5:Y:S04]  /*4580*/  LDG.E.64.CONSTANT R20, desc[UR10][R6.64+-0x2008] ;  /* 0xffdff80a06147981 */ /* 0x000168000c1e9b00 */
[----:B------:R0:W5:Y:S04]  /*4590*/  LDG.E.64.CONSTANT R18, desc[UR10][R6.64+-0x2000] ;  /* 0xffe0000a06127981 */ /* 0x000168000c1e9b00 */
[----:B------:R0:W5:Y:S04]  /*45a0*/  LDG.E.64.CONSTANT R12, desc[UR10][R6.64+-0x1008] ;  /* 0xffeff80a060c7981 */ /* 0x000168000c1e9b00 */
[----:B-----5:R0:W5:Y:S04]  /*45b0*/  LDG.E.64.CONSTANT R10, desc[UR10][R6.64+-0x1000] ;  /* 0xfff0000a060a7981 */ /* 0x020168000c1e9b00 */
[----:B------:R0:W5:Y:S04]  /*45c0*/  LDG.E.64.CONSTANT R14, desc[UR10][R6.64+-0x8] ;  /* 0xfffff80a060e7981 */ /* 0x000168000c1e9b00 */
[----:B------:R0:W5:Y:S01]  /*45d0*/  LDG.E.64.CONSTANT R16, desc[UR10][R6.64] ;  /* 0x0000000a06107981 */ /* 0x000162000c1e9b00 */
[----:B------:R-:W-:Y:S01]  /*45e0*/  ISETP.GE.AND P0, PT, R29, R5, PT ;  /* 0x000000051d00720c */ /* 0x000fe20003f06270 */
[----:B------:R-:W-:Y:S01]  /*45f0*/  BSSY.RECONVERGENT B1, `(.L_x_91) ;  /* 0x0000014000017945 */ /* 0x000fe20003800200 */
[----:B------:R-:W-:-:S02]  /*4600*/  IMAD.MOV.U32 R26, RZ, RZ, R33 ;  /* 0x000000ffff1a7224 */ /* 0x000fc400078e0021 */
[----:B------:R-:W-:Y:S02]  /*4610*/  IMAD.MOV.U32 R28, RZ, RZ, R31 ;  /* 0x000000ffff1c7224 */ /* 0x000fe400078e001f */
[----:B------:R-:W-:Y:S02]  /*4620*/  IMAD.MOV.U32 R35, RZ, RZ, R29 ;  /* 0x000000ffff237224 */ /* 0x000fe400078e001d */
[----:B------:R-:W-:-:S05]  /*4630*/  IMAD.MOV.U32 R37, RZ, RZ, R27 ;  /* 0x000000ffff257224 */ /* 0x000fca00078e001b */
[----:B0-----:R-:W-:Y:S05]  /*4640*/  @!P0 BRA `(.L_x_92) ;  /* 0x0000000000388947 */ /* 0x001fea0003800000 */
        /* <DEDUP_REMOVED lines=14> */
.L_x_92:
[----:B------:R-:W-:Y:S05]  /*4730*/  BSYNC.RECONVERGENT B1 ;  /* 0x0000000000017941 */ /* 0x000fea0003800200 */
.L_x_91:
        /* <DEDUP_REMOVED lines=20> */
.L_x_94:
[----:B------:R-:W-:Y:S05]  /*4880*/  BSYNC.RECONVERGENT B1 ;  /* 0x0000000000017941 */ /* 0x000fea0003800200 */
.L_x_93:
        /* <DEDUP_REMOVED lines=20> */
.L_x_96:
[----:B------:R-:W-:Y:S05]  /*49d0*/  BSYNC.RECONVERGENT B1 ;  /* 0x0000000000017941 */ /* 0x000fea0003800200 */
.L_x_95:
        /* <DEDUP_REMOVED lines=20> */
.L_x_98:
[----:B------:R-:W-:Y:S05]  /*4b20*/  BSYNC.RECONVERGENT B1 ;  /* 0x0000000000017941 */ /* 0x000fea0003800200 */
.L_x_97:
        /* <DEDUP_REMOVED lines=20> */
.L_x_100:
[----:B------:R-:W-:Y:S05]  /*4c70*/  BSYNC.RECONVERGENT B1 ;  /* 0x0000000000017941 */ /* 0x000fea0003800200 */
.L_x_99:
[----:B------:R-:W-:Y:S02]  /*4c80*/  IADD3 R9, P0, PT, R9, 0xa00, RZ ;  /* 0x00000a0009097810 */ /* 0x000fe40007f1e0ff */
[----:B------:R-:W-:-:S03]  /*4c90*/  IADD3 R6, P1, PT, R6, 0xa000, RZ ;  /* 0x0000a00006067810 */ /* 0x000fc60007f3e0ff */
[----:B------:R-:W-:Y:S02]  /*4ca0*/  IMAD.X R8, RZ, RZ, R8, P0 ;  /* 0x000000ffff087224 */ /* 0x000fe400000e0608 */
[----:B------:R-:W-:Y:S01]  /*4cb0*/  IMAD.X R7, RZ, RZ, R7, P1 ;  /* 0x000000ffff077224 */ /* 0x000fe200008e0607 */
[----:B------:R-:W-:Y:S07]  /*4cc0*/  BRA.U UP0, `(.L_x_101) ;  /* 0xfffffff100447547 */ /* 0x000fee000b83ffff */
.L_x_80:
[----:B------:R-:W-:-:S04]  /*4cd0*/  ULOP3.LUT UR4, UR6, 0x1, URZ, 0xc0, !UPT ;  /* 0x0000000106047892 */ /* 0x000fc8000f8ec0ff */
[----:B------:R-:W-:-:S04]  /*4ce0*/  UISETP.NE.U32.AND UP0, UPT, UR4, 0x1, UPT ;  /* 0x000000010400788c */ /* 0x000fc8000bf05070 */
[----:B------:R-:W-:-:S09]  /*4cf0*/  UISETP.NE.U32.AND.EX UP0, UPT, URZ, URZ, UPT, UP0 ;  /* 0x000000ffff00728c */ /* 0x000fd2000bf05100 */
[----:B------:R-:W-:Y:S05]  /*4d00*/  BRA.U !UP0, `(.L_x_79) ;  /* 0x0000000508e47547 */ /* 0x000fea000b800000 */
[----:B------:R-:W0:Y:S02]  /*4d10*/  LDC.64 R2, c[0x0][0x380] ;  /* 0x0000e000ff027b82 */ /* 0x000e240000000a00 */
[----:B0-----:R-:W-:-:S03]  /*4d20*/  IMAD.WIDE.U32 R2, R0, 0x10, R2 ;  /* 0x0000001000027825 */ /* 0x001fc600078e0002 */
[----:B------:R-:W-:-:S04]  /*4d30*/  LEA R26, P0, R9, R2, 0x4 ;  /* 0x00000002091a7211 */ /* 0x000fc800078020ff */
[----:B------:R-:W-:-:S05]  /*4d40*/  LEA.HI.X R27, R9, R3, R8, 0x4, P0 ;  /* 0x00000003091b7211 */ /* 0x000fca00000f2408 */
[----:B------:R-:W2:Y:S04]  /*4d50*/  LDG.E.64.CONSTANT R24, desc[UR10][R26.64] ;  /* 0x0000000a1a187981 */ /* 0x000ea8000c1e9b00 */
[----:B------:R0:W5:Y:S04]  /*4d60*/  LDG.E.64.CONSTANT R22, desc[UR10][R26.64+0x1000] ;  /* 0x0010000a1a167981 */ /* 0x000168000c1e9b00 */
[----:B------:R0:W5:Y:S04]  /*4d70*/  LDG.E.64.CONSTANT R20, desc[UR10][R26.64+0x1008] ;  /* 0x0010080a1a147981 */ /* 0x000168000c1e9b00 */
[----:B------:R0:W5:Y:S04]  /*4d80*/  LDG.E.64.CONSTANT R18, desc[UR10][R26.64+0x2000] ;  /* 0x0020000a1a127981 */ /* 0x000168000c1e9b00 */
[----:B------:R0:W5:Y:S04]  /*4d90*/  LDG.E.64.CONSTANT R16, desc[UR10][R26.64+0x2008] ;  /* 0x0020080a1a107981 */ /* 0x000168000c1e9b00 */
[----:B------:R0:W5:Y:S04]  /*4da0*/  LDG.E.64.CONSTANT R14, desc[UR10][R26.64+0x3000] ;  /* 0x0030000a1a0e7981 */ /* 0x000168000c1e9b00 */
[----:B------:R0:W5:Y:S04]  /*4db0*/  LDG.E.64.CONSTANT R6, desc[UR10][R26.64+0x3008] ;  /* 0x0030080a1a067981 */ /* 0x000168000c1e9b00 */
[----:B------:R0:W5:Y:S04]  /*4dc0*/  LDG.E.64.CONSTANT R4, desc[UR10][R26.64+0x4000] ;  /* 0x0040000a1a047981 */ /* 0x000168000c1e9b00 */
[----:B------:R0:W5:Y:S01]  /*4dd0*/  LDG.E.64.CONSTANT R2, desc[UR10][R26.64+0x4008] ;  /* 0x0040080a1a027981 */ /* 0x000162000c1e9b00 */
        /* <DEDUP_REMOVED lines=21> */
.L_x_103:
[----:B------:R-:W-:Y:S05]  /*4f30*/  BSYNC.RECONVERGENT B1 ;  /* 0x0000000000017941 */ /* 0x000fea0003800200 */
.L_x_102:
        /* <DEDUP_REMOVED lines=20> */
.L_x_105:
[----:B------:R-:W-:Y:S05]  /*5080*/  BSYNC.RECONVERGENT B1 ;  /* 0x0000000000017941 */ /* 0x000fea0003800200 */
.L_x_104:
        /* <DEDUP_REMOVED lines=20> */
.L_x_107:
[----:B------:R-:W-:Y:S05]  /*51d0*/  BSYNC.RECONVERGENT B1 ;  /* 0x0000000000017941 */ /* 0x000fea0003800200 */
.L_x_106:
        /* <DEDUP_REMOVED lines=20> */
.L_x_109:
[----:B------:R-:W-:Y:S05]  /*5320*/  BSYNC.RECONVERGENT B1 ;  /* 0x0000000000017941 */ /* 0x000fea0003800200 */
.L_x_108:
[----:B------:R-:W-:Y:S01]  /*5330*/  ISETP.GE.AND P0, PT, R17, R5, PT ;  /* 0x000000051100720c */ /* 0x000fe20003f06270 */
[----:B------:R-:W-:Y:S01]  /*5340*/  BSSY.RECONVERGENT B1, `(.L_x_110) ;  /* 0x0000014000017945 */ /* 0x000fe20003800200 */
[----:B------:R-:W-:Y:S01]  /*5350*/  IADD3 R9, P2, PT, R9, 0x500, RZ ;  /* 0x0000050009097810 */ /* 0x000fe20007f5e0ff */
[----:B------:R-:W-:Y:S02]  /*5360*/  IMAD.MOV.U32 R12, RZ, RZ, R25 ;  /* 0x000000ffff0c7224 */ /* 0x000fe400078e0019 */
[----:B------:R-:W-:Y:S02]  /*5370*/  IMAD.MOV.U32 R13, RZ, RZ, R27 ;  /* 0x000000ffff0d7224 */ /* 0x000fe400078e001b */
[----:B------:R-:W-:Y:S02]  /*5380*/  IMAD.MOV.U32 R11, RZ, RZ, R17 ;  /* 0x000000ffff0b7224 */ /* 0x000fe400078e0011 */
[----:B------:R-:W-:-:S04]  /*5390*/  IMAD.MOV.U32 R10, RZ, RZ, R19 ;  /* 0x000000ffff0a7224 */ /* 0x000fc800078e0013 */
        /* <DEDUP_REMOVED lines=14> */
.L_x_111:
[----:B------:R-:W-:Y:S05]  /*5480*/  BSYNC.RECONVERGENT B1 ;  /* 0x0000000000017941 */ /* 0x000fea0003800200 */
.L_x_110:
[----:B------:R-:W-:-:S07]  /*5490*/  IMAD.X R8, RZ, RZ, R8, P2 ;  /* 0x000000ffff087224 */ /* 0x000fce00010e0608 */
.L_x_79:
[----:B------:R-:W0:Y:S02]  /*54a0*/  LDCU UR4, c[0x0][0x390] ;  /* 0x00007200ff0477ac */ /* 0x000e240008000800 */
[----:B0-----:R-:W-:Y:S02]  /*54b0*/  USHF.R.S32.HI UR5, URZ, 0x1f, UR4 ;  /* 0x0000001fff057899 */ /* 0x001fe40008011404 */
[----:B------:R-:W-:-:S04]  /*54c0*/  ISETP.GE.U32.AND P0, PT, R9, UR4, PT ;  /* 0x0000000409007c0c */ /* 0x000fc8000bf06070 */
[----:B------:R-:W-:-:S13]  /*54d0*/  ISETP.GE.AND.EX P0, PT, R8, UR5, PT, P0 ;  /* 0x0000000508007c0c */ /* 0x000fda000bf06300 */
[----:B------:R-:W-:Y:S05]  /*54e0*/  @P0 BRA `(.L_x_112) ;  /* 0x0000000800780947 */ /* 0x000fea0003800000 */
[----:B------:R-:W-:Y:S01]  /*54f0*/  IADD3 R3, PT, PT, -R9, UR4, RZ ;  /* 0x0000000409037c10 */ /* 0x000fe2000fffe1ff */
[----:B------:R-:W-:Y:S03]  /*5500*/  BSSY.RECONVERGENT B1, `(.L_x_112) ;  /* 0x000009c000017945 */ /* 0x000fe60003800200 */
[----:B------:R-:W-:-:S13]  /*5510*/  ISETP.GE.AND P0, PT, R0, R3, PT ;  /* 0x000000030000720c */ /* 0x000fda0003f06270 */
[----:B------:R-:W-:Y:S05]  /*5520*/  @P0 BRA `(.L_x_113) ;  /* 0x0000000800640947 */ /* 0x000fea0003800000 */
[----:B------:R-:W-:Y:S01]  /*5530*/  LOP3.LUT R2, RZ, R0, RZ, 0x33, !PT ;  /* 0x00000000ff027212 */ /* 0x000fe200078e33ff */
[----:B------:R-:W-:Y:S03]  /*5540*/  BSSY.RECONVERGENT B2, `(.L_x_114) ;  /* 0x000002d000027945 */ /* 0x000fe60003800200 */
[----:B------:R-:W-:-:S04]  /*5550*/  IADD3 R20, PT, PT, -R9, UR4, R2 ;  /* 0x0000000409147c10 */ /* 0x000fc8000fffe102 */
[----:B------:R-:W-:-:S04]  /*5560*/  LOP3.LUT R2, R20, 0x300, RZ, 0xc0, !PT ;  /* 0x0000030014027812 */ /* 0x000fc800078ec0ff */
[----:B------:R-:W-:Y:S01]  /*5570*/  ISETP.NE.AND P0, PT, R2, 0x300, PT ;  /* 0x000003000200780c */ /* 0x000fe20003f05270 */
[----:B------:R-:W-:-:S12]  /*5580*/  IMAD.MOV.U32 R2, RZ, RZ, R0 ;  /* 0x000000ffff027224 */ /* 0x000fd800078e0000 */
[----:B------:R-:W-:Y:S05]  /*5590*/  @!P0 BRA `(.L_x_115) ;  /* 0x00000000009c8947 */ /* 0x000fea0003800000 */
[----:B------:R-:W0:Y:S01]  /*55a0*/  LDCU.64 UR6, c[0x0][0x380] ;  /* 0x00007000ff0677ac */ /* 0x000e220008000a00 */
[----:B------:R-:W-:Y:S02]  /*55b0*/  IADD3 R5, P0, PT, R0, R9, RZ ;  /* 0x0000000900057210 */ /* 0x000fe40007f1e0ff */
[----:B------:R-:W-:-:S03]  /*55c0*/  LEA.HI R2, R20, 0x1, RZ, 0x18 ;  /* 0x0000000114027811 */ /* 0x000fc600078fc0ff */
[----:B------:R-:W-:Y:S01]  /*55d0*/  IMAD.X R6, RZ, RZ, R8, P0 ;  /* 0x000000ffff067224 */ /* 0x000fe200000e0608 */
[----:B------:R-:W-:Y:S01]  /*55e0*/  LOP3.LUT R4, R2, 0x3, RZ, 0xc0, !PT ;  /* 0x0000000302047812 */ /* 0x000fe200078ec0ff */
[----:B------:R-:W-:-:S04]  /*55f0*/  IMAD.MOV.U32 R2, RZ, RZ, R0 ;  /* 0x000000ffff027224 */ /* 0x000fc800078e0000 */
[----:B------:R-:W-:Y:S01]  /*5600*/  IMAD.MOV R16, RZ, RZ, -R4 ;  /* 0x000000ffff107224 */ /* 0x000fe200078e0a04 */
[----:B0-----:R-:W-:-:S04]  /*5610*/  LEA R18, P1, R5, UR6, 0x4 ;  /* 0x0000000605127c11 */ /* 0x001fc8000f8220ff */
[----:B------:R-:W-:-:S09]  /*5620*/  LEA.HI.X R5, R5, UR7, R6, 0x4, P1 ;  /* 0x0000000705057c11 */ /* 0x000fd200088f2406 */
.L_x_118:
[----:B------:R-:W-:-:S05]  /*5630*/  IMAD.MOV.U32 R4, RZ, RZ, R18 ;  /* 0x000000ffff047224 */ /* 0x000fca00078e0012 */
[----:B------:R-:W2:Y:S01]  /*5640*/  LDG.E.64.CONSTANT R6, desc[UR10][R4.64] ;  /* 0x0000000a04067981 */ /* 0x000ea2000c1e9b00 */
[----:B------:R-:W-:Y:S01]  /*5650*/  VIADD R16, R16, 0x1 ;  /* 0x0000000110107836 */ /* 0x000fe20000000000 */
[----:B------:R-:W-:Y:S01]  /*5660*/  BSSY.RECONVERGENT B3, `(.L_x_116) ;  /* 0x0000017000037945 */ /* 0x000fe20003800200 */
[----:B------:R-:W-:-:S03]  /*5670*/  IADD3 R18, P3, PT, R4, 0x1000, RZ ;  /* 0x0000100004127810 */ /* 0x000fc60007f7e0ff */
[----:B------:R-:W-:Y:S02]  /*5680*/  ISETP.NE.AND P2, PT, R16, RZ, PT ;  /* 0x000000ff1000720c */ /* 0x000fe40003f45270 */
[----:B--2---:R-:W-:-:S13]  /*5690*/  ISETP.GE.AND P0, PT, R11, R7, PT ;  /* 0x000000070b00720c */ /* 0x004fda0003f06270 */
        /* <DEDUP_REMOVED lines=9> */
[CC--:B--2---:R-:W-:Y:S01]  /*5730*/  @P4 ISETP.LT.U32.AND P0, PT, R21.reuse, R14.reuse, PT ;  /* 0x0000000e1500420c */ /* 0x0c4fe20003f01070 */
[----:B------:R-:W-:Y:S01]  /*5740*/  IMAD.MOV.U32 R12, RZ, RZ, R14 ;  /* 0x000000ffff0c7224 */ /* 0x000fe200078e000e */
[-C--:B------:R-:W-:Y:S01]  /*5750*/  @P4 ISETP.GE.U32.AND P1, PT, R21, R14.reuse, PT ;  /* 0x0000000e1500420c */ /* 0x080fe20003f26070 */
[----:B------:R-:W-:Y:S01]  /*5760*/  IMAD.MOV.U32 R13, RZ, RZ, R15 ;  /* 0x000000ffff0d7224 */ /* 0x000fe200078e000f */
[CC--:B------:R-:W-:Y:S02]  /*5770*/  @P4 ISETP.LT.AND.EX P0, PT, R23.reuse, R15.reuse, PT, P0 ;  /* 0x0000000f1700420c */ /* 0x0c0fe40003f01300 */
[----:B------:R-:W-:Y:S02]  /*5780*/  @P4 ISETP.GE.AND.EX P1, PT, R23, R15, PT, P1 ;  /* 0x0000000f1700420c */ /* 0x000fe40003f26310 */
[----:B------:R-:W-:-:S02]  /*5790*/  @P4 SEL R12, R21, R14, P0 ;  /* 0x0000000e150c4207 */ /* 0x000fc40000000000 */
[----:B------:R-:W-:Y:S02]  /*57a0*/  @P4 SEL R13, R23, R15, P0 ;  /* 0x0000000f170d4207 */ /* 0x000fe40000000000 */
[----:B------:R-:W-:Y:S02]  /*57b0*/  @P4 SEL R11, R17, R7, !P1 ;  /* 0x00000007110b4207 */ /* 0x000fe40004800000 */
[----:B------:R-:W-:-:S07]  /*57c0*/  @P4 SEL R10, R19, R6, !P1 ;  /* 0x00000006130a4207 */ /* 0x000fce0004800000 */
.L_x_117:
[----:B------:R-:W-:Y:S05]  /*57d0*/  BSYNC.RECONVERGENT B3 ;  /* 0x0000000000037941 */ /* 0x000fea0003800200 */
.L_x_116:
[----:B------:R-:W-:Y:S02]  /*57e0*/  IMAD.X R5, RZ, RZ, R5, P3 ;  /* 0x000000ffff057224 */ /* 0x000fe400018e0605 */
[----:B------:R-:W-:Y:S01]  /*57f0*/  VIADD R2, R2, 0x100 ;  /* 0x0000010002027836 */ /* 0x000fe20000000000 */
[----:B------:R-:W-:Y:S06]  /*5800*/  @P2 BRA `(.L_x_118) ;  /* 0xfffffffc00882947 */ /* 0x000fec000383ffff */
.L_x_115:
[----:B------:R-:W-:Y:S05]  /*5810*/  BSYNC.RECONVERGENT B2 ;  /* 0x0000000000027941 */ /* 0x000fea0003800200 */
.L_x_114:
[----:B------:R-:W-:-:S13]  /*5820*/  ISETP.GE.U32.AND P0, PT, R20, 0x300, PT ;  /* 0x000003001400780c */ /* 0x000fda0003f06070 */
[----:B------:R-:W-:Y:S05]  /*5830*/  @!P0 BRA `(.L_x_113) ;  /* 0x0000000400a08947 */ /* 0x000fea0003800000 */
[----:B------:R-:W0:Y:S01]  /*5840*/  LDCU.64 UR6, c[0x0][0x380] ;  /* 0x00007000ff0677ac */ /* 0x000e220008000a00 */
[----:B------:R-:W-:-:S05]  /*5850*/  IADD3 R7, P0, PT, R2, R9, RZ ;  /* 0x0000000902077210 */ /* 0x000fca0007f1e0ff */
[----:B------:R-:W-:Y:S01]  /*5860*/  IMAD.X R8, RZ, RZ, R8, P0 ;  /* 0x000000ffff087224 */ /* 0x000fe200000e0608 */
[----:B0-----:R-:W-:-:S04]  /*5870*/  LEA R6, P1, R7, UR6, 0x4 ;  /* 0x0000000607067c11 */ /* 0x001fc8000f8220ff */
[----:B------:R-:W-:Y:S02]  /*5880*/  IADD3 R6, P0, PT, R6, 0x3008, RZ ;  /* 0x0000300806067810 */ /* 0x000fe40007f1e0ff */
[----:B------:R-:W-:-:S05]  /*5890*/  LEA.HI.X R7, R7, UR7, R8, 0x4, P1 ;  /* 0x0000000707077c11 */ /* 0x000fca00088f2408 */
[----:B------:R-:W-:-:S07]  /*58a0*/  IMAD.X R7, RZ, RZ, R7, P0 ;  /* 0x000000ffff077224 */ /* 0x000fce00000e0607 */
.L_x_127:
[----:B------:R-:W2:Y:S04]  /*58b0*/  LDG.E.64.CONSTANT R16, desc[UR10][R6.64+-0x3008] ;  /* 0xffcff80a06107981 */ /* 0x000ea8000c1e9b00 */
        /* <DEDUP_REMOVED lines=24> */
.L_x_120:
[----:B------:R-:W-:Y:S05]  /*5a40*/  BSYNC.RECONVERGENT B2 ;  /* 0x0000000000027941 */ /* 0x000fea0003800200 */
.L_x_119:
        /* <DEDUP_REMOVED lines=21> */
.L_x_122:
[----:B------:R-:W-:Y:S05]  /*5ba0*/  BSYNC.RECONVERGENT B2 ;  /* 0x0000000000027941 */ /* 0x000fea0003800200 */
.L_x_121:
        /* <DEDUP_REMOVED lines=21> */
.L_x_124:
[----:B------:R-:W-:Y:S05]  /*5d00*/  BSYNC.RECONVERGENT B2 ;  /* 0x0000000000027941 */ /* 0x000fea0003800200 */
.L_x_123:
        /* <DEDUP_REMOVED lines=21> */
.L_x_126:
[----:B------:R-:W-:Y:S05]  /*5e60*/  BSYNC.RECONVERGENT B2 ;  /* 0x0000000000027941 */ /* 0x000fea0003800200 */
.L_x_125:
[----:B------:R-:W-:Y:S01]  /*5e70*/  VIADD R2, R2, 0x400 ;  /* 0x0000040002027836 */ /* 0x000fe20000000000 */
[----:B------:R-:W-:-:S04]  /*5e80*/  IADD3 R6, P1, PT, R6, 0x4000, RZ ;  /* 0x0000400006067810 */ /* 0x000fc80007f3e0ff */
[----:B------:R-:W-:Y:S01]  /*5e90*/  ISETP.GE.AND P0, PT, R2, R3, PT ;  /* 0x000000030200720c */ /* 0x000fe20003f06270 */
[----:B------:R-:W-:-:S12]  /*5ea0*/  IMAD.X R7, RZ, RZ, R7, P1 ;  /* 0x000000ffff077224 */ /* 0x000fd800008e0607 */
[----:B------:R-:W-:Y:S05]  /*5eb0*/  @!P0 BRA `(.L_x_127) ;  /* 0xfffffff8007c8947 */ /* 0x000fea000383ffff */
.L_x_113:
[----:B------:R-:W-:Y:S05]  /*5ec0*/  BSYNC.RECONVERGENT B1 ;  /* 0x0000000000017941 */ /* 0x000fea0003800200 */
.L_x_112:
[----:B------:R-:W0:Y:S01]  /*5ed0*/  S2R R14, SR_LANEID ;  /* 0x00000000000e7919 */ /* 0x000e220000000000 */
[----:B------:R-:W-:Y:S01]  /*5ee0*/  BSSY.RECONVERGENT B1, `(.L_x_128) ;  /* 0x0000019000017945 */ /* 0x000fe20003800200 */
[----:B------:R-:W-:Y:S01]  /*5ef0*/  IMAD.MOV.U32 R2, RZ, RZ, R10 ;  /* 0x000000ffff027224 */ /* 0x000fe200078e000a */
[----:B------:R-:W1:Y:S01]  /*5f00*/  SHFL.DOWN PT, R4, R11, 0x1, 0x1f ;  /* 0x08201f000b047f89 */ /* 0x000e6200000e0000 */
[----:B------:R-:W-:Y:S02]  /*5f10*/  IMAD.MOV.U32 R3, RZ, RZ, R11 ;  /* 0x000000ffff037224 */ /* 0x000fe400078e000b */
[----:B------:R-:W-:Y:S01]  /*5f20*/  IMAD.MOV.U32 R8, RZ, RZ, R12 ;  /* 0x000000ffff087224 */ /* 0x000fe200078e000c */
[----:B------:R2:W3:Y:S01]  /*5f30*/  SHFL.DOWN PT, R5, R10, 0x1, 0x1f ;  /* 0x08201f000a057f89 */ /* 0x0004e200000e0000 */
[----:B------:R-:W-:-:S03]  /*5f40*/  IMAD.MOV.U32 R9, RZ, RZ, R13 ;  /* 0x000000ffff097224 */ /* 0x000fc600078e000d */
[----:B------:R2:W4:Y:S04]  /*5f50*/  SHFL.DOWN PT, R7, R12, 0x1, 0x1f ;  /* 0x08201f000c077f89 */ /* 0x00052800000e0000 */
[----:B------:R2:W2:Y:S01]  /*5f60*/  SHFL.DOWN PT, R6, R13, 0x1, 0x1f ;  /* 0x08201f000d067f89 */ /* 0x0004a200000e0000 */
[----:B-1----:R-:W-:-:S04]  /*5f70*/  ISETP.GE.AND P0, PT, R11, R4, PT ;  /* 0x000000040b00720c */ /* 0x002fc80003f06270 */
[----:B0-----:R-:W-:-:S13]  /*5f80*/  ISETP.GT.OR P0, PT, R14, 0x1e, !P0 ;  /* 0x0000001e0e00780c */ /* 0x001fda0004704670 */
[----:B--234-:R-:W-:Y:S05]  /*5f90*/  @P0 BRA `(.L_x_129) ;  /* 0x0000000000340947 */ /* 0x01cfea0003800000 */
[----:B------:R-:W-:Y:S01]  /*5fa0*/  ISETP.GE.AND P2, PT, R4, R11, PT ;  /* 0x0000000b0400720c */ /* 0x000fe20003f46270 */
[----:B------:R-:W-:Y:S02]  /*5fb0*/  IMAD.MOV.U32 R2, RZ, RZ, R5 ;  /* 0x000000ffff027224 */ /* 0x000fe400078e0005 */
[----:B------:R-:W-:Y:S02]  /*5fc0*/  IMAD.MOV.U32 R3, RZ, RZ, R4 ;  /* 0x000000ffff037224 */ /* 0x000fe400078e0004 */
[----:B------:R-:W-:Y:S02]  /*5fd0*/  IMAD.MOV.U32 R8, RZ, RZ, R7 ;  /* 0x000000ffff087224 */ /* 0x000fe400078e0007 */
[----:B------:R-:W-:-:S06]  /*5fe0*/  IMAD.MOV.U32 R9, RZ, RZ, R6 ;  /* 0x000000ffff097224 */ /* 0x000fcc00078e0006 */
[CC--:B------:R-:W-:Y:S02]  /*5ff0*/  @P2 ISETP.GE.U32.AND P0, PT, R12.reuse, R7.reuse, PT ;  /* 0x000000070c00220c */ /* 0x0c0fe40003f06070 */
[----:B------:R-:W-:Y:S02]  /*6000*/  @P2 ISETP.LT.U32.AND P1, PT, R12, R7, PT ;  /* 0x000000070c00220c */ /* 0x000fe40003f21070 */
[CC--:B------:R-:W-:Y:S02]  /*6010*/  @P2 ISETP.GE.AND.EX P0, PT, R13.reuse, R6.reuse, PT, P0 ;  /* 0x000000060d00220c */ /* 0x0c0fe40003f06300 */
[----:B------:R-:W-:Y:S02]  /*6020*/  @P2 ISETP.LT.AND.EX P1, PT, R13, R6, PT, P1 ;  /* 0x000000060d00220c */ /* 0x000fe40003f21310 */
[----:B------:R-:W-:Y:S02]  /*6030*/  @P2 SEL R2, R10, R5, !P0 ;  /* 0x000000050a022207 */ /* 0x000fe40004000000 */
[----:B------:R-:W-:-:S02]  /*6040*/  @P2 SEL R3, R11, R4, !P0 ;  /* 0x000000040b032207 */ /* 0x000fc40004000000 */
[----:B------:R-:W-:Y:S02]  /*6050*/  @P2 SEL R8, R12, R7, P1 ;  /* 0x000000070c082207 */ /* 0x000fe40000800000 */
[----:B------:R-:W-:-:S07]  /*6060*/  @P2 SEL R9, R13, R6, P1 ;  /* 0x000000060d092207 */ /* 0x000fce0000800000 */
.L_x_129:
[----:B------:R-:W-:Y:S05]  /*6070*/  BSYNC.RECONVERGENT B1 ;  /* 0x0000000000017941 */ /* 0x000fea0003800200 */
.L_x_128:
        /* <DEDUP_REMOVED lines=25> */
.L_x_131:
[----:B------:R-:W-:Y:S05]  /*6210*/  BSYNC.RECONVERGENT B1 ;  /* 0x0000000000017941 */ /* 0x000fea0003800200 */
.L_x_130:
        /* <DEDUP_REMOVED lines=25> */
.L_x_133:
[----:B------:R-:W-:Y:S05]  /*63b0*/  BSYNC.RECONVERGENT B1 ;  /* 0x0000000000017941 */ /* 0x000fea0003800200 */
.L_x_132:
        /* <DEDUP_REMOVED lines=25> */
.L_x_135:
[----:B------:R-:W-:Y:S05]  /*6550*/  BSYNC.RECONVERGENT B1 ;  /* 0x0000000000017941 */ /* 0x000fea0003800200 */
.L_x_134:
        /* <DEDUP_REMOVED lines=26> */
.L_x_137:
[----:B------:R-:W-:Y:S05]  /*6700*/  BSYNC.RECONVERGENT B1 ;  /* 0x0000000000017941 */ /* 0x000fea0003800200 */
.L_x_136:
        /* <DEDUP_REMOVED lines=12> */
.L_x_139:
[----:B------:R-:W-:Y:S05]  /*67d0*/  BSYNC.RECONVERGENT B1 ;  /* 0x0000000000017941 */ /* 0x000fea0003800200 */
.L_x_138:
        /* <DEDUP_REMOVED lines=20> */
[----:B------:R-:W0:Y:S01]  /*6920*/  LDS.64 R22, [R0+0x20] ;  /* 0x0000200000167984 */ /* 0x000e220000000a00 */
[----:B------:R-:W-:Y:S01]  /*6930*/  ISETP.GE.AND P3, PT, R19, R3, PT ;  /* 0x000000031300720c */ /* 0x000fe20003f66270 */
[----:B------:R-:W-:Y:S02]  /*6940*/  IMAD.MOV.U32 R21, RZ, RZ, R18 ;  /* 0x000000ffff157224 */ /* 0x000fe400078e0012 */
[----:B------:R-:W-:-:S10]  /*6950*/  IMAD.MOV.U32 R20, RZ, RZ, R19 ;  /* 0x000000ffff147224 */ /* 0x000fd400078e0013 */
[CC--:B0-----:R-:W-:Y:S01]  /*6960*/  @P3 ISETP.GE.U32.AND P0, PT, R5.reuse, R22.reuse, PT ;  /* 0x000000160500320c */ /* 0x0c1fe20003f06070 */
[----:B------:R-:W-:Y:S01]  /*6970*/  IMAD.MOV.U32 R25, RZ, RZ, R22 ;  /* 0x000000ffff197224 */ /* 0x000fe200078e0016 */
[----:B------:R-:W-:Y:S01]  /*6980*/  @P3 ISETP.LT.U32.AND P2, PT, R5, R22, PT ;  /* 0x000000160500320c */ /* 0x000fe20003f41070 */
[----:B------:R-:W-:Y:S01]  /*6990*/  IMAD.MOV.U32 R24, RZ, RZ, R23 ;  /* 0x000000ffff187224 */ /* 0x000fe200078e0017 */
[CC--:B------:R-:W-:Y:S02]  /*69a0*/  @P3 ISETP.GE.AND.EX P0, PT, R4.reuse, R23.reuse, PT, P0 ;  /* 0x000000170400320c */ /* 0x0c0fe40003f06300 */
[----:B------:R-:W-:Y:S02]  /*69b0*/  @P3 ISETP.LT.AND.EX P2, PT, R4, R23, PT, P2 ;  /* 0x000000170400320c */ /* 0x000fe40003f41320 */
[----:B------:R-:W-:Y:S02]  /*69c0*/  @P3 SEL R21, R2, R18, !P0 ;  /* 0x0000001202153207 */ /* 0x000fe40004000000 */
[----:B------:R-:W-:-:S02]  /*69d0*/  @P3 SEL R20, R3, R19, !P0 ;  /* 0x0000001303143207 */ /* 0x000fc40004000000 */
[----:B------:R-:W-:Y:S02]  /*69e0*/  @P3 SEL R25, R5, R22, P2 ;  /* 0x0000001605193207 */ /* 0x000fe40001000000 */
[----:B------:R-:W-:-:S07]  /*69f0*/  @P3 SEL R24, R4, R23, P2 ;  /* 0x0000001704183207 */ /* 0x000fce0001000000 */
.L_x_141:
[----:B------:R-:W-:Y:S05]  /*6a00*/  BSYNC.RECONVERGENT B1 ;  /* 0x0000000000017941 */ /* 0x000fea0003800200 */
.L_x_140:
        /* <DEDUP_REMOVED lines=21> */
.L_x_143:
[----:B------:R-:W-:Y:S05]  /*6b60*/  BSYNC.RECONVERGENT B1 ;  /* 0x0000000000017941 */ /* 0x000fea0003800200 */
.L_x_142:
        /* <DEDUP_REMOVED lines=21> */
.L_x_145:
[----:B------:R-:W-:Y:S05]  /*6cc0*/  BSYNC.RECONVERGENT B1 ;  /* 0x0000000000017941 */ /* 0x000fea0003800200 */
.L_x_144:
        /* <DEDUP_REMOVED lines=21> */
.L_x_147:
[----:B------:R-:W-:Y:S05]  /*6e20*/  BSYNC.RECONVERGENT B1 ;  /* 0x0000000000017941 */ /* 0x000fea0003800200 */
.L_x_146:
        /* <DEDUP_REMOVED lines=21> */
.L_x_149:
[----:B------:R-:W-:Y:S05]  /*6f80*/  BSYNC.RECONVERGENT B1 ;  /* 0x0000000000017941 */ /* 0x000fea0003800200 */
.L_x_148:
        /* <DEDUP_REMOVED lines=21> */
.L_x_151:
[----:B------:R-:W-:Y:S05]  /*70e0*/  BSYNC.RECONVERGENT B1 ;  /* 0x0000000000017941 */ /* 0x000fea0003800200 */
.L_x_150:
        /* <DEDUP_REMOVED lines=20> */
.L_x_34:
[----:B------:R-:W-:Y:S05]  /*7230*/  BSYNC.RECONVERGENT B0 ;  /* 0x0000000000007941 */ /* 0x000fea0003800200 */
.L_x_1:
[----:B------:R-:W-:Y:S05]  /*7240*/  @P1 EXIT ;  /* 0x000000000000194d */ /* 0x000fea0003800000 */
[----:B0-----:R-:W0:Y:S01]  /*7250*/  LDC.64 R6, c[0x0][0x388] ;  /* 0x0000e200ff067b82 */ /* 0x001e220000000a00 */
[----:B------:R-:W-:-:S04]  /*7260*/  LOP3.LUT R5, R5, R4, RZ, 0x3c, !PT ;  /* 0x0000000405057212 */ /* 0x000fc800078e3cff */
[----:B------:R-:W-:-:S04]  /*7270*/  LOP3.LUT R4, R5, R4, RZ, 0x3c, !PT ;  /* 0x0000000405047212 */ /* 0x000fc800078e3cff */
[----:B------:R-:W-:Y:S01]  /*7280*/  LOP3.LUT R5, R5, R4, RZ, 0x3c, !PT ;  /* 0x0000000405057212 */ /* 0x000fe200078e3cff */
[----:B0-----:R-:W-:Y:S04]  /*7290*/  STG.E.64 desc[UR10][R6.64], R2 ;  /* 0x0000000206007986 */ /* 0x001fe8000c101b0a */
[----:B------:R-:W-:Y:S01]  /*72a0*/  STG.E.64 desc[UR10][R6.64+0x8], R4 ;  /* 0x0000080406007986 */ /* 0x000fe2000c101b0a */
[----:B------:R-:W-:Y:S05]  /*72b0*/  EXIT ;  /* 0x000000000000794d */ /* 0x000fea0003800000 */
.L_x_152:
        /* <DEDUP_REMOVED lines=12> */
.L_x_790:


//--------------------- .text._ZN6thrust24THRUST_300001_SM_1000_NS8cuda_cub4core6detail13_kernel_agentINS1_8__reduce10DrainAgentIlEEJN3cub18CUB_300001_SM_10009GridQueueIyEElEEEvDpT0_ --------------------------
	.section	.text._ZN6thrust24THRUST_300001_SM_1000_NS8cuda_cub4core6detail13_kernel_agentINS1_8__reduce10DrainAgentIlEEJN3cub18CUB_300001_SM_10009GridQueueIyEElEEEvDpT0_,"ax",@progbits
	.align	128
        .global         _ZN6thrust24THRUST_300001_SM_1000_NS8cuda_cub4core6detail13_kernel_agentINS1_8__reduce10DrainAgentIlEEJN3cub18CUB_300001_SM_10009GridQueueIyEElEEEvDpT0_
        .type           _ZN6thrust24THRUST_300001_SM_1000_NS8cuda_cub4core6detail13_kernel_agentINS1_8__reduce10DrainAgentIlEEJN3cub18CUB_300001_SM_10009GridQueueIyEElEEEvDpT0_,@function
        .size           _ZN6thrust24THRUST_300001_SM_1000_NS8cuda_cub4core6detail13_kernel_agentINS1_8__reduce10DrainAgentIlEEJN3cub18CUB_300001_SM_10009GridQueueIyEElEEEvDpT0_,(.L_x_791 - _ZN6thrust24THRUST_300001_SM_1000_NS8cuda_cub4core6detail13_kernel_agentINS1_8__reduce10DrainAgentIlEEJN3cub18CUB_300001_SM_10009GridQueueIyEElEEEvDpT0_)
        .other          _ZN6thrust24THRUST_300001_SM_1000_NS8cuda_cub4core6detail13_kernel_agentINS1_8__reduce10DrainAgentIlEEJN3cub18CUB_300001_SM_10009GridQueueIyEElEEEvDpT0_,@"STO_CUDA_ENTRY STV_DEFAULT"
_ZN6thrust24THRUST_300001_SM_1000_NS8cuda_cub4core6detail13_kernel_agentINS1_8__reduce10DrainAgentIlEEJN3cub18CUB_300001_SM_10009GridQueueIyEElEEEvDpT0_:
.text._ZN6thrust24THRUST_300001_SM_1000_NS8cuda_cub4core6detail13_kernel_agentINS1_8__reduce10DrainAgentIlEEJN3cub18CUB_300001_SM_10009GridQueueIyEElEEEvDpT0_:
[----:B------:R-:W-:Y:S08]  /*0000*/  LDC R1, c[0x0][0x37c] ;  /* 0x0000df00ff017b82 */ /* 0x000ff00000000800 */
[----:B------:R-:W0:Y:S01]  /*0010*/  LDC.64 R2, c[0x0][0x380] ;  /* 0x0000e000ff027b82 */ /* 0x000e220000000a00 */
[----:B------:R-:W0:Y:S07]  /*0020*/  LDCU.64 UR4, c[0x0][0x358] ;  /* 0x00006b00ff0477ac */ /* 0x000e2e0008000a00 */
[----:B------:R-:W1:Y:S01]  /*0030*/  LDC.64 R4, c[0x0][0x388] ;  /* 0x0000e200ff047b82 */ /* 0x000e620000000a00 */
[----:B0-----:R-:W-:Y:S04]  /*0040*/  STG.E.64 desc[UR4][R2.64+0x8], RZ ;  /* 0x000008ff02007986 */ /* 0x001fe8000c101b04 */
[----:B-1----:R-:W-:Y:S01]  /*0050*/  STG.E.64 desc[UR4][R2.64], R4 ;  /* 0x0000000402007986 */ /* 0x002fe2000c101b04 */
[----:B------:R-:W-:Y:S05]  /*0060*/  EXIT ;  /* 0x000000000000794d */ /* 0x000fea0003800000 */
.L_x_153:
        /* <DEDUP_REMOVED lines=9> */
.L_x_791:


//--------------------- .text._ZN6thrust24THRUST_300001_SM_1000_NS8cuda_cub4core6detail13_kernel_agentINS1_8__reduce11ReduceAgentINS0_12zip_iteratorIN4cuda3std3__45tupleIJNS0_6detail15normal_iteratorINS0_10device_ptrI2quEEEENS0_17counting_iteratorIlNS0_11use_defaultESJ_SJ_EEEEEEEPNSB_IJSF_lEEESN_lNS1_9__extrema9arg_min_fISF_l17compare_key_valueEEEEJSM_SO_lN3cub18CUB_300001_SM_100013GridEvenShareIlEENSV_9GridQueueIyEESS_EEEvDpT0_ --------------------------
	.section	.text._ZN6thrust24THRUST_300001_SM_1000_NS8cuda_cub4core6detail13_kernel_agentINS1_8__reduce11ReduceAgentINS0_12zip_iteratorIN4cuda3std3__45tupleIJNS0_6detail15normal_iteratorINS0_10device_ptrI2quEEEENS0_17counting_iteratorIlNS0_11use_defaultESJ_SJ_EEEEEEEPNSB_IJSF_lEEESN_lNS1_9__extrema9arg_min_fISF_l17compare_key_valueEEEEJSM_SO_lN3cub18CUB_300001_SM_100013GridEvenShareIlEENSV_9GridQueueIyEESS_EEEvDpT0_,"ax",@progbits
	.align	128
        .global         _ZN6thrust24THRUST_300001_SM_1000_NS8cuda_cub4core6detail13_kernel_agentINS1_8__reduce11ReduceAgentINS0_12zip_iteratorIN4cuda3std3__45tupleIJNS0_6detail15normal_iteratorINS0_10device_ptrI2quEEEENS0_17counting_iteratorIlNS0_11use_defaultESJ_SJ_EEEEEEEPNSB_IJSF_lEEESN_lNS1_9__extrema9arg_min_fISF_l17compare_key_valueEEEEJSM_SO_lN3cub18CUB_300001_SM_100013GridEvenShareIlEENSV_9GridQueueIyEESS_EEEvDpT0_
        .type           _ZN6thrust24THRUST_300001_SM_1000_NS8cuda_cub4core6detail13_kernel_agentINS1_8__reduce11ReduceAgentINS0_12zip_iteratorIN4cuda3std3__45tupleIJNS0_6detail15normal_iteratorINS0_10device_ptrI2quEEEENS0_17counting_iteratorIlNS0_11use_defaultESJ_SJ_EEEEEEEPNSB_IJSF_lEEESN_lNS1_9__extrema9arg_min_fISF_l17compare_key_valueEEEEJSM_SO_lN3cub18CUB_300001_SM_100013GridEvenShareIlEENSV_9GridQueueIyEESS_EEEvDpT0_,@function
        .size           _ZN6thrust24THRUST_300001_SM_1000_NS8cuda_cub4core6detail13_kernel_agentINS1_8__reduce11ReduceAgentINS0_12zip_iteratorIN4cuda3std3__45tupleIJNS0_6detail15normal_iteratorINS0_10device_ptrI2quEEEENS0_17counting_iteratorIlNS0_11use_defaultESJ_SJ_EEEEEEEPNSB_IJSF_lEEESN_lNS1_9__extrema9arg_min_fISF_l17compare_key_valueEEEEJSM_SO_lN3cub18CUB_300001_SM_100013GridEvenShareIlEENSV_9GridQueueIyEESS_EEEvDpT0_,(.L_x_792 - _ZN6thrust24THRUST_300001_SM_1000_NS8cuda_cub4core6detail13_kernel_agentINS1_8__reduce11ReduceAgentINS0_12zip_iteratorIN4cuda3std3__45tupleIJNS0_6detail15normal_iteratorINS0_10device_ptrI2quEEEENS0_17counting_iteratorIlNS0_11use_defaultESJ_SJ_EEEEEEEPNSB_IJSF_lEEESN_lNS1_9__extrema9arg_min_fISF_l17compare_key_valueEEEEJSM_SO_lN3cub18CUB_300001_SM_100013GridEvenShareIlEENSV_9GridQueueIyEESS_EEEvDpT0_)
        .other          _ZN6thrust24THRUST_300001_SM_1000_NS8cuda_cub4core6detail13_kernel_agentINS1_8__reduce11ReduceAgentINS0_12zip_iteratorIN4cuda3std3__45tupleIJNS0_6detail15normal_iteratorINS0_10device_ptrI2quEEEENS0_17counting_iteratorIlNS0_11use_defaultESJ_SJ_EEEEEEEPNSB_IJSF_lEEESN_lNS1_9__extrema9arg_min_fISF_l17compare_key_valueEEEEJSM_SO_lN3cub18CUB_300001_SM_100013GridEvenShareIlEENSV_9GridQueueIyEESS_EEEvDpT0_,@"STO_CUDA_ENTRY STV_DEFAULT"
_ZN6thrust24THRUST_300001_SM_1000_NS8cuda_cub4core6detail13_kernel_agentINS1_8__reduce11ReduceAgentINS0_12zip_iteratorIN4cuda3std3__45tupleIJNS0_6detail15normal_iteratorINS0_10device_ptrI2quEEEENS0_17counting_iteratorIlNS0_11use_defaultESJ_SJ_EEEEEEEPNSB_IJSF_lEEESN_lNS1_9__extrema9arg_min_fISF_l17compare_key_valueEEEEJSM_SO_lN3cub18CUB_300001_SM_100013GridEvenShareIlEENSV_9GridQueueIyEESS_EEEvDpT0_:
.text._ZN6thrust24THRUST_300001_SM_1000_NS8cuda_cub4core6detail13_kernel_agentINS1_8__reduce11ReduceAgentINS0_12zip_iteratorIN4cuda3std3__45tupleIJNS0_6detail15normal_iteratorINS0_10device_ptrI2quEEEENS0_17counting_iteratorIlNS0_11use_defaultESJ_SJ_EEEEEEEPNSB_IJSF_lEEESN_lNS1_9__extrema9arg_min_fISF_l17compare_key_valueEEEEJSM_SO_lN3cub18CUB_300001_SM_100013GridEvenShareIlEENSV_9GridQueueIyEESS_EEEvDpT0_:
[----:B------:R-:W-:Y:S01]  /*0000*/  LDC R1, c[0x0][0x37c] ;  /* 0x0000df00ff017b82 */ /* 0x000fe20000000800 */
[----:B------:R-:W0:Y:S01]  /*0010*/  S2R R0, SR_CTAID.X ;  /* 0x0000000000007919 */ /* 0x000e220000002500 */
[----:B------:R-:W1:Y:S01]  /*0020*/  LDCU.64 UR4, c[0x0][0x398] ;  /* 0x00007300ff0477ac */ /* 0x000e620008000a00 */
[----:B------:R-:W-:Y:S01]  /*0030*/  BSSY.RECONVERGENT B0, `(.L_x_154) ;  /* 0x0000659000007945 */ /* 0x000fe20003800200 */
[----:B------:R-:W2:Y:S01]  /*0040*/  LDCU UR6, c[0x0][0x370] ;  /* 0x00006e00ff0677ac */ /* 0x000ea20008000800 */
[----:B------:R-:W3:Y:S01]  /*0050*/  LDCU.64 UR10, c[0x0][0x358] ;  /* 0x00006b00ff0a77ac */ /* 0x000ee20008000a00 */
[----:B-1----:R-:W-:Y:S01]  /*0060*/  IMAD.U32 R7, RZ, RZ, UR4 ;  /* 0x00000004ff077e24 */ /* 0x002fe2000f8e00ff */
[----:B--2---:R-:W-:Y:S01]  /*0070*/  UIMAD UR6, UR6, 0x500, URZ ;  /* 0x00000500060678a4 */ /* 0x004fe2000f8e02ff */
[----:B0-----:R-:W-:Y:S02]  /*0080*/  IMAD R9, R0, 0x500, RZ ;  /* 0x0000050000097824 */ /* 0x001fe400078e02ff */
[----:B------:R-:W-:-:S03]  /*0090*/  IMAD.U32 R0, RZ, RZ, UR5 ;  /* 0x00000005ff007e24 */ /* 0x000fc6000f8e00ff */
[----:B------:R-:W-:-:S04]  /*00a0*/  IADD3 R2, P1, PT, R9, 0x500, RZ ;  /* 0x0000050009027810 */ /* 0x000fc80007f3e0ff */
[----:B------:R-:W-:Y:S01]  /*00b0*/  ISETP.GT.U32.AND P0, PT, R2, R7, PT ;  /* 0x000000070200720c */ /* 0x000fe20003f04070 */
[----:B------:R-:W-:-:S05]  /*00c0*/  IMAD.X R3, RZ, RZ, RZ, P1 ;  /* 0x000000ffff037224 */ /* 0x000fca00008e06ff */
[----:B------:R-:W-:-:S13]  /*00d0*/  ISETP.GT.AND.EX P0, PT, R3, R0, PT, P0 ;  /* 0x000000000300720c */ /* 0x000fda0003f04300 */
[----:B---3--:R-:W-:Y:S05]  /*00e0*/  @!P0 BRA `(.L_x_155) ;  /* 0x0000003400cc8947 */ /* 0x008fea0003800000 */
[----:B------:R-:W0:Y:S01]  /*00f0*/  S2R R10, SR_TID.X ;  /* 0x00000000000a7919 */ /* 0x000e220000002100 */
[----:B------:R-:W1:Y:S01]  /*0100*/  LDC.64 R2, c[0x0][0x380] ;  /* 0x0000e000ff027b82 */ /* 0x000e620000000a00 */
[----:B------:R-:W-:Y:S01]  /*0110*/  IMAD.IADD R8, R7, 0x1, -R9 ;  /* 0x0000000107087824 */ /* 0x000fe200078e0a09 */
[----:B------:R-:W-:Y:S01]  /*0120*/  CS2R R14, SRZ ;  /* 0x00000000000e7805 */ /* 0x000fe2000001ff00 */
[----:B------:R-:W-:-:S05]  /*0130*/  IMAD.MOV.U32 R16, RZ, RZ, RZ ;  /* 0x000000ffff107224 */ /* 0x000fca00078e00ff */
[----:B------:R-:W2:Y:S01]  /*0140*/  LDC.64 R18, c[0x0][0x388] ;  /* 0x0000e200ff127b82 */ /* 0x000ea20000000a00 */
[----:B0-----:R-:W-:-:S13]  /*0150*/  ISETP.GE.AND P0, PT, R10, R8, PT ;  /* 0x000000080a00720c */ /* 0x001fda0003f06270 */
[----:B------:R-:W-:-:S05]  /*0160*/  @!P0 IADD3 R5, P1, PT, R9, R10, RZ ;  /* 0x0000000a09058210 */ /* 0x000fca0007f3e0ff */
[----:B------:R-:W-:Y:S01]  /*0170*/  @!P0 IMAD.X R4, RZ, RZ, RZ, P1 ;  /* 0x000000ffff048224 */ /* 0x000fe200008e06ff */
[----:B-1----:R-:W-:-:S04]  /*0180*/  @!P0 LEA R2, P1, R5, R2, 0x3 ;  /* 0x0000000205028211 */ /* 0x002fc800078218ff */
[----:B------:R-:W-:-:S05]  /*0190*/  @!P0 LEA.HI.X R3, R5, R3, R4, 0x3, P1 ;  /* 0x0000000305038211 */ /* 0x000fca00008f1c04 */
[----:B------:R0:W5:Y:S04]  /*01a0*/  @!P0 LDG.E R16, desc[UR10][R2.64] ;  /* 0x0000000a02108981 */ /* 0x000168000c1e1900 */
[----:B------:R0:W5:Y:S01]  /*01b0*/  @!P0 LDG.E R15, desc[UR10][R2.64+0x4] ;  /* 0x0000040a020f8981 */ /* 0x000162000c1e1900 */
[----:B------:R-:W-:Y:S01]  /*01c0*/  IMAD.MOV.U32 R0, RZ, RZ, R10 ;  /* 0x000000ffff007224 */ /* 0x000fe200078e000a */
[----:B--2---:R-:W-:Y:S01]  /*01d0*/  @!P0 IADD3 R14, P2, PT, R5, R18, RZ ;  /* 0x00000012050e8210 */ /* 0x004fe20007f5e0ff */
[----:B------:R-:W-:Y:S01]  /*01e0*/  @!P0 VIADD R0, R10, 0x100 ;  /* 0x000001000a008836 */ /* 0x000fe20000000000 */
[----:B------:R-:W-:Y:S01]  /*01f0*/  BSSY.RECONVERGENT B1, `(.L_x_156) ;  /* 0x00000ab000017945 */ /* 0x000fe20003800200 */
[----:B------:R-:W-:Y:S02]  /*0200*/  IMAD.MOV.U32 R13, RZ, RZ, RZ ;  /* 0x000000ffff0d7224 */ /* 0x000fe400078e00ff */
[----:B------:R-:W-:Y:S01]  /*0210*/  @!P0 IMAD.X R13, R4, 0x1, R19, P2 ;  /* 0x00000001040d8824 */ /* 0x000fe200010e0613 */
[----:B------:R-:W-:-:S13]  /*0220*/  ISETP.GE.AND P1, PT, R0, R8, PT ;  /* 0x000000080000720c */ /* 0x000fda0003f26270 */
[----:B0-----:R-:W-:Y:S05]  /*0230*/  @P1 BRA `(.L_x_157) ;  /* 0x0000000800981947 */ /* 0x001fea0003800000 */
[----:B------:R-:W-:Y:S01]  /*0240*/  LOP3.LUT R2, RZ, R0, RZ, 0x33, !PT ;  /* 0x00000000ff027212 */ /* 0x000fe200078e33ff */
[----:B------:R-:W-:Y:S03]  /*0250*/  BSSY.RECONVERGENT B2, `(.L_x_158) ;  /* 0x0000031000027945 */ /* 0x000fe60003800200 */
[----:B------:R-:W-:-:S04]  /*0260*/  IADD3 R7, PT, PT, -R9, R7, R2 ;  /* 0x0000000709077210 */ /* 0x000fc80007ffe102 */
[----:B------:R-:W-:-:S04]  /*0270*/  LOP3.LUT R2, R7, 0x300, RZ, 0xc0, !PT ;  /* 0x0000030007027812 */ /* 0x000fc800078ec0ff */
[----:B------:R-:W-:-:S13]  /*0280*/  ISETP.NE.AND P0, PT, R2, 0x300, PT ;  /* 0x000003000200780c */ /* 0x000fda0003f05270 */
[----:B------:R-:W-:Y:S05]  /*0290*/  @!P0 BRA `(.L_x_159) ;  /* 0x0000000000b08947 */ /* 0x000fea0003800000 */
[----:B------:R-:W0:Y:S01]  /*02a0*/  LDCU.128 UR4, c[0x0][0x380] ;  /* 0x00007000ff0477ac */ /* 0x000e220008000c00 */
[----:B------:R-:W-:Y:S02]  /*02b0*/  IADD3 R3, P0, PT, R9, R0, RZ ;  /* 0x0000000009037210 */ /* 0x000fe40007f1e0ff */
[----:B------:R-:W-:-:S03]  /*02c0*/  LEA.HI R2, R7, 0x1, RZ, 0x18 ;  /* 0x0000000107027811 */ /* 0x000fc600078fc0ff */
[----:B------:R-:W-:Y:S01]  /*02d0*/  IMAD.X R4, RZ, RZ, RZ, P0 ;  /* 0x000000ffff047224 */ /* 0x000fe200000e06ff */
[----:B------:R-:W-:Y:S02]  /*02e0*/  LOP3.LUT R2, R2, 0x3, RZ, 0xc0, !PT ;  /* 0x0000000302027812 */ /* 0x000fe400078ec0ff */
[C---:B0-----:R-:W-:Y:S02]  /*02f0*/  LEA R17, P1, R3.reuse, UR4, 0x3 ;  /* 0x0000000403117c11 */ /* 0x041fe4000f8218ff */
[----:B------:R-:W-:Y:S02]  /*0300*/  IADD3 R18, P0, PT, R3, UR6, RZ ;  /* 0x0000000603127c10 */ /* 0x000fe4000ff1e0ff */
[----:B------:R-:W-:Y:S02]  /*0310*/  IADD3 R17, P2, PT, R17, 0x4, RZ ;  /* 0x0000000411117810 */ /* 0x000fe40007f5e0ff */
[----:B------:R-:W-:Y:S02]  /*0320*/  LEA.HI.X R3, R3, UR5, R4, 0x3, P1 ;  /* 0x0000000503037c11 */ /* 0x000fe400088f1c04 */
[----:B------:R-:W-:Y:S01]  /*0330*/  IADD3.X R19, PT, PT, R4, UR7, RZ, P0, !PT ;  /* 0x0000000704137c10 */ /* 0x000fe200087fe4ff */
[----:B------:R-:W-:-:S02]  /*0340*/  IMAD.MOV R4, RZ, RZ, -R2 ;  /* 0x000000ffff047224 */ /* 0x000fc400078e0a02 */
[----:B------:R-:W-:-:S07]  /*0350*/  IMAD.X R3, RZ, RZ, R3, P2 ;  /* 0x000000ffff037224 */ /* 0x000fce00010e0603 */
.L_x_162:
[----:B------:R-:W-:-:S05]  /*0360*/  IMAD.MOV.U32 R2, RZ, RZ, R17 ;  /* 0x000000ffff027224 */ /* 0x000fca00078e0011 */
[----:B------:R-:W2:Y:S01]  /*0370*/  LDG.E R20, desc[UR10][R2.64] ;  /* 0x0000000a02147981 */ /* 0x000ea2000c1e1900 */
[----:B------:R-:W-:Y:S01]  /*0380*/  VIADD R4, R4, 0x1 ;  /* 0x0000000104047836 */ /* 0x000fe20000000000 */
[----:B------:R-:W-:Y:S01]  /*0390*/  BSSY.RECONVERGENT B3, `(.L_x_160) ;  /* 0x0000017000037945 */ /* 0x000fe20003800200 */
[----:B------:R-:W-:-:S03]  /*03a0*/  IADD3 R17, P3, PT, R2, 0x800, RZ ;  /* 0x0000080002117810 */ /* 0x000fc60007f7e0ff */
[----:B------:R-:W-:Y:S02]  /*03b0*/  ISETP.NE.AND P2, PT, R4, RZ, PT ;  /* 0x000000ff0400720c */ /* 0x000fe40003f45270 */
[----:B--2--5:R-:W-:-:S13]  /*03c0*/  ISETP.GE.AND P0, PT, R15, R20, PT ;  /* 0x000000140f00720c */ /* 0x024fda0003f06270 */
[----:B------:R-:W-:Y:S05]  /*03d0*/  @!P0 BRA `(.L_x_161) ;  /* 0x0000000000488947 */ /* 0x000fea0003800000 */
[----:B------:R-:W2:Y:S01]  /*03e0*/  LDG.E R21, desc[UR10][R2.64+-0x4] ;  /* 0xfffffc0a02157981 */ /* 0x000ea2000c1e1900 */
[----:B------:R-:W-:Y:S01]  /*03f0*/  ISETP.GE.AND P4, PT, R20, R15, PT ;  /* 0x0000000f1400720c */ /* 0x000fe20003f86270 */
[----:B------:R-:W-:Y:S02]  /*0400*/  IMAD.MOV.U32 R11, RZ, RZ, R14 ;  /* 0x000000ffff0b7224 */ /* 0x000fe400078e000e */
[----:B------:R-:W-:Y:S02]  /*0410*/  IMAD.MOV.U32 R12, RZ, RZ, R13 ;  /* 0x000000ffff0c7224 */ /* 0x000fe400078e000d */
[----:B------:R-:W-:Y:S02]  /*0420*/  IMAD.MOV.U32 R6, RZ, RZ, R16 ;  /* 0x000000ffff067224 */ /* 0x000fe400078e0010 */
[----:B------:R-:W-:Y:S02]  /*0430*/  IMAD.MOV.U32 R5, RZ, RZ, R15 ;  /* 0x000000ffff057224 */ /* 0x000fe400078e000f */
[----:B------:R-:W-:-:S02]  /*0440*/  IMAD.MOV.U32 R15, RZ, RZ, R20 ;  /* 0x000000ffff0f7224 */ /* 0x000fc400078e0014 */
[----:B------:R-:W-:Y:S02]  /*0450*/  IMAD.MOV.U32 R14, RZ, RZ, R18 ;  /* 0x000000ffff0e7224 */ /* 0x000fe400078e0012 */
[CC--:B------:R-:W-:Y:S01]  /*0460*/  @P4 ISETP.GE.U32.AND P0, PT, R11.reuse, R18.reuse, PT ;  /* 0x000000120b00420c */ /* 0x0c0fe20003f06070 */
[----:B------:R-:W-:Y:S01]  /*0470*/  IMAD.MOV.U32 R13, RZ, RZ, R19 ;  /* 0x000000ffff0d7224 */ /* 0x000fe200078e0013 */
[----:B------:R-:W-:Y:S02]  /*0480*/  @P4 ISETP.LT.U32.AND P1, PT, R11, R18, PT ;  /* 0x000000120b00420c */ /* 0x000fe40003f21070 */
[CC--:B------:R-:W-:Y:S02]  /*0490*/  @P4 ISETP.GE.AND.EX P0, PT, R12.reuse, R19.reuse, PT, P0 ;  /* 0x000000130c00420c */ /* 0x0c0fe40003f06300 */
[----:B------:R-:W-:Y:S02]  /*04a0*/  @P4 ISETP.LT.AND.EX P1, PT, R12, R19, PT, P1 ;  /* 0x000000130c00420c */ /* 0x000fe40003f21310 */
[----:B------:R-:W-:-:S02]  /*04b0*/  @P4 SEL R15, R5, R20, !P0 ;  /* 0x00000014050f4207 */ /* 0x000fc40004000000 */
[----:B------:R-:W-:Y:S02]  /*04c0*/  @P4 SEL R14, R11, R18, P1 ;  /* 0x000000120b0e4207 */ /* 0x000fe40000800000 */
[----:B------:R-:W-:Y:S01]  /*04d0*/  @P4 SEL R13, R12, R19, P1 ;  /* 0x000000130c0d4207 */ /* 0x000fe20000800000 */
[----:B--2---:R-:W-:Y:S01]  /*04e0*/  IMAD.MOV.U32 R16, RZ, RZ, R21 ;  /* 0x000000ffff107224 */ /* 0x004fe200078e0015 */
[----:B------:R-:W-:-:S07]  /*04f0*/  @P4 SEL R16, R6, R21, !P0 ;  /* 0x0000001506104207 */ /* 0x000fce0004000000 */
.L_x_161:
[----:B------:R-:W-:Y:S05]  /*0500*/  BSYNC.RECONVERGENT B3 ;  /* 0x0000000000037941 */ /* 0x000fea0003800200 */
.L_x_160:
[----:B------:R-:W-:Y:S01]  /*0510*/  IADD3 R18, P0, PT, R18, 0x100, RZ ;  /* 0x0000010012127810 */ /* 0x000fe20007f1e0ff */
[----:B------:R-:W-:Y:S02]  /*0520*/  IMAD.X R3, RZ, RZ, R3, P3 ;  /* 0x000000ffff037224 */ /* 0x000fe400018e0603 */
[----:B------:R-:W-:Y:S02]  /*0530*/  VIADD R0, R0, 0x100 ;  /* 0x0000010000007836 */ /* 0x000fe40000000000 */
[----:B------:R-:W-:Y:S01]  /*0540*/  IMAD.X R19, RZ, RZ, R19, P0 ;  /* 0x000000ffff137224 */ /* 0x000fe200000e0613 */
[----:B------:R-:W-:Y:S07]  /*0550*/  @P2 BRA `(.L_x_162) ;  /* 0xfffffffc00802947 */ /* 0x000fee000383ffff */
.L_x_159:
[----:B------:R-:W-:Y:S05]  /*0560*/  BSYNC.RECONVERGENT B2 ;  /* 0x0000000000027941 */ /* 0x000fea0003800200 */
.L_x_158:
[----:B------:R-:W-:-:S13]  /*0570*/  ISETP.GE.U32.AND P0, PT, R7, 0x300, PT ;  /* 0x000003000700780c */ /* 0x000fda0003f06070 */
[----:B------:R-:W-:Y:S05]  /*0580*/  @!P0 BRA `(.L_x_157) ;  /* 0x0000000400c48947 */ /* 0x000fea0003800000 */
[----:B------:R-:W0:Y:S01]  /*0590*/  LDC.64 R6, c[0x0][0x380] ;  /* 0x0000e000ff067b82 */ /* 0x000e220000000a00 */
[----:B------:R-:W-:-:S07]  /*05a0*/  VIADD R12, R0, 0x200 ;  /* 0x00000200000c7836 */ /* 0x000fce0000000000 */
[----:B------:R-:W1:Y:S02]  /*05b0*/  LDC.64 R4, c[0x0][0x388] ;  /* 0x0000e200ff047b82 */ /* 0x000e640000000a00 */
.L_x_171:
[----:B------:R-:W-:-:S05]  /*05c0*/  VIADD R0, R12, 0xfffffe00 ;  /* 0xfffffe000c007836 */ /* 0x000fca0000000000 */
[----:B------:R-:W-:-:S04]  /*05d0*/  IADD3 R21, P0, PT, R9, R0, RZ ;  /* 0x0000000009157210 */ /* 0x000fc80007f1e0ff */
[----:B------:R-:W-:Y:S02]  /*05e0*/  LEA.HI.X.SX32 R24, R0, RZ, 0x1, P0 ;  /* 0x000000ff00187211 */ /* 0x000fe400000f0eff */
[----:B0-----:R-:W-:-:S04]  /*05f0*/  LEA R2, P0, R21, R6, 0x3 ;  /* 0x0000000615027211 */ /* 0x001fc800078018ff */
[----:B------:R-:W-:-:S05]  /*0600*/  LEA.HI.X R3, R21, R7, R24, 0x3, P0 ;  /* 0x0000000715037211 */ /* 0x000fca00000f1c18 */
[----:B------:R-:W2:Y:S04]  /*0610*/  LDG.E R26, desc[UR10][R2.64+0x4] ;  /* 0x0000040a021a7981 */ /* 0x000ea8000c1e1900 */
[----:B-----5:R0:W5:Y:S04]  /*0620*/  LDG.E R19, desc[UR10][R2.64+0x804] ;  /* 0x0008040a02137981 */ /* 0x020168000c1e1900 */
[----:B------:R0:W5:Y:S04]  /*0630*/  LDG.E R11, desc[UR10][R2.64+0x1004] ;  /* 0x0010040a020b7981 */ /* 0x000168000c1e1900 */
[----:B------:R0:W5:Y:S01]  /*0640*/  LDG.E R0, desc[UR10][R2.64+0x1804] ;  /* 0x0018040a02007981 */ /* 0x000162000c1e1900 */
[----:B-1----:R-:W-:Y:S01]  /*0650*/  IADD3 R23, P1, PT, R21, R4, RZ ;  /* 0x0000000415177210 */ /* 0x002fe20007f3e0ff */
[----:B------:R-:W-:Y:S01]  /*0660*/  BSSY.RECONVERGENT B2, `(.L_x_163) ;  /* 0x0000016000027945 */ /* 0x000fe20003800200 */
[----:B------:R-:W-:-:S02]  /*0670*/  IMAD.MOV.U32 R18, RZ, RZ, R14 ;  /* 0x000000ffff127224 */ /* 0x000fc400078e000e */
[----:B------:R-:W-:Y:S02]  /*0680*/  IMAD.MOV.U32 R17, RZ, RZ, R13 ;  /* 0x000000ffff117224 */ /* 0x000fe400078e000d */
[----:B------:R-:W-:Y:S02]  /*0690*/  IMAD.MOV.U32 R20, RZ, RZ, R15 ;  /* 0x000000ffff147224 */ /* 0x000fe400078e000f */
[----:B------:R-:W-:Y:S02]  /*06a0*/  IMAD.MOV.U32 R21, RZ, RZ, R16 ;  /* 0x000000ffff157224 */ /* 0x000fe400078e0010 */
[----:B------:R-:W-:Y:S02]  /*06b0*/  VIADD R22, R12, 0xffffff00 ;  /* 0xffffff000c167836 */ /* 0x000fe40000000000 */
[----:B------:R-:W-:Y:S01]  /*06c0*/  IMAD.X R24, R24, 0x1, R5, P1 ;  /* 0x0000000118187824 */ /* 0x000fe200008e0605 */
[----:B--2---:R-:W-:-:S13]  /*06d0*/  ISETP.GE.AND P0, PT, R15, R26, PT ;  /* 0x0000001a0f00720c */ /* 0x004fda0003f06270 */
[----:B0-----:R-:W-:Y:S05]  /*06e0*/  @!P0 BRA `(.L_x_164) ;  /* 0x0000000000348947 */ /* 0x001fea0003800000 */
[----:B------:R-:W2:Y:S01]  /*06f0*/  LDG.E R21, desc[UR10][R2.64] ;  /* 0x0000000a02157981 */ /* 0x000ea2000c1e1900 */
[----:B------:R-:W-:Y:S01]  /*0700*/  ISETP.GE.AND P2, PT, R26, R15, PT ;  /* 0x0000000f1a00720c */ /* 0x000fe20003f46270 */
[----:B------:R-:W-:Y:S02]  /*0710*/  IMAD.MOV.U32 R18, RZ, RZ, R23 ;  /* 0x000000ffff127224 */ /* 0x000fe400078e0017 */
[----:B------:R-:W-:Y:S02]  /*0720*/  IMAD.MOV.U32 R17, RZ, RZ, R24 ;  /* 0x000000ffff117224 */ /* 0x000fe400078e0018 */
[----:B------:R-:W-:-:S08]  /*0730*/  IMAD.MOV.U32 R20, RZ, RZ, R26 ;  /* 0x000000ffff147224 */ /* 0x000fd000078e001a */
[CC--:B------:R-:W-:Y:S02]  /*0740*/  @P2 ISETP.LT.U32.AND P1, PT, R14.reuse, R23.reuse, PT ;  /* 0x000000170e00220c */ /* 0x0c0fe40003f21070 */
[CC--:B------:R-:W-:Y:S02]  /*0750*/  @P2 ISETP.GE.U32.AND P0, PT, R14.reuse, R23.reuse, PT ;  /* 0x000000170e00220c */ /* 0x0c0fe40003f06070 */
[CC--:B------:R-:W-:Y:S02]  /*0760*/  @P2 ISETP.LT.AND.EX P1, PT, R13.reuse, R24.reuse, PT, P1 ;  /* 0x000000180d00220c */ /* 0x0c0fe40003f21310 */
[CC--:B------:R-:W-:Y:S02]  /*0770*/  @P2 ISETP.GE.AND.EX P0, PT, R13.reuse, R24.reuse, PT, P0 ;  /* 0x000000180d00220c */ /* 0x0c0fe40003f06300 */
[----:B------:R-:W-:Y:S02]  /*0780*/  @P2 SEL R18, R14, R23, P1 ;  /* 0x000000170e122207 */ /* 0x000fe40000800000 */
[----:B------:R-:W-:-:S02]  /*0790*/  @P2 SEL R17, R13, R24, P1 ;  /* 0x000000180d112207 */ /* 0x000fc40000800000 */
[----:B------:R-:W-:Y:S02]  /*07a0*/  @P2 SEL R20, R15, R26, !P0 ;  /* 0x0000001a0f142207 */ /* 0x000fe40004000000 */
[----:B--2---:R-:W-:-:S07]  /*07b0*/  @P2 SEL R21, R16, R21, !P0 ;  /* 0x0000001510152207 */ /* 0x004fce0004000000 */
.L_x_164:
[----:B------:R-:W-:Y:S05]  /*07c0*/  BSYNC.RECONVERGENT B2 ;  /* 0x0000000000027941 */ /* 0x000fea0003800200 */
.L_x_163:
[----:B-----5:R-:W-:Y:S01]  /*07d0*/  ISETP.GE.AND P0, PT, R20, R19, PT ;  /* 0x000000131400720c */ /* 0x020fe20003f06270 */
[----:B------:R-:W-:Y:S01]  /*07e0*/  BSSY.RECONVERGENT B2, `(.L_x_165) ;  /* 0x0000016000027945 */ /* 0x000fe20003800200 */
[----:B------:R-:W-:Y:S01]  /*07f0*/  SHF.R.S32.HI R14, RZ, 0x1f, R22 ;  /* 0x0000001fff0e7819 */ /* 0x000fe20000011416 */
[----:B------:R-:W-:Y:S01]  /*0800*/  IMAD.MOV.U32 R16, RZ, RZ, R18 ;  /* 0x000000ffff107224 */ /* 0x000fe200078e0012 */
[----:B------:R-:W-:Y:S01]  /*0810*/  IADD3 R23, P1, P2, R22, R4, R9 ;  /* 0x0000000416177210 */ /* 0x000fe20007a3e009 */
[----:B------:R-:W-:Y:S02]  /*0820*/  IMAD.MOV.U32 R15, RZ, RZ, R17 ;  /* 0x000000ffff0f7224 */ /* 0x000fe400078e0011 */
[----:B------:R-:W-:Y:S01]  /*0830*/  IMAD.MOV.U32 R13, RZ, RZ, R21 ;  /* 0x000000ffff0d7224 */ /* 0x000fe200078e0015 */
[----:B------:R-:W-:Y:S01]  /*0840*/  IADD3.X R22, PT, PT, R14, R5, RZ, P1, P2 ;  /* 0x000000050e167210 */ /* 0x000fe20000fe44ff */
[----:B------:R-:W-:-:S04]  /*0850*/  IMAD.MOV.U32 R14, RZ, RZ, R20 ;  /* 0x000000ffff0e7224 */ /* 0x000fc800078e0014 */
[----:B------:R-:W-:Y:S05]  /*0860*/  @!P0 BRA `(.L_x_166) ;  /* 0x0000000000348947 */ /* 0x000fea0003800000 */
        /* <DEDUP_REMOVED lines=13> */
.L_x_166:
[----:B------:R-:W-:Y:S05]  /*0940*/  BSYNC.RECONVERGENT B2 ;  /* 0x0000000000027941 */ /* 0x000fea0003800200 */
.L_x_165:
[----:B------:R-:W-:Y:S01]  /*0950*/  ISETP.GE.AND P0, PT, R14, R11, PT ;  /* 0x0000000b0e00720c */ /* 0x000fe20003f06270 */
[C---:B------:R-:W-:Y:S01]  /*0960*/  VIADD R18, R12.reuse, 0x100 ;  /* 0x000001000c127836 */ /* 0x040fe20000000000 */
[----:B------:R-:W-:Y:S01]  /*0970*/  SHF.R.S32.HI R20, RZ, 0x1f, R12 ;  /* 0x0000001fff147819 */ /* 0x000fe2000001140c */
[----:B------:R-:W-:Y:S01]  /*0980*/  BSSY.RECONVERGENT B2, `(.L_x_167) ;  /* 0x0000017000027945 */ /* 0x000fe20003800200 */
[-CC-:B------:R-:W-:Y:S01]  /*0990*/  IADD3 R23, P1, P4, R12, R4.reuse, R9.reuse ;  /* 0x000000040c177210 */ /* 0x180fe20007c3e009 */
[----:B------:R-:W-:Y:S01]  /*09a0*/  IMAD.MOV.U32 R19, RZ, RZ, R14 ;  /* 0x000000ffff137224 */ /* 0x000fe200078e000e */
[----:B------:R-:W-:Y:S01]  /*09b0*/  IADD3 R17, P2, P3, R18, R4, R9 ;  /* 0x0000000412117210 */ /* 0x000fe20007b5e009 */
[----:B------:R-:W-:Y:S01]  /*09c0*/  IMAD.MOV.U32 R21, RZ, RZ, R13 ;  /* 0x000000ffff157224 */ /* 0x000fe200078e000d */
[----:B------:R-:W-:Y:S01]  /*09d0*/  IADD3.X R24, PT, PT, R20, R5, RZ, P1, P4 ;  /* 0x0000000514187210 */ /* 0x000fe20000fe84ff */
[----:B------:R-:W-:Y:S01]  /*09e0*/  IMAD.MOV.U32 R20, RZ, RZ, R16 ;  /* 0x000000ffff147224 */ /* 0x000fe200078e0010 */
[----:B------:R-:W-:Y:S01]  /*09f0*/  SHF.R.S32.HI R22, RZ, 0x1f, R18 ;  /* 0x0000001fff167819 */ /* 0x000fe20000011412 */
[----:B------:R-:W-:-:S02]  /*0a00*/  IMAD.MOV.U32 R18, RZ, RZ, R15 ;  /* 0x000000ffff127224 */ /* 0x000fc400078e000f */
[----:B------:R-:W-:Y:S06]  /*0a10*/  @!P0 BRA `(.L_x_168) ;  /* 0x0000000000348947 */ /* 0x000fec0003800000 */
        /* <DEDUP_REMOVED lines=13> */
.L_x_168:
[----:B------:R-:W-:Y:S05]  /*0af0*/  BSYNC.RECONVERGENT B2 ;  /* 0x0000000000027941 */ /* 0x000fea0003800200 */
.L_x_167:
[----:B------:R-:W-:Y:S01]  /*0b00*/  ISETP.GE.AND P0, PT, R19, R0, PT ;  /* 0x000000001300720c */ /* 0x000fe20003f06270 */
[----:B------:R-:W-:Y:S01]  /*0b10*/  BSSY.RECONVERGENT B2, `(.L_x_169) ;  /* 0x0000014000027945 */ /* 0x000fe20003800200 */
[----:B------:R-:W-:Y:S01]  /*0b20*/  IADD3.X R11, PT, PT, R22, R5, RZ, P2, P3 ;  /* 0x00000005160b7210 */ /* 0x000fe200017e64ff */
[----:B------:R-:W-:Y:S02]  /*0b30*/  IMAD.MOV.U32 R14, RZ, RZ, R20 ;  /* 0x000000ffff0e7224 */ /* 0x000fe400078e0014 */
[----:B------:R-:W-:Y:S02]  /*0b40*/  IMAD.MOV.U32 R13, RZ, RZ, R18 ;  /* 0x000000ffff0d7224 */ /* 0x000fe400078e0012 */
[----:B------:R-:W-:Y:S02]  /*0b50*/  IMAD.MOV.U32 R15, RZ, RZ, R19 ;  /* 0x000000ffff0f7224 */ /* 0x000fe400078e0013 */
        /* <DEDUP_REMOVED lines=8> */
[----:B------:R-:W-:Y:S02]  /*0be0*/  @P2 ISETP.GE.U32.AND P0, PT, R20, R17, PT ;  /* 0x000000111400220c */ /* 0x000fe40003f06070 */
[CC--:B------:R-:W-:Y:S02]  /*0bf0*/  @P2 ISETP.LT.AND.EX P1, PT, R18.reuse, R11.reuse, PT, P1 ;  /* 0x0000000b1200220c */ /* 0x0c0fe40003f21310 */
[----:B------:R-:W-:Y:S02]  /*0c00*/  @P2 ISETP.GE.AND.EX P0, PT, R18, R11, PT, P0 ;  /* 0x0000000b1200220c */ /* 0x000fe40003f06300 */
[----:B------:R-:W-:Y:S02]  /*0c10*/  @P2 SEL R14, R20, R17, P1 ;  /* 0x00000011140e2207 */ /* 0x000fe40000800000 */
[----:B------:R-:W-:-:S02]  /*0c20*/  @P2 SEL R13, R18, R11, P1 ;  /* 0x0000000b120d2207 */ /* 0x000fc40000800000 */
[----:B------:R-:W-:Y:S02]  /*0c30*/  @P2 SEL R15, R19, R0, !P0 ;  /* 0x00000000130f2207 */ /* 0x000fe40004000000 */
[----:B--2---:R-:W-:-:S07]  /*0c40*/  @P2 SEL R16, R21, R16, !P0 ;  /* 0x0000001015102207 */ /* 0x004fce0004000000 */
.L_x_170:
[----:B------:R-:W-:Y:S05]  /*0c50*/  BSYNC.RECONVERGENT B2 ;  /* 0x0000000000027941 */ /* 0x000fea0003800200 */
.L_x_169:
[C---:B------:R-:W-:Y:S02]  /*0c60*/  VIADD R3, R12.reuse, 0x200 ;  /* 0x000002000c037836 */ /* 0x040fe40000000000 */
[----:B------:R-:W-:-:S03]  /*0c70*/  VIADD R12, R12, 0x400 ;  /* 0x000004000c0c7836 */ /* 0x000fc60000000000 */
[----:B------:R-:W-:-:S13]  /*0c80*/  ISETP.GE.AND P0, PT, R3, R8, PT ;  /* 0x000000080300720c */ /* 0x000fda0003f06270 */
[----:B------:R-:W-:Y:S05]  /*0c90*/  @!P0 BRA `(.L_x_171) ;  /* 0xfffffff800488947 */ /* 0x000fea000383ffff */
.L_x_157:
[----:B------:R-:W-:Y:S05]  /*0ca0*/  BSYNC.RECONVERGENT B1 ;  /* 0x0000000000017941 */ /* 0x000fea0003800200 */
.L_x_156:
[----:B------:R-:W-:-:S13]  /*0cb0*/  ISETP.GE.AND P0, PT, R8, 0x100, PT ;  /* 0x000001000800780c */ /* 0x000fda0003f06270 */
[----:B------:R-:W-:Y:S05]  /*0cc0*/  @!P0 BRA `(.L_x_172) ;  /* 0x0000001000dc8947 */ /* 0x000fea0003800000 */
[----:B------:R-:W0:Y:S01]  /*0cd0*/  S2R R12, SR_LANEID ;  /* 0x00000000000c7919 */ /* 0x000e220000000000 */
[----:B------:R-:W-:Y:S01]  /*0ce0*/  BSSY.RECONVERGENT B1, `(.L_x_173) ;  /* 0x0000019000017945 */ /* 0x000fe20003800200 */
[----:B------:R-:W-:Y:S01]  /*0cf0*/  IMAD.MOV.U32 R5, RZ, RZ, R14 ;  /* 0x000000ffff057224 */ /* 0x000fe200078e000e */
[----:B-----5:R-:W1:Y:S01]  /*0d00*/  SHFL.DOWN PT, R4, R15, 0x1, 0x1f ;  /* 0x08201f000f047f89 */ /* 0x020e6200000e0000 */
        /* <DEDUP_REMOVED lines=22> */
.L_x_174:
[----:B------:R-:W-:Y:S05]  /*0e70*/  BSYNC.RECONVERGENT B1 ;  /* 0x0000000000017941 */ /* 0x000fea0003800200 */
.L_x_173:
        /* <DEDUP_REMOVED lines=25> */
.L_x_176:
[----:B------:R-:W-:Y:S05]  /*1010*/  BSYNC.RECONVERGENT B1 ;  /* 0x0000000000017941 */ /* 0x000fea0003800200 */
.L_x_175:
        /* <DEDUP_REMOVED lines=25> */
.L_x_178:
[----:B------:R-:W-:Y:S05]  /*11b0*/  BSYNC.RECONVERGENT B1 ;  /* 0x0000000000017941 */ /* 0x000fea0003800200 */
.L_x_177:
        /* <DEDUP_REMOVED lines=25> */
.L_x_180:
[----:B------:R-:W-:Y:S05]  /*1350*/  BSYNC.RECONVERGENT B1 ;  /* 0x0000000000017941 */ /* 0x000fea0003800200 */
.L_x_179:
[----:B------:R-:W0:Y:S01]  /*1360*/  SHFL.DOWN PT, R11, R4, 0x10, 0x1f ;  /* 0x0a001f00040b7f89 */ /* 0x000e2200000e0000 */
[----:B------:R-:W-:Y:S01]  /*1370*/  ISETP.NE.AND P3, PT, R12, RZ, PT ;  /* 0x000000ff0c00720c */ /* 0x000fe20003f65270 */
[----:B------:R-:W-:Y:S01]  /*1380*/  BSSY.RECONVERGENT B1, `(.L_x_181) ;  /* 0x0000018000017945 */ /* 0x000fe20003800200 */
[----:B------:R-:W-:Y:S01]  /*1390*/  IMAD.MOV.U32 R5, RZ, RZ, R7 ;  /* 0x000000ffff057224 */ /* 0x000fe200078e0007 */
[----:B------:R1:W2:Y:S01]  /*13a0*/  SHFL.DOWN PT, R9, R6, 0x10, 0x1f ;  /* 0x0a001f0006097f89 */ /* 0x0002a200000e0000 */
[----:B------:R-:W-:Y:S02]  /*13b0*/  IMAD.MOV.U32 R0, RZ, RZ, R8 ;  /* 0x000000ffff007224 */ /* 0x000fe400078e0008 */
[----:B------:R-:W-:Y:S01]  /*13c0*/  IMAD.MOV.U32 R3, RZ, RZ, R4 ;  /* 0x000000ffff037224 */ /* 0x000fe200078e0004 */
[----:B------:R1:W3:Y:S01]  /*13d0*/  SHFL.DOWN PT, R13, R8, 0x10, 0x1f ;  /* 0x0a001f00080d7f89 */ /* 0x0002e200000e0000 */
[----:B------:R-:W-:Y:S01]  /*13e0*/  IMAD.MOV.U32 R2, RZ, RZ, R6 ;  /* 0x000000ffff027224 */ /* 0x000fe200078e0006 */
[----:B0-----:R-:W-:-:S04]  /*13f0*/  ISETP.GE.AND P0, PT, R4, R11, PT ;  /* 0x0000000b0400720c */ /* 0x001fc80003f06270 */
[----:B------:R-:W-:Y:S02]  /*1400*/  ISETP.GT.OR P0, PT, R12, 0xf, !P0 ;  /* 0x0000000f0c00780c */ /* 0x000fe40004704670 */
[----:B------:R1:W0:Y:S11]  /*1410*/  SHFL.DOWN PT, R12, R7, 0x10, 0x1f ;  /* 0x0a001f00070c7f89 */ /* 0x00023600000e0000 */
[----:B-123--:R-:W-:Y:S05]  /*1420*/  @P0 BRA `(.L_x_182) ;  /* 0x0000000000340947 */ /* 0x00efea0003800000 */
[----:B------:R-:W-:Y:S01]  /*1430*/  ISETP.GE.AND P2, PT, R11, R4, PT ;  /* 0x000000040b00720c */ /* 0x000fe20003f46270 */
[----:B0-----:R-:W-:Y:S02]  /*1440*/  IMAD.MOV.U32 R5, RZ, RZ, R12 ;  /* 0x000000ffff057224 */ /* 0x001fe400078e000c */
        /* <DEDUP_REMOVED lines=11> */
.L_x_182:
[----:B------:R-:W-:Y:S05]  /*1500*/  BSYNC.RECONVERGENT B1 ;  /* 0x0000000000017941 */ /* 0x000fea0003800200 */
.L_x_181:
[----:B------:R-:W-:Y:S04]  /*1510*/  BSSY.RECONVERGENT B1, `(.L_x_183) ;  /* 0x000000c000017945 */ /* 0x000fe80003800200 */
[----:B------:R-:W-:Y:S05]  /*1520*/  @P3 BRA `(.L_x_184) ;  /* 0x0000000000283947 */ /* 0x000fea0003800000 */
[----:B------:R-:W1:Y:S01]  /*1530*/  S2R R7, SR_CgaCtaId ;  /* 0x0000000000077919 */ /* 0x000e620000008800 */
[----:B------:R-:W-:Y:S02]  /*1540*/  MOV R6, 0x400 ;  /* 0x0000040000067802 */ /* 0x000fe40000000f00 */
[----:B------:R-:W-:-:S04]  /*1550*/  SHF.R.U32.HI R4, RZ, 0x1, R10 ;  /* 0x00000001ff047819 */ /* 0x000fc8000001160a */
[----:B------:R-:W-:Y:S02]  /*1560*/  LOP3.LUT R4, R4, 0x1f0, RZ, 0xc0, !PT ;  /* 0x000001f004047812 */ /* 0x000fe400078ec0ff */
[----:B-1----:R-:W-:Y:S01]  /*1570*/  LEA R7, R7, R6, 0x18 ;  /* 0x0000000607077211 */ /* 0x002fe200078ec0ff */
[----:B------:R-:W-:-:S04]  /*1580*/  IMAD.MOV.U32 R6, RZ, RZ, R5 ;  /* 0x000000ffff067224 */ /* 0x000fc800078e0005 */
[----:B------:R-:W-:Y:S02]  /*1590*/  IMAD.IADD R9, R4, 0x1, R7 ;  /* 0x0000000104097824 */ /* 0x000fe400078e0207 */
[----:B------:R-:W-:-:S03]  /*15a0*/  IMAD.MOV.U32 R7, RZ, RZ, R0 ;  /* 0x000000ffff077224 */ /* 0x000fc600078e0000 */
[----:B------:R1:W-:Y:S04]  /*15b0*/  STS.64 [R9+0x8], R2 ;  /* 0x0000080209007388 */ /* 0x0003e80000000a00 */
[----:B------:R1:W-:Y:S02]  /*15c0*/  STS.64 [R9+0x10], R6 ;  /* 0x0000100609007388 */ /* 0x0003e40000000a00 */
.L_x_184:
[----:B------:R-:W-:Y:S05]  /*15d0*/  BSYNC.RECONVERGENT B1 ;  /* 0x0000000000017941 */ /* 0x000fea0003800200 */
.L_x_183:
[----:B------:R-:W-:Y:S01]  /*15e0*/  BAR.SYNC.DEFER_BLOCKING 0x0 ;  /* 0x0000000000007b1d */ /* 0x000fe20000010000 */
[----:B------:R-:W-:-:S13]  /*15f0*/  ISETP.NE.AND P2, PT, R10, RZ, PT ;  /* 0x000000ff0a00720c */ /* 0x000fda0003f45270 */
[----:B------:R-:W-:Y:S05]  /*1600*/  @P2 BRA `(.L_x_185) ;  /* 0x0000004c00ec2947 */ /* 0x000fea0003800000 */
[----:B-1----:R-:W1:Y:S01]  /*1610*/  S2R R7, SR_CgaCtaId ;  /* 0x0000000000077919 */ /* 0x002e620000008800 */
[----:B------:R-:W-:Y:S01]  /*1620*/  MOV R4, 0x400 ;  /* 0x0000040000047802 */ /* 0x000fe20000000f00 */
[----:B------:R-:W-:Y:S01]  /*1630*/  BSSY.RECONVERGENT B1, `(.L_x_186) ;  /* 0x000001c000017945 */ /* 0x000fe20003800200 */
[----:B------:R-:W-:Y:S02]  /*1640*/  IMAD.MOV.U32 R22, RZ, RZ, R3 ;  /* 0x000000ffff167224 */ /* 0x000fe400078e0003 */
[----:B------:R-:W-:Y:S02]  /*1650*/  IMAD.MOV.U32 R23, RZ, RZ, R2 ;  /* 0x000000ffff177224 */ /* 0x000fe400078e0002 */
[----:B------:R-:W-:Y:S02]  /*1660*/  IMAD.MOV.U32 R20, RZ, RZ, R5 ;  /* 0x000000ffff147224 */ /* 0x000fe400078e0005 */
[----:B------:R-:W-:Y:S01]  /*1670*/  IMAD.MOV.U32 R21, RZ, RZ, R0 ;  /* 0x000000ffff157224 */ /* 0x000fe200078e0000 */
[----:B-1----:R-:W-:-:S05]  /*1680*/  LEA R4, R7, R4, 0x18 ;  /* 0x0000000407047211 */ /* 0x002fca00078ec0ff */
[----:B------:R-:W1:Y:S04]  /*1690*/  LDS.64 R18, [R4+0x18] ;  /* 0x0000180004127984 */ /* 0x000e680000000a00 */
[----:B------:R2:W3:Y:S04]  /*16a0*/  LDS.64 R16, [R4+0x28] ;  /* 0x0000280004107984 */ /* 0x0004e80000000a00 */
[----:B------:R2:W4:Y:S04]  /*16b0*/  LDS.64 R14, [R4+0x38] ;  /* 0x00003800040e7984 */ /* 0x0005280000000a00 */
[----:B0-----:R2:W0:Y:S04]  /*16c0*/  LDS.64 R12, [R4+0x48] ;  /* 0x00004800040c7984 */ /* 0x0014280000000a00 */
[----:B------:R2:W0:Y:S04]  /*16d0*/  LDS.64 R10, [R4+0x58] ;  /* 0x00005800040a7984 */ /* 0x0004280000000a00 */
[----:B------:R2:W0:Y:S04]  /*16e0*/  LDS.64 R8, [R4+0x68] ;  /* 0x0000680004087984 */ /* 0x0004280000000a00 */
[----:B------:R2:W0:Y:S01]  /*16f0*/  LDS.64 R6, [R4+0x78] ;  /* 0x0000780004067984 */ /* 0x0004220000000a00 */
[----:B-1----:R-:W-:-:S13]  /*1700*/  ISETP.GE.AND P0, PT, R3, R19, PT ;  /* 0x000000130300720c */ /* 0x002fda0003f06270 */
[----:B--234-:R-:W-:Y:S05]  /*1710*/  @!P0 BRA `(.L_x_187) ;  /* 0x0000000000348947 */ /* 0x01cfea0003800000 */
[----:B------:R1:W2:Y:S01]  /*1720*/  LDS.64 R20, [R4+0x20] ;  /* 0x0000200004147984 */ /* 0x0002a20000000a00 */
[----:B------:R-:W-:Y:S01]  /*1730*/  ISETP.GE.AND P0, PT, R19, R3, PT ;  /* 0x000000031300720c */ /* 0x000fe20003f06270 */
[----:B------:R-:W-:Y:S02]  /*1740*/  IMAD.MOV.U32 R22, RZ, RZ, R19 ;  /* 0x000000ffff167224 */ /* 0x000fe400078e0013 */
[----:B------:R-:W-:-:S10]  /*1750*/  IMAD.MOV.U32 R23, RZ, RZ, R18 ;  /* 0x000000ffff177224 */ /* 0x000fd400078e0012 */
[----:B-1----:R-:W-:Y:S05]  /*1760*/  @!P0 BRA `(.L_x_187) ;  /* 0x0000000000208947 */ /* 0x002fea0003800000 */
        /* <DEDUP_REMOVED lines=8> */
.L_x_187:
[----:B------:R-:W-:Y:S05]  /*17f0*/  BSYNC.RECONVERGENT B1 ;  /* 0x0000000000017941 */ /* 0x000fea0003800200 */
.L_x_186:
[----:B------:R-:W-:Y:S01]  /*1800*/  ISETP.GE.AND P0, PT, R22, R17, PT ;  /* 0x000000111600720c */ /* 0x000fe20003f06270 */
[----:B------:R-:W-:Y:S01]  /*1810*/  BSSY.RECONVERGENT B1, `(.L_x_188) ;  /* 0x0000014000017945 */ /* 0x000fe20003800200 */
[----:B--2---:R-:W-:Y:S02]  /*1820*/  IMAD.MOV.U32 R19, RZ, RZ, R20 ;  /* 0x000000ffff137224 */ /* 0x004fe400078e0014 */
[----:B------:R-:W-:Y:S02]  /*1830*/  IMAD.MOV.U32 R18, RZ, RZ, R21 ;  /* 0x000000ffff127224 */ /* 0x000fe400078e0015 */
[----:B------:R-:W-:Y:S02]  /*1840*/  IMAD.MOV.U32 R0, RZ, RZ, R22 ;  /* 0x000000ffff007224 */ /* 0x000fe400078e0016 */
[----:B------:R-:W-:-:S05]  /*1850*/  IMAD.MOV.U32 R5, RZ, RZ, R23 ;  /* 0x000000ffff057224 */ /* 0x000fca00078e0017 */
[----:B------:R-:W-:Y:S05]  /*1860*/  @!P0 BRA `(.L_x_189) ;  /* 0x0000000000388947 */ /* 0x000fea0003800000 */
[----:B------:R-:W1:Y:S01]  /*1870*/  LDS.64 R2, [R4+0x30] ;  /* 0x0000300004027984 */ /* 0x000e620000000a00 */
[----:B------:R-:W-:Y:S01]  /*1880*/  ISETP.GE.AND P3, PT, R17, R22, PT ;  /* 0x000000161100720c */ /* 0x000fe20003f66270 */
[----:B------:R-:W-:Y:S02]  /*1890*/  IMAD.MOV.U32 R0, RZ, RZ, R17 ;  /* 0x000000ffff007224 */ /* 0x000fe400078e0011 */
[----:B------:R-:W-:-:S10]  /*18a0*/  IMAD.MOV.U32 R5, RZ, RZ, R16 ;  /* 0x000000ffff057224 */ /* 0x000fd400078e0010 */
[CC--:B-1----:R-:W-:Y:S01]  /*18b0*/  @P3 ISETP.LT.U32.AND P1, PT, R20.reuse, R2.reuse, PT ;  /* 0x000000021400320c */ /* 0x0c2fe20003f21070 */
        /* <DEDUP_REMOVED lines=9> */
.L_x_189:
[----:B------:R-:W-:Y:S05]  /*1950*/  BSYNC.RECONVERGENT B1 ;  /* 0x0000000000017941 */ /* 0x000fea0003800200 */
.L_x_188:
[----:B------:R-:W-:Y:S01]  /*1960*/  ISETP.GE.AND P0, PT, R0, R15, PT ;  /* 0x0000000f0000720c */ /* 0x000fe20003f06270 */
[----:B------:R-:W-:Y:S01]  /*1970*/  BSSY.RECONVERGENT B1, `(.L_x_190) ;  /* 0x0000014000017945 */ /* 0x000fe20003800200 */
[----:B------:R-:W-:Y:S02]  /*1980*/  IMAD.MOV.U32 R21, RZ, RZ, R19 ;  /* 0x000000ffff157224 */ /* 0x000fe400078e0013 */
        /* <DEDUP_REMOVED lines=8> */
[CC--:B-1----:R-:W-:Y:S01]  /*1a10*/  @P3 ISETP.GE.U32.AND P0, PT, R19.reuse, R2.reuse, PT ;  /* 0x000000021300320c */ /* 0x0c2fe20003f06070 */
        /* <DEDUP_REMOVED lines=9> */
.L_x_191:
[----:B------:R-:W-:Y:S05]  /*1ab0*/  BSYNC.RECONVERGENT B1 ;  /* 0x0000000000017941 */ /* 0x000fea0003800200 */
.L_x_190:
[----:B0-----:R-:W-:Y:S01]  /*1ac0*/  ISETP.GE.AND P0, PT, R16, R13, PT ;  /* 0x0000000d1000720c */ /* 0x001fe20003f06270 */
        /* <DEDUP_REMOVED lines=20> */
.L_x_193:
[----:B------:R-:W-:Y:S05]  /*1c10*/  BSYNC.RECONVERGENT B1 ;  /* 0x0000000000017941 */ /* 0x000fea0003800200 */
.L_x_192:
        /* <DEDUP_REMOVED lines=21> */
.L_x_195:
[----:B------:R-:W-:Y:S05]  /*1d70*/  BSYNC.RECONVERGENT B1 ;  /* 0x0000000000017941 */ /* 0x000fea0003800200 */
.L_x_194:
        /* <DEDUP_REMOVED lines=21> */
.L_x_197:
[----:B------:R-:W-:Y:S05]  /*1ed0*/  BSYNC.RECONVERGENT B1 ;  /* 0x0000000000017941 */ /* 0x000fea0003800200 */
.L_x_196:
        /* <DEDUP_REMOVED lines=22> */
.L_x_172:
[----:B------:R-:W-:Y:S01]  /*2040*/  LOP3.LUT R0, R10, 0x3e0, RZ, 0xc0, !PT ;  /* 0x000003e00a007812 */ /* 0x000fe200078ec0ff */
[----:B------:R-:W-:Y:S01]  /*2050*/  BSSY.RECONVERGENT B1, `(.L_x_198) ;  /* 0x000001f000017945 */ /* 0x000fe20003800200 */
[----:B------:R-:W-:Y:S02]  /*2060*/  IMAD.MOV.U32 R18, RZ, RZ, R14 ;  /* 0x000000ffff127224 */ /* 0x000fe400078e000e */
[----:B------:R-:W-:Y:S01]  /*2070*/  LOP3.LUT R5, RZ, R0, RZ, 0x33, !PT ;  /* 0x00000000ff057212 */ /* 0x000fe200078e33ff */
[----:B------:R-:W-:Y:S02]  /*2080*/  VIADD R3, R0, 0x20 ;  /* 0x0000002000037836 */ /* 0x000fe40000000000 */
[----:B------:R-:W0:Y:S01]  /*2090*/  S2R R0, SR_LANEID ;  /* 0x0000000000007919 */ /* 0x000e220000000000 */
[----:B------:R-:W-:Y:S02]  /*20a0*/  IMAD.MOV.U32 R20, RZ, RZ, R13 ;  /* 0x000000ffff147224 */ /* 0x000fe400078e000d */
[----:B------:R-:W-:Y:S01]  /*20b0*/  IMAD.IADD R5, R8, 0x1, R5 ;  /* 0x0000000108057824 */ /* 0x000fe200078e0205 */
[----:B------:R-:W-:Y:S01]  /*20c0*/  ISETP.GT.AND P0, PT, R3, R8, PT ;  /* 0x000000080300720c */ /* 0x000fe20003f04270 */
[----:B-----5:R-:W-:-:S02]  /*20d0*/  IMAD.MOV.U32 R2, RZ, RZ, R15 ;  /* 0x000000ffff027224 */ /* 0x020fc400078e000f */
[----:B------:R-:W-:Y:S01]  /*20e0*/  IMAD.MOV.U32 R4, RZ, RZ, R16 ;  /* 0x000000ffff047224 */ /* 0x000fe200078e0010 */
[----:B------:R-:W-:-:S05]  /*20f0*/  SEL R7, R5, 0x1f, P0 ;  /* 0x0000001f05077807 */ /* 0x000fca0000000000 */
        /* <DEDUP_REMOVED lines=20> */
.L_x_199:
[----:B------:R-:W-:Y:S05]  /*2240*/  BSYNC.RECONVERGENT B1 ;  /* 0x0000000000017941 */ /* 0x000fea0003800200 */
.L_x_198:
        /* <DEDUP_REMOVED lines=26> */
.L_x_201:
[----:B------:R-:W-:Y:S05]  /*23f0*/  BSYNC.RECONVERGENT B1 ;  /* 0x0000000000017941 */ /* 0x000fea0003800200 */
.L_x_200:
        /* <DEDUP_REMOVED lines=26> */
.L_x_203:
[----:B------:R-:W-:Y:S05]  /*25a0*/  BSYNC.RECONVERGENT B1 ;  /* 0x0000000000017941 */ /* 0x000fea0003800200 */
.L_x_202:
        /* <DEDUP_REMOVED lines=26> */
.L_x_205:
[----:B------:R-:W-:Y:S05]  /*2750*/  BSYNC.RECONVERGENT B1 ;  /* 0x0000000000017941 */ /* 0x000fea0003800200 */
.L_x_204:
        /* <DEDUP_REMOVED lines=27> */
.L_x_207:
[----:B------:R-:W-:Y:S05]  /*2910*/  BSYNC.RECONVERGENT B1 ;  /* 0x0000000000017941 */ /* 0x000fea0003800200 */
.L_x_206:
[----:B------:R-:W-:Y:S04]  /*2920*/  BSSY.RECONVERGENT B1, `(.L_x_208) ;  /* 0x000000c000017945 */ /* 0x000fe80003800200 */
[----:B------:R-:W-:Y:S05]  /*2930*/  @P3 BRA `(.L_x_209) ;  /* 0x0000000000283947 */ /* 0x000fea0003800000 */
[----:B------:R-:W0:Y:S01]  /*2940*/  S2R R7, SR_CgaCtaId ;  /* 0x0000000000077919 */ /* 0x000e220000008800 */
[----:B------:R-:W-:Y:S02]  /*2950*/  MOV R6, 0x400 ;  /* 0x0000040000067802 */ /* 0x000fe40000000f00 */
[----:B------:R-:W-:-:S04]  /*2960*/  SHF.R.U32.HI R4, RZ, 0x1, R10 ;  /* 0x00000001ff047819 */ /* 0x000fc8000001160a */
[----:B------:R-:W-:Y:S02]  /*2970*/  LOP3.LUT R4, R4, 0x1f0, RZ, 0xc0, !PT ;  /* 0x000001f004047812 */ /* 0x000fe400078ec0ff */
[----:B0-----:R-:W-:Y:S01]  /*2980*/  LEA R7, R7, R6, 0x18 ;  /* 0x0000000607077211 */ /* 0x001fe200078ec0ff */
[----:B------:R-:W-:-:S04]  /*2990*/  IMAD.MOV.U32 R6, RZ, RZ, R5 ;  /* 0x000000ffff067224 */ /* 0x000fc800078e0005 */
[----:B------:R-:W-:Y:S02]  /*29a0*/  IMAD.IADD R9, R4, 0x1, R7 ;  /* 0x0000000104097824 */ /* 0x000fe400078e0207 */
[----:B------:R-:W-:-:S03]  /*29b0*/  IMAD.MOV.U32 R7, RZ, RZ, R0 ;  /* 0x000000ffff077224 */ /* 0x000fc600078e0000 */
[----:B------:R0:W-:Y:S04]  /*29c0*/  STS.64 [R9+0x8], R2 ;  /* 0x0000080209007388 */ /* 0x0001e80000000a00 */
[----:B------:R0:W-:Y:S02]  /*29d0*/  STS.64 [R9+0x10], R6 ;  /* 0x0000100609007388 */ /* 0x0001e40000000a00 */
.L_x_209:
[----:B------:R-:W-:Y:S05]  /*29e0*/  BSYNC.RECONVERGENT B1 ;  /* 0x0000000000017941 */ /* 0x000fea0003800200 */
.L_x_208:
[----:B------:R-:W-:Y:S01]  /*29f0*/  BAR.SYNC.DEFER_BLOCKING 0x0 ;  /* 0x0000000000007b1d */ /* 0x000fe20000010000 */
[----:B------:R-:W-:-:S13]  /*2a00*/  ISETP.NE.AND P2, PT, R10, RZ, PT ;  /* 0x000000ff0a00720c */ /* 0x000fda0003f45270 */
[----:B------:R-:W-:Y:S05]  /*2a10*/  @P2 BRA `(.L_x_185) ;  /* 0x0000003800e82947 */ /* 0x000fea0003800000 */
[C---:B------:R-:W-:Y:S01]  /*2a20*/  ISETP.GE.AND P0, PT, R8.reuse, 0x21, PT ;  /* 0x000000210800780c */ /* 0x040fe20003f06270 */
[----:B0-----:R-:W-:Y:S01]  /*2a30*/  IMAD.MOV.U32 R7, RZ, RZ, R2 ;  /* 0x000000ffff077224 */ /* 0x001fe200078e0002 */
[C---:B------:R-:W-:Y:S01]  /*2a40*/  ISETP.GE.AND P1, PT, R8.reuse, 0x41, PT ;  /* 0x000000410800780c */ /* 0x040fe20003f26270 */
[----:B------:R-:W-:Y:S01]  /*2a50*/  IMAD.MOV.U32 R4, RZ, RZ, R3 ;  /* 0x000000ffff047224 */ /* 0x000fe200078e0003 */
[----:B------:R-:W-:Y:S01]  /*2a60*/  ISETP.GE.AND P5, PT, R8, 0x61, PT ;  /* 0x000000610800780c */ /* 0x000fe20003fa6270 */
[----:B------:R-:W-:Y:S02]  /*2a70*/  IMAD.MOV.U32 R13, RZ, RZ, R5 ;  /* 0x000000ffff0d7224 */ /* 0x000fe400078e0005 */
[----:B------:R-:W-:-:S06]  /*2a80*/  IMAD.MOV.U32 R6, RZ, RZ, R0 ;  /* 0x000000ffff067224 */ /* 0x000fcc00078e0000 */
[----:B------:R-:W-:Y:S05]  /*2a90*/  @!P0 BRA `(.L_x_210) ;  /* 0x0000000000688947 */ /* 0x000fea0003800000 */
        /* <DEDUP_REMOVED lines=25> */
.L_x_211:
[----:B------:R-:W-:Y:S05]  /*2c30*/  BSYNC.RECONVERGENT B1 ;  /* 0x0000000000017941 */ /* 0x000fea0003800200 */
.L_x_210:
[C---:B------:R-:W-:Y:S01]  /*2c40*/  ISETP.GE.AND P4, PT, R8.reuse, 0x81, PT ;  /* 0x000000810800780c */ /* 0x040fe20003f86270 */
[----:B------:R-:W-:Y:S01]  /*2c50*/  IMAD.MOV.U32 R3, RZ, RZ, R7 ;  /* 0x000000ffff037224 */ /* 0x000fe200078e0007 */
[----:B------:R-:W-:Y:S01]  /*2c60*/  ISETP.GE.AND P3, PT, R8, 0xa1, PT ;  /* 0x000000a10800780c */ /* 0x000fe20003f66270 */
[----:B------:R-:W-:Y:S02]  /*2c70*/  IMAD.MOV.U32 R0, RZ, RZ, R4 ;  /* 0x000000ffff007224 */ /* 0x000fe400078e0004 */
[----:B------:R-:W-:Y:S02]  /*2c80*/  IMAD.MOV.U32 R9, RZ, RZ, R13 ;  /* 0x000000ffff097224 */ /* 0x000fe400078e000d */
[----:B------:R-:W-:Y:S01]  /*2c90*/  IMAD.MOV.U32 R12, RZ, RZ, R6 ;  /* 0x000000ffff0c7224 */ /* 0x000fe200078e0006 */
[----:B------:R-:W-:Y:S07]  /*2ca0*/  @!P1 BRA `(.L_x_212) ;  /* 0x0000000000689947 */ /* 0x000fee0003800000 */
        /* <DEDUP_REMOVED lines=25> */
.L_x_213:
[----:B------:R-:W-:Y:S05]  /*2e40*/  BSYNC.RECONVERGENT B1 ;  /* 0x0000000000017941 */ /* 0x000fea0003800200 */
.L_x_212:
[----:B------:R-:W-:Y:S02]  /*2e50*/  IMAD.MOV.U32 R5, RZ, RZ, R3 ;  /* 0x000000ffff057224 */ /* 0x000fe400078e0003 */
[----:B------:R-:W-:Y:S02]  /*2e60*/  IMAD.MOV.U32 R2, RZ, RZ, R0 ;  /* 0x000000ffff027224 */ /* 0x000fe400078e0000 */
[----:B------:R-:W-:Y:S02]  /*2e70*/  IMAD.MOV.U32 R11, RZ, RZ, R9 ;  /* 0x000000ffff0b7224 */ /* 0x000fe400078e0009 */
[----:B------:R-:W-:Y:S01]  /*2e80*/  IMAD.MOV.U32 R10, RZ, RZ, R12 ;  /* 0x000000ffff0a7224 */ /* 0x000fe200078e000c */
[----:B------:R-:W-:Y:S06]  /*2e90*/  @!P5 BRA `(.L_x_214) ;  /* 0x000000000068d947 */ /* 0x000fec0003800000 */
        /* <DEDUP_REMOVED lines=25> */
.L_x_215:
[----:B------:R-:W-:Y:S05]  /*3030*/  BSYNC.RECONVERGENT B1 ;  /* 0x0000000000017941 */ /* 0x000fea0003800200 */
.L_x_214:
        /* <DEDUP_REMOVED lines=32> */
.L_x_217:
[----:B------:R-:W-:Y:S05]  /*3240*/  BSYNC.RECONVERGENT B1 ;  /* 0x0000000000017941 */ /* 0x000fea0003800200 */
.L_x_216:
        /* <DEDUP_REMOVED lines=30> */
.L_x_219:
[----:B------:R-:W-:Y:S05]  /*3430*/  BSYNC.RECONVERGENT B1 ;  /* 0x0000000000017941 */ /* 0x000fea0003800200 */
.L_x_218:
        /* <DEDUP_REMOVED lines=30> */
.L_x_221:
[----:B------:R-:W-:Y:S05]  /*3620*/  BSYNC.RECONVERGENT B1 ;  /* 0x0000000000017941 */ /* 0x000fea0003800200 */
.L_x_220:
[----:B------:R-:W-:Y:S02]  /*3630*/  IMAD.MOV.U32 R5, RZ, RZ, R11 ;  /* 0x000000ffff057224 */ /* 0x000fe400078e000b */
[----:B------:R-:W-:Y:S02]  /*3640*/  IMAD.MOV.U32 R0, RZ, RZ, R6 ;  /* 0x000000ffff007224 */ /* 0x000fe400078e0006 */
[----:B------:R-:W-:Y:S02]  /*3650*/  IMAD.MOV.U32 R3, RZ, RZ, R4 ;  /* 0x000000ffff037224 */ /* 0x000fe400078e0004 */
[----:B------:R-:W-:Y:S01]  /*3660*/  IMAD.MOV.U32 R2, RZ, RZ, R7 ;  /* 0x000000ffff027224 */ /* 0x000fe200078e0007 */
[----:B------:R-:W-:Y:S06]  /*3670*/  @!P6 BRA `(.L_x_185) ;  /* 0x0000002c00d0e947 */ /* 0x000fec0003800000 */
[----:B------:R-:W0:Y:S01]  /*3680*/  S2R R3, SR_CgaCtaId ;  /* 0x0000000000037919 */ /* 0x000e220000008800 */
[----:B------:R-:W-:Y:S01]  /*3690*/  MOV R0, 0x400 ;  /* 0x0000040000007802 */ /* 0x000fe20000000f00 */
        /* <DEDUP_REMOVED lines=24> */
.L_x_155:
[----:B------:R-:W0:Y:S01]  /*3820*/  S2R R22, SR_TID.X ;  /* 0x0000000000167919 */ /* 0x000e220000002100 */
[----:B------:R-:W1:Y:S02]  /*3830*/  LDCU.128 UR12, c[0x0][0x380] ;  /* 0x00007000ff0c77ac */ /* 0x000e640008000c00 */
[----:B-1----:R-:W-:Y:S02]  /*3840*/  IMAD.U32 R23, RZ, RZ, UR12 ;  /* 0x0000000cff177e24 */ /* 0x002fe4000f8e00ff */
[----:B------:R-:W-:Y:S01]  /*3850*/  IMAD.U32 R24, RZ, RZ, UR13 ;  /* 0x0000000dff187e24 */ /* 0x000fe2000f8e00ff */
[----:B0-----:R-:W-:-:S05]  /*3860*/  IADD3 R3, P0, PT, R9, R22, RZ ;  /* 0x0000001609037210 */ /* 0x001fca0007f1e0ff */
[----:B------:R-:W-:Y:S01]  /*3870*/  IMAD.X R4, RZ, RZ, RZ, P0 ;  /* 0x000000ffff047224 */ /* 0x000fe200000e06ff */
[----:B------:R-:W-:-:S04]  /*3880*/  LEA R2, P0, R3, R23, 0x3 ;  /* 0x0000001703027211 */ /* 0x000fc800078018ff */
[----:B------:R-:W-:-:S05]  /*3890*/  LEA.HI.X R3, R3, R24, R4, 0x3, P0 ;  /* 0x0000001803037211 */ /* 0x000fca00000f1c04 */
[----:B------:R-:W2:Y:S04]  /*38a0*/  LDG.E R4, desc[UR10][R2.64+0x4] ;  /* 0x0000040a02047981 */ /* 0x000ea8000c1e1900 */
[----:B------:R-:W2:Y:S04]  /*38b0*/  LDG.E R5, desc[UR10][R2.64+0x804] ;  /* 0x0008040a02057981 */ /* 0x000ea8000c1e1900 */
[----:B------:R0:W3:Y:S04]  /*38c0*/  LDG.E R8, desc[UR10][R2.64] ;  /* 0x0000000a02087981 */ /* 0x0000e8000c1e1900 */
[----:B------:R-:W4:Y:S04]  /*38d0*/  LDG.E R6, desc[UR10][R2.64+0x1004] ;  /* 0x0010040a02067981 */ /* 0x000f28000c1e1900 */
[----:B------:R-:W5:Y:S01]  /*38e0*/  LDG.E R15, desc[UR10][R2.64+0x1804] ;  /* 0x0018040a020f7981 */ /* 0x000f62000c1e1900 */
[----:B------:R-:W-:-:S03]  /*38f0*/  PLOP3.LUT P0, PT, PT, PT, PT, 0x80, 0x8 ;  /* 0x000000000008781c */ /* 0x000fc60003f0f070 */
[----:B------:R-:W5:Y:S01]  /*3900*/  LDG.E R13, desc[UR10][R2.64+0x2004] ;  /* 0x0020040a020d7981 */ /* 0x000f62000c1e1900 */
[----:B--2---:R-:W-:-:S13]  /*3910*/  ISETP.GE.AND P1, PT, R5, R4, PT ;  /* 0x000000040500720c */ /* 0x004fda0003f26270 */
[----:B---3--:R0:W2:Y:S01]  /*3920*/  @!P1 LDG.E R8, desc[UR10][R2.64+0x800] ;  /* 0x0008000a02089981 */ /* 0x0080a2000c1e1900 */
[----:B------:R-:W-:-:S04]  /*3930*/  VIMNMX R5, PT, PT, R4, R5, PT ;  /* 0x0000000504057248 */ /* 0x000fc80003fe0100 */
[CC--:B----4-:R-:W-:Y:S02]  /*3940*/  ISETP.GE.AND P4, PT, R6.reuse, R5.reuse, PT ;  /* 0x000000050600720c */ /* 0x0d0fe40003f86270 */
[----:B------:R-:W-:-:S04]  /*3950*/  VIMNMX R4, PT, PT, R6, R5, PT ;  /* 0x0000000506047248 */ /* 0x000fc80003fe0100 */
[----:B-----5:R-:W-:-:S07]  /*3960*/  ISETP.GE.AND P2, PT, R4, R15, PT ;  /* 0x0000000f0400720c */ /* 0x020fce0003f46270 */
[----:B--2---:R-:W2:Y:S06]  /*3970*/  @!P4 LDG.E R8, desc[UR10][R2.64+0x1000] ;  /* 0x0010000a0208c981 */ /* 0x004eac000c1e1900 */
[----:B------:R-:W-:-:S04]  /*3980*/  @P2 ISETP.GE.AND P3, PT, R15, R4, PT ;  /* 0x000000040f00220c */ /* 0x000fc80003f66270 */
[----:B------:R-:W-:Y:S01]  /*3990*/  @P2 PLOP3.LUT P0, PT, P3, PT, PT, 0x80, 0x8 ;  /* 0x000000000008281c */ /* 0x000fe20001f0f070 */
[C---:B------:R-:W-:Y:S02]  /*39a0*/  VIADD R17, R22.reuse, 0x100 ;  /* 0x0000010016117836 */ /* 0x040fe40000000000 */
[----:B------:R-:W-:Y:S02]  /*39b0*/  IMAD.U32 R12, RZ, RZ, UR14 ;  /* 0x0000000eff0c7e24 */ /* 0x000fe4000f8e00ff */
[----:B------:R-:W-:Y:S01]  /*39c0*/  VIADD R5, R22, 0x200 ;  /* 0x0000020016057836 */ /* 0x000fe20000000000 */
[----:B------:R-:W-:Y:S02]  /*39d0*/  @P4 SEL R5, R17, R22, !P1 ;  /* 0x0000001611054207 */ /* 0x000fe40004800000 */
[----:B------:R-:W-:Y:S01]  /*39e0*/  IADD3 R14, P4, PT, R9, R12, RZ ;  /* 0x0000000c090e7210 */ /* 0x000fe20007f9e0ff */
[----:B------:R-:W-:Y:S02]  /*39f0*/  IMAD.MOV.U32 R9, RZ, RZ, RZ ;  /* 0x000000ffff097224 */ /* 0x000fe400078e00ff */
[----:B--2---:R-:W-:-:S06]  /*3a00*/  IMAD.MOV.U32 R6, RZ, RZ, R8 ;  /* 0x000000ffff067224 */ /* 0x004fcc00078e0008 */
[----:B------:R-:W2:Y:S01]  /*3a10*/  @!P0 LDG.E R6, desc[UR10][R2.64+0x1800] ;  /* 0x0018000a02068981 */ /* 0x000ea2000c1e1900 */
[----:B------:R-:W-:Y:S01]  /*3a20*/  @P2 IMAD.MOV.U32 R4, RZ, RZ, R15 ;  /* 0x000000ffff042224 */ /* 0x000fe200078e000f */
[----:B------:R-:W-:Y:S01]  /*3a30*/  @P2 SEL R9, R9, RZ, P3 ;  /* 0x000000ff09092207 */ /* 0x000fe20001800000 */
[----:B------:R-:W-:-:S03]  /*3a40*/  @!P0 VIADD R5, R22, 0x300 ;  /* 0x0000030016058836 */ /* 0x000fc60000000000 */
[----:B------:R-:W-:Y:S01]  /*3a50*/  ISETP.GE.AND P3, PT, R4, R13, PT ;  /* 0x0000000d0400720c */ /* 0x000fe20003f66270 */
[----:B------:R-:W-:Y:S01]  /*3a60*/  IMAD.U32 R11, RZ, RZ, UR15 ;  /* 0x0000000fff0b7e24 */ /* 0x000fe2000f8e00ff */
[----:B------:R-:W-:Y:S02]  /*3a70*/  LOP3.LUT R8, R22, 0x400, RZ, 0xfc, !PT ;  /* 0x0000040016087812 */ /* 0x000fe400078efcff */
[-C--:B------:R-:W-:Y:S01]  /*3a80*/  IADD3 R15, P5, PT, R5, R14.reuse, RZ ;  /* 0x0000000e050f7210 */ /* 0x080fe20007fbe0ff */
[----:B------:R-:W-:Y:S01]  /*3a90*/  IMAD.X R16, RZ, RZ, R11, P4 ;  /* 0x000000ffff107224 */ /* 0x000fe200020e060b */
[----:B------:R-:W-:Y:S01]  /*3aa0*/  IADD3 R10, P4, PT, R8, R14, RZ ;  /* 0x0000000e080a7210 */ /* 0x000fe20007f9e0ff */
[----:B------:R-:W-:Y:S01]  /*3ab0*/  BSSY.RECONVERGENT B1, `(.L_x_222) ;  /* 0x0000015000017945 */ /* 0x000fe20003800200 */
[----:B------:R-:W-:Y:S01]  /*3ac0*/  ISETP.LE.U32.AND P1, PT, R7, UR6, PT ;  /* 0x0000000607007c0c */ /* 0x000fe2000bf23070 */
[--C-:B------:R-:W-:Y:S02]  /*3ad0*/  IMAD.X R17, R9, 0x1, R16.reuse, P5 ;  /* 0x0000000109117824 */ /* 0x100fe400028e0610 */
[----:B------:R-:W-:Y:S01]  /*3ae0*/  IMAD.X R14, RZ, RZ, R16, P4 ;  /* 0x000000ffff0e7224 */ /* 0x000fe200020e0610 */
[----:B------:R-:W-:Y:S01]  /*3af0*/  ISETP.GE.U32.AND.EX P0, PT, RZ, R0, PT, P1 ;  /* 0x00000000ff00720c */ /* 0x000fe20003f06110 */
[----:B------:R-:W-:-:S02]  /*3b00*/  IMAD.MOV.U32 R25, RZ, RZ, R4 ;  /* 0x000000ffff197224 */ /* 0x000fc400078e0004 */
[----:B------:R-:W-:Y:S02]  /*3b10*/  IMAD.MOV.U32 R27, RZ, RZ, R15 ;  /* 0x000000ffff1b7224 */ /* 0x000fe400078e000f */
[----:B------:R-:W-:Y:S02]  /*3b20*/  IMAD.MOV.U32 R28, RZ, RZ, R17 ;  /* 0x000000ffff1c7224 */ /* 0x000fe400078e0011 */
[----:B--2---:R-:W-:Y:S01]  /*3b30*/  IMAD.MOV.U32 R26, RZ, RZ, R6 ;  /* 0x000000ffff1a7224 */ /* 0x004fe200078e0006 */
[----:B0-----:R-:W-:Y:S06]  /*3b40*/  @!P3 BRA `(.L_x_223) ;  /* 0x00000000002cb947 */ /* 0x001fec0003800000 */
[----:B------:R-:W2:Y:S01]  /*3b50*/  LDG.E R26, desc[UR10][R2.64+0x2000] ;  /* 0x0020000a021a7981 */ /* 0x000ea2000c1e1900 */
[----:B------:R-:W-:Y:S01]  /*3b60*/  ISETP.GE.AND P2, PT, R13, R4, PT ;  /* 0x000000040d00720c */ /* 0x000fe20003f46270 */
[----:B------:R-:W-:Y:S02]  /*3b70*/  IMAD.MOV.U32 R25, RZ, RZ, R13 ;  /* 0x000000ffff197224 */ /* 0x000fe400078e000d */
[----:B------:R-:W-:Y:S02]  /*3b80*/  IMAD.MOV.U32 R27, RZ, RZ, R10 ;  /* 0x000000ffff1b7224 */ /* 0x000fe400078e000a */
[----:B------:R-:W-:-:S08]  /*3b90*/  IMAD.MOV.U32 R28, RZ, RZ, R14 ;  /* 0x000000ffff1c7224 */ /* 0x000fd000078e000e */
[----:B------:R-:W-:-:S04]  /*3ba0*/  @P2 ISETP.GE.U32.AND P1, PT, R5, R8, PT ;  /* 0x000000080500220c */ /* 0x000fc80003f26070 */
[----:B------:R-:W-:-:S04]  /*3bb0*/  @P2 ISETP.GE.AND.EX P1, PT, R9, RZ, PT, P1 ;  /* 0x000000ff0900220c */ /* 0x000fc80003f26310 */
[----:B------:R-:W-:Y:S02]  /*3bc0*/  @P2 SEL R25, R4, R13, !P1 ;  /* 0x0000000d04192207 */ /* 0x000fe40004800000 */
[----:B------:R-:W-:Y:S02]  /*3bd0*/  @P2 SEL R27, R15, R10, !P1 ;  /* 0x0000000a0f1b2207 */ /* 0x000fe40004800000 */
[----:B------:R-:W-:Y:S02]  /*3be0*/  @P2 SEL R28, R17, R14, !P1 ;  /* 0x0000000e111c2207 */ /* 0x000fe40004800000 */
[----:B--2---:R-:W-:-:S07]  /*3bf0*/  @P2 SEL R26, R6, R26, !P1 ;  /* 0x0000001a061a2207 */ /* 0x004fce0004800000 */
.L_x_223:
[----:B------:R-:W-:Y:S05]  /*3c00*/  BSYNC.RECONVERGENT B1 ;  /* 0x0000000000017941 */ /* 0x000fea0003800200 */
.L_x_222:
[----:B------:R-:W-:Y:S05]  /*3c10*/  @P0 BRA `(.L_x_224) ;  /* 0x0000001400980947 */ /* 0x000fea0003800000 */
[----:B------:R-:W0:Y:S01]  /*3c20*/  LDCU.64 UR8, c[0x0][0x3e8] ;  /* 0x00007d00ff0877ac */ /* 0x000e220008000a00 */
[----:B------:R-:W-:Y:S01]  /*3c30*/  ISETP.NE.AND P0, PT, R22, RZ, PT ;  /* 0x000000ff1600720c */ /* 0x000fe20003f05270 */
[----:B------:R-:W-:Y:S01]  /*3c40*/  BSSY.RECONVERGENT B1, `(.L_x_225) ;  /* 0x0000012000017945 */ /* 0x000fe20003800200 */
[----:B------:R-:W-:Y:S01]  /*3c50*/  UMOV UR4, 0x8 ;  /* 0x0000000800047882 */ /* 0x000fe20000000000 */
[----:B------:R-:W-:Y:S02]  /*3c60*/  UMOV UR5, 0x0 ;  /* 0x0000000000057882 */ /* 0x000fe40000000000 */
[----:B0-----:R-:W-:-:S04]  /*3c70*/  UIMAD.WIDE.U32 UR4, UR8, 0x1, UR4 ;  /* 0x00000001080478a5 */ /* 0x001fc8000f8e0004 */
[----:B------:R-:W-:Y:S02]  /*3c80*/  UIADD3 UR7, UPT, UPT, UR5, UR9, URZ ;  /* 0x0000000905077290 */ /* 0x000fe4000fffe0ff */
[----:B------:R-:W-:Y:S02]  /*3c90*/  IMAD.U32 R5, RZ, RZ, UR5 ;  /* 0x00000005ff057e24 */ /* 0x000fe4000f8e00ff */
[----:B------:R-:W-:Y:S02]  /*3ca0*/  IMAD.U32 R4, RZ, RZ, UR4 ;  /* 0x00000004ff047e24 */ /* 0x000fe4000f8e00ff */
[----:B------:R-:W-:Y:S01]  /*3cb0*/  IMAD.U32 R5, RZ, RZ, UR7 ;  /* 0x00000007ff057e24 */ /* 0x000fe2000f8e00ff */
[----:B------:R-:W-:Y:S06]  /*3cc0*/  @P0 BRA `(.L_x_226) ;  /* 0x0000000000240947 */ /* 0x000fec0003800000 */
[----:B------:R-:W-:Y:S02]  /*3cd0*/  IMAD.MOV.U32 R8, RZ, RZ, 0x500 ;  /* 0x00000500ff087424 */ /* 0x000fe400078e00ff */
[----:B------:R-:W-:-:S05]  /*3ce0*/  IMAD.MOV.U32 R9, RZ, RZ, 0x0 ;  /* 0x00000000ff097424 */ /* 0x000fca00078e00ff */
[----:B------:R-:W2:Y:S01]  /*3cf0*/  ATOMG.E.ADD.64.STRONG.GPU PT, R2, desc[UR10][R4.64], R8 ;  /* 0x80000008040279a8 */ /* 0x000ea200081ef50a */
[----:B------:R-:W0:Y:S01]  /*3d00*/  S2UR UR5, SR_CgaCtaId ;  /* 0x00000000000579c3 */ /* 0x000e220000008800 */
[----:B------:R-:W-:Y:S02]  /*3d10*/  UMOV UR4, 0x400 ;  /* 0x0000040000047882 */ /* 0x000fe40000000000 */
[----:B0-----:R-:W-:Y:S01]  /*3d20*/  ULEA UR4, UR5, UR4, 0x18 ;  /* 0x0000000405047291 */ /* 0x001fe2000f8ec0ff */
[----:B--2---:R-:W-:-:S05]  /*3d30*/  IADD3 R2, P0, PT, R2, UR6, RZ ;  /* 0x0000000602027c10 */ /* 0x004fca000ff1e0ff */
[----:B------:R-:W-:-:S05]  /*3d40*/  IMAD.X R3, RZ, RZ, R3, P0 ;  /* 0x000000ffff037224 */ /* 0x000fca00000e0603 */
[----:B------:R0:W-:Y:S03]  /*3d50*/  STS.64 [UR4+0x98], R2 ;  /* 0x00009802ff007988 */ /* 0x0001e60008000a04 */
.L_x_226:
[----:B------:R-:W-:Y:S05]  /*3d60*/  BSYNC.RECONVERGENT B1 ;  /* 0x0000000000017941 */ /* 0x000fea0003800200 */
.L_x_225:
[----:B------:R-:W1:Y:S08]  /*3d70*/  S2UR UR5, SR_CgaCtaId ;  /* 0x00000000000579c3 */ /* 0x000e700000008800 */
[----:B------:R-:W-:Y:S06]  /*3d80*/  BAR.SYNC.DEFER_BLOCKING 0x0 ;  /* 0x0000000000007b1d */ /* 0x000fec0000010000 */
[----:B------:R-:W-:-:S02]  /*3d90*/  UMOV UR4, 0x400 ;  /* 0x0000040000047882 */ /* 0x000fc40000000000 */
[----:B-1----:R-:W-:-:S06]  /*3da0*/  ULEA UR4, UR5, UR4, 0x18 ;  /* 0x0000000405047291 */ /* 0x002fcc000f8ec0ff */
[----:B------:R-:W-:-:S05]  /*3db0*/  IMAD.U32 R29, RZ, RZ, UR4 ;  /* 0x00000004ff1d7e24 */ /* 0x000fca000f8e00ff */
[----:B0-----:R-:W0:Y:S02]  /*3dc0*/  LDS.64 R2, [R29+0x98] ;  /* 0x000098001d027984 */ /* 0x001e240000000a00 */
[----:B0-----:R-:W-:-:S04]  /*3dd0*/  IADD3 R6, P1, PT, R2, 0x500, RZ ;  /* 0x0000050002067810 */ /* 0x001fc80007f3e0ff */
[----:B------:R-:W-:Y:S01]  /*3de0*/  ISETP.GT.U32.AND P0, PT, R6, R7, PT ;  /* 0x000000070600720c */ /* 0x000fe20003f04070 */
[----:B------:R-:W-:-:S05]  /*3df0*/  IMAD.X R9, RZ, RZ, R3, P1 ;  /* 0x000000ffff097224 */ /* 0x000fca00008e0603 */
[----:B------:R-:W-:-:S13]  /*3e00*/  ISETP.GT.AND.EX P0, PT, R9, R0, PT, P0 ;  /* 0x000000000900720c */ /* 0x000fda0003f04300 */
[----:B------:R-:W-:Y:S05]  /*3e10*/  @P0 BRA `(.L_x_227) ;  /* 0x0000000800680947 */ /* 0x000fea0003800000 */
[----:B------:R-:W-:Y:S01]  /*3e20*/  BSSY.RECONVERGENT B1, `(.L_x_227) ;  /* 0x0000099000017945 */ /* 0x000fe20003800200 */
[----:B------:R-:W0:Y:S01]  /*3e30*/  LDCU.64 UR8, c[0x0][0x398] ;  /* 0x00007300ff0877ac */ /* 0x000e220008000a00 */
[----:B------:R-:W1:Y:S02]  /*3e40*/  LDCU.128 UR12, c[0x0][0x380] ;  /* 0x00007000ff0c77ac */ /* 0x000e640008000c00 */
.L_x_240:
[----:B------:R-:W-:Y:S01]  /*3e50*/  IADD3 R9, P0, PT, R22, R2, RZ ;  /* 0x0000000216097210 */ /* 0x000fe20007f1e0ff */
[----:B-1----:R-:W-:Y:S02]  /*3e60*/  IMAD.U32 R23, RZ, RZ, UR12 ;  /* 0x0000000cff177e24 */ /* 0x002fe4000f8e00ff */
[----:B------:R-:W-:Y:S02]  /*3e70*/  IMAD.U32 R24, RZ, RZ, UR13 ;  /* 0x0000000dff187e24 */ /* 0x000fe4000f8e00ff */
[----:B------:R-:W-:Y:S01]  /*3e80*/  IMAD.X R0, RZ, RZ, R3, P0 ;  /* 0x000000ffff007224 */ /* 0x000fe200000e0603 */
[----:B------:R-:W-:-:S04]  /*3e90*/  LEA R2, P0, R9, R23, 0x3 ;  /* 0x0000001709027211 */ /* 0x000fc800078018ff */
[----:B------:R-:W-:-:S05]  /*3ea0*/  LEA.HI.X R3, R9, R24, R0, 0x3, P0 ;  /* 0x0000001809037211 */ /* 0x000fca00000f1c00 */
[----:B------:R-:W2:Y:S04]  /*3eb0*/  LDG.E R21, desc[UR10][R2.64+0x4] ;  /* 0x0000040a02157981 */ /* 0x000ea8000c1e1900 */
[----:B------:R1:W5:Y:S04]  /*3ec0*/  LDG.E R20, desc[UR10][R2.64+0x800] ;  /* 0x0008000a02147981 */ /* 0x000368000c1e1900 */
[----:B------:R1:W5:Y:S04]  /*3ed0*/  LDG.E R19, desc[UR10][R2.64+0x804] ;  /* 0x0008040a02137981 */ /* 0x000368000c1e1900 */
[----:B------:R1:W5:Y:S04]  /*3ee0*/  LDG.E R18, desc[UR10][R2.64+0x1000] ;  /* 0x0010000a02127981 */ /* 0x000368000c1e1900 */
[----:B------:R1:W5:Y:S04]  /*3ef0*/  LDG.E R17, desc[UR10][R2.64+0x1004] ;  /* 0x0010040a02117981 */ /* 0x000368000c1e1900 */
[----:B------:R1:W5:Y:S04]  /*3f00*/  LDG.E R16, desc[UR10][R2.64+0x1800] ;  /* 0x0018000a02107981 */ /* 0x000368000c1e1900 */
[----:B------:R1:W5:Y:S04]  /*3f10*/  LDG.E R15, desc[UR10][R2.64+0x1804] ;  /* 0x0018040a020f7981 */ /* 0x000368000c1e1900 */
[----:B------:R1:W5:Y:S04]  /*3f20*/  LDG.E R14, desc[UR10][R2.64+0x2000] ;  /* 0x0020000a020e7981 */ /* 0x000368000c1e1900 */
[----:B------:R1:W5:Y:S01]  /*3f30*/  LDG.E R13, desc[UR10][R2.64+0x2004] ;  /* 0x0020040a020d7981 */ /* 0x000362000c1e1900 */
[----:B------:R-:W-:Y:S01]  /*3f40*/  IMAD.U32 R12, RZ, RZ, UR14 ;  /* 0x0000000eff0c7e24 */ /* 0x000fe2000f8e00ff */
[----:B------:R-:W-:Y:S01]  /*3f50*/  BSSY.RECONVERGENT B2, `(.L_x_228) ;  /* 0x0000017000027945 */ /* 0x000fe20003800200 */
[----:B------:R-:W-:-:S02]  /*3f60*/  IMAD.U32 R11, RZ, RZ, UR15 ;  /* 0x0000000fff0b7e24 */ /* 0x000fc4000f8e00ff */
[----:B------:R-:W-:Y:S01]  /*3f70*/  IMAD.MOV.U32 R10, RZ, RZ, R26 ;  /* 0x000000ffff0a7224 */ /* 0x000fe200078e001a */
[----:B------:R-:W-:Y:S01]  /*3f80*/  IADD3 R9, P1, PT, R9, R12, RZ ;  /* 0x0000000c09097210 */ /* 0x000fe20007f3e0ff */
[----:B------:R-:W-:Y:S02]  /*3f90*/  IMAD.MOV.U32 R8, RZ, RZ, R25 ;  /* 0x000000ffff087224 */ /* 0x000fe400078e0019 */
[----:B------:R-:W-:Y:S02]  /*3fa0*/  IMAD.MOV.U32 R7, RZ, RZ, R27 ;  /* 0x000000ffff077224 */ /* 0x000fe400078e001b */
[----:B------:R-:W-:Y:S02]  /*3fb0*/  IMAD.MOV.U32 R6, RZ, RZ, R28 ;  /* 0x000000ffff067224 */ /* 0x000fe400078e001c */
[----:B------:R-:W-:Y:S01]  /*3fc0*/  IMAD.X R0, R0, 0x1, R11, P1 ;  /* 0x0000000100007824 */ /* 0x000fe200008e060b */
[----:B--2---:R-:W-:-:S13]  /*3fd0*/  ISETP.GE.AND P0, PT, R25, R21, PT ;  /* 0x000000151900720c */ /* 0x004fda0003f06270 */
[----:B-1----:R-:W-:Y:S05]  /*3fe0*/  @!P0 BRA `(.L_x_229) ;  /* 0x0000000000348947 */ /* 0x002fea0003800000 */
[----:B------:R-:W2:Y:S01]  /*3ff0*/  LDG.E R10, desc[UR10][R2.64] ;  /* 0x0000000a020a7981 */ /* 0x000ea2000c1e1900 */
[----:B------:R-:W-:Y:S01]  /*4000*/  ISETP.GE.AND P2, PT, R21, R25, PT ;  /* 0x000000191500720c */ /* 0x000fe20003f46270 */
[----:B------:R-:W-:Y:S02]  /*4010*/  IMAD.MOV.U32 R8, RZ, RZ, R21 ;  /* 0x000000ffff087224 */ /* 0x000fe400078e0015 */
[----:B------:R-:W-:Y:S02]  /*4020*/  IMAD.MOV.U32 R7, RZ, RZ, R9 ;  /* 0x000000ffff077224 */ /* 0x000fe400078e0009 */
[----:B------:R-:W-:-:S08]  /*4030*/  IMAD.MOV.U32 R6, RZ, RZ, R0 ;  /* 0x000000ffff067224 */ /* 0x000fd000078e0000 */
[CC--:B------:R-:W-:Y:S02]  /*4040*/  @P2 ISETP.GE.U32.AND P0, PT, R27.reuse, R9.reuse, PT ;  /* 0x000000091b00220c */ /* 0x0c0fe40003f06070 */
[----:B------:R-:W-:Y:S02]  /*4050*/  @P2 ISETP.LT.U32.AND P1, PT, R27, R9, PT ;  /* 0x000000091b00220c */ /* 0x000fe40003f21070 */
[CC--:B------:R-:W-:Y:S02]  /*4060*/  @P2 ISETP.GE.AND.EX P0, PT, R28.reuse, R0.reuse, PT, P0 ;  /* 0x000000001c00220c */ /* 0x0c0fe40003f06300 */
[----:B------:R-:W-:Y:S02]  /*4070*/  @P2 ISETP.LT.AND.EX P1, PT, R28, R0, PT, P1 ;  /* 0x000000001c00220c */ /* 0x000fe40003f21310 */
[----:B------:R-:W-:Y:S02]  /*4080*/  @P2 SEL R8, R25, R21, !P0 ;  /* 0x0000001519082207 */ /* 0x000fe40004000000 */
[----:B------:R-:W-:-:S02]  /*4090*/  @P2 SEL R7, R27, R9, P1 ;  /* 0x000000091b072207 */ /* 0x000fc40000800000 */
[----:B------:R-:W-:Y:S02]  /*40a0*/  @P2 SEL R6, R28, R0, P1 ;  /* 0x000000001c062207 */ /* 0x000fe40000800000 */
[----:B--2---:R-:W-:-:S07]  /*40b0*/  @P2 SEL R10, R26, R10, !P0 ;  /* 0x0000000a1a0a2207 */ /* 0x004fce0004000000 */
.L_x_229:
[----:B0-----:R-:W-:Y:S05]  /*40c0*/  BSYNC.RECONVERGENT B2 ;  /* 0x0000000000027941 */ /* 0x001fea0003800200 */
.L_x_228:
        /* <DEDUP_REMOVED lines=8> */
[----:B------:R-:W-:Y:S01]  /*4150*/  IMAD.MOV.U32 R21, RZ, RZ, R20 ;  /* 0x000000ffff157224 */ /* 0x000fe200078e0014 */
[----:B------:R-:W-:Y:S01]  /*4160*/  IADD3 R3, P1, PT, R9, 0x100, RZ ;  /* 0x0000010009037810 */ /* 0x000fe20007f3e0ff */
[----:B------:R-:W-:-:S04]  /*4170*/  IMAD.MOV.U32 R26, RZ, RZ, R19 ;  /* 0x000000ffff1a7224 */ /* 0x000fc800078e0013 */
[----:B------:R-:W-:-:S06]  /*4180*/  IMAD.X R2, RZ, RZ, R0, P1 ;  /* 0x000000ffff027224 */ /* 0x000fcc00008e0600 */
        /* <DEDUP_REMOVED lines=8> */
.L_x_231:
[----:B------:R-:W-:Y:S05]  /*4210*/  BSYNC.RECONVERGENT B2 ;  /* 0x0000000000027941 */ /* 0x000fea0003800200 */
.L_x_230:
        /* <DEDUP_REMOVED lines=20> */
.L_x_233:
[----:B------:R-:W-:Y:S05]  /*4360*/  BSYNC.RECONVERGENT B2 ;  /* 0x0000000000027941 */ /* 0x000fea0003800200 */
.L_x_232:
        /* <DEDUP_REMOVED lines=20> */
.L_x_235:
[----:B------:R-:W-:Y:S05]  /*44b0*/  BSYNC.RECONVERGENT B2 ;  /* 0x0000000000027941 */ /* 0x000fea0003800200 */
.L_x_234:
[----:B------:R-:W-:Y:S01]  /*44c0*/  ISETP.GE.AND P0, PT, R2, R13, PT ;  /* 0x0000000d0200720c */ /* 0x000fe20003f06270 */
[----:B------:R-:W-:Y:S01]  /*44d0*/  BSSY.RECONVERGENT B2, `(.L_x_236) ;  /* 0x0000015000027945 */ /* 0x000fe20003800200 */
[----:B------:R-:W-:Y:S01]  /*44e0*/  IADD3 RZ, P1, PT, R9, 0x400, RZ ;  /* 0x0000040009ff7810 */ /* 0x000fe20007f3e0ff */
[----:B------:R-:W-:Y:S02]  /*44f0*/  IMAD.MOV.U32 R26, RZ, RZ, R3 ;  /* 0x000000ffff1a7224 */ /* 0x000fe400078e0003 */
[----:B------:R-:W-:Y:S02]  /*4500*/  IMAD.MOV.U32 R25, RZ, RZ, R2 ;  /* 0x000000ffff197224 */ /* 0x000fe400078e0002 */
[----:B------:R-:W-:Y:S02]  /*4510*/  IMAD.X R0, RZ, RZ, R0, P1 ;  /* 0x000000ffff007224 */ /* 0x000fe400008e0600 */
[----:B------:R-:W-:Y:S02]  /*4520*/  IMAD.MOV.U32 R27, RZ, RZ, R18 ;  /* 0x000000ffff1b7224 */ /* 0x000fe400078e0012 */
[----:B------:R-:W-:-:S02]  /*4530*/  IMAD.MOV.U32 R28, RZ, RZ, R17 ;  /* 0x000000ffff1c7224 */ /* 0x000fc400078e0011 */
[----:B------:R-:W-:Y:S05]  /*4540*/  @!P0 BRA `(.L_x_237) ;  /* 0x0000000000348947 */ /* 0x000fea0003800000 */
[----:B------:R-:W-:Y:S01]  /*4550*/  ISETP.GE.AND P2, PT, R13, R2, PT ;  /* 0x000000020d00720c */ /* 0x000fe20003f46270 */
[----:B------:R-:W-:Y:S02]  /*4560*/  VIADD R27, R9, 0x400 ;  /* 0x00000400091b7836 */ /* 0x000fe40000000000 */
        /* <DEDUP_REMOVED lines=11> */
.L_x_237:
[----:B------:R-:W-:Y:S05]  /*4620*/  BSYNC.RECONVERGENT B2 ;  /* 0x0000000000027941 */ /* 0x000fea0003800200 */
.L_x_236:
[----:B------:R-:W-:Y:S01]  /*4630*/  BAR.SYNC.DEFER_BLOCKING 0x0 ;  /* 0x0000000000007b1d */ /* 0x000fe20000010000 */
[----:B------:R-:W-:-:S05]  /*4640*/  ISETP.NE.AND P0, PT, R22, RZ, PT ;  /* 0x000000ff1600720c */ /* 0x000fca0003f05270 */
[----:B------:R-:W-:Y:S08]  /*4650*/  BSSY.RECONVERGENT B2, `(.L_x_238) ;  /* 0x000000c000027945 */ /* 0x000ff00003800200 */
[----:B------:R-:W-:Y:S05]  /*4660*/  @P0 BRA `(.L_x_239) ;  /* 0x0000000000280947 */ /* 0x000fea0003800000 */
[----:B------:R-:W-:Y:S02]  /*4670*/  IMAD.MOV.U32 R6, RZ, RZ, 0x500 ;  /* 0x00000500ff067424 */ /* 0x000fe400078e00ff */
[----:B------:R-:W-:-:S05]  /*4680*/  IMAD.MOV.U32 R7, RZ, RZ, 0x0 ;  /* 0x00000000ff077424 */ /* 0x000fca00078e00ff */
[----:B------:R-:W2:Y:S01]  /*4690*/  ATOMG.E.ADD.64.STRONG.GPU PT, R2, desc[UR10][R4.64], R6 ;  /* 0x80000006040279a8 */ /* 0x000ea200081ef50a */
[----:B------:R-:W0:Y:S01]  /*46a0*/  S2UR UR5, SR_CgaCtaId ;  /* 0x00000000000579c3 */ /* 0x000e220000008800 */
[----:B------:R-:W-:Y:S02]  /*46b0*/  UMOV UR4, 0x400 ;  /* 0x0000040000047882 */ /* 0x000fe40000000000 */
[----:B0-----:R-:W-:-:S06]  /*46c0*/  ULEA UR4, UR5, UR4, 0x18 ;  /* 0x0000000405047291 */ /* 0x001fcc000f8ec0ff */
[----:B------:R-:W-:Y:S01]  /*46d0*/  IMAD.U32 R29, RZ, RZ, UR4 ;  /* 0x00000004ff1d7e24 */ /* 0x000fe2000f8e00ff */
[----:B--2---:R-:W-:-:S05]  /*46e0*/  IADD3 R2, P0, PT, R2, UR6, RZ ;  /* 0x0000000602027c10 */ /* 0x004fca000ff1e0ff */
[----:B------:R-:W-:-:S05]  /*46f0*/  IMAD.X R3, RZ, RZ, R3, P0 ;  /* 0x000000ffff037224 */ /* 0x000fca00000e0603 */
[----:B------:R0:W-:Y:S03]  /*4700*/  STS.64 [R29+0x98], R2 ;  /* 0x000098021d007388 */ /* 0x0001e60000000a00 */
.L_x_239:
[----:B------:R-:W-:Y:S05]  /*4710*/  BSYNC.RECONVERGENT B2 ;  /* 0x0000000000027941 */ /* 0x000fea0003800200 */
.L_x_238:
[----:B------:R-:W-:Y:S01]  /*4720*/  BAR.SYNC.DEFER_BLOCKING 0x0 ;  /* 0x0000000000007b1d */ /* 0x000fe20000010000 */
[----:B------:R-:W-:Y:S02]  /*4730*/  IMAD.U32 R7, RZ, RZ, UR8 ;  /* 0x00000008ff077e24 */ /* 0x000fe4000f8e00ff */
[----:B------:R-:W-:-:S03]  /*4740*/  IMAD.U32 R0, RZ, RZ, UR9 ;  /* 0x00000009ff007e24 */ /* 0x000fc6000f8e00ff */
[----:B0-----:R-:W0:Y:S02]  /*4750*/  LDS.64 R2, [R29+0x98] ;  /* 0x000098001d027984 */ /* 0x001e240000000a00 */
[----:B0-----:R-:W-:-:S04]  /*4760*/  IADD3 R6, P1, PT, R2, 0x500, RZ ;  /* 0x0000050002067810 */ /* 0x001fc80007f3e0ff */
[----:B------:R-:W-:Y:S01]  /*4770*/  ISETP.GT.U32.AND P0, PT, R6, R7, PT ;  /* 0x000000070600720c */ /* 0x000fe20003f04070 */
[----:B------:R-:W-:-:S05]  /*4780*/  IMAD.X R9, RZ, RZ, R3, P1 ;  /* 0x000000ffff097224 */ /* 0x000fca00008e0603 */
[----:B------:R-:W-:-:S13]  /*4790*/  ISETP.GT.AND.EX P0, PT, R9, R0, PT, P0 ;  /* 0x000000000900720c */ /* 0x000fda0003f04300 */
[----:B------:R-:W-:Y:S05]  /*47a0*/  @!P0 BRA `(.L_x_240) ;  /* 0xfffffff400a88947 */ /* 0x000fea000383ffff */
[----:B------:R-:W-:Y:S05]  /*47b0*/  BSYNC.RECONVERGENT B1 ;  /* 0x0000000000017941 */ /* 0x000fea0003800200 */
.L_x_227:
[----:B------:R-:W-:Y:S01]  /*47c0*/  ISETP.GE.U32.AND P0, PT, R2, R7, PT ;  /* 0x000000070200720c */ /* 0x000fe20003f06070 */
[----:B------:R-:W-:Y:S03]  /*47d0*/  BSSY.RECONVERGENT B1, `(.L_x_224) ;  /* 0x00000aa000017945 */ /* 0x000fe60003800200 */
[----:B------:R-:W-:-:S13]  /*47e0*/  ISETP.GE.AND.EX P0, PT, R3, R0, PT, P0 ;  /* 0x000000000300720c */ /* 0x000fda0003f06300 */
[----:B------:R-:W-:Y:S05]  /*47f0*/  @P0 BRA `(.L_x_241) ;  /* 0x00000008009c0947 */ /* 0x000fea0003800000 */
[----:B------:R-:W-:-:S05]  /*4800*/  IMAD.IADD R9, R7, 0x1, -R2 ;  /* 0x0000000107097824 */ /* 0x000fca00078e0a02 */
[----:B------:R-:W-:-:S13]  /*4810*/  ISETP.GE.AND P0, PT, R22, R9, PT ;  /* 0x000000091600720c */ /* 0x000fda0003f06270 */
[----:B------:R-:W-:Y:S05]  /*4820*/  @P0 BRA `(.L_x_241) ;  /* 0x0000000800900947 */ /* 0x000fea0003800000 */
[----:B------:R-:W-:Y:S01]  /*4830*/  LOP3.LUT R0, RZ, R22, RZ, 0x33, !PT ;  /* 0x00000016ff007212 */ /* 0x000fe200078e33ff */
[----:B------:R-:W-:Y:S01]  /*4840*/  BSSY.RECONVERGENT B2, `(.L_x_242) ;  /* 0x0000032000027945 */ /* 0x000fe20003800200 */
[----:B------:R-:W-:Y:S02]  /*4850*/  IMAD.MOV.U32 R6, RZ, RZ, R22 ;  /* 0x000000ffff067224 */ /* 0x000fe400078e0016 */
[----:B------:R-:W-:-:S04]  /*4860*/  IADD3 R7, PT, PT, -R2, R7, R0 ;  /* 0x0000000702077210 */ /* 0x000fc80007ffe100 */
[----:B------:R-:W-:-:S04]  /*4870*/  LOP3.LUT R0, R7, 0x300, RZ, 0xc0, !PT ;  /* 0x0000030007007812 */ /* 0x000fc800078ec0ff */
[----:B------:R-:W-:-:S13]  /*4880*/  ISETP.NE.AND P0, PT, R0, 0x300, PT ;  /* 0x000003000000780c */ /* 0x000fda0003f05270 */
[----:B------:R-:W-:Y:S05]  /*4890*/  @!P0 BRA `(.L_x_243) ;  /* 0x0000000000b08947 */ /* 0x000fea0003800000 */
[----:B------:R-:W-:Y:S02]  /*48a0*/  IADD3 R5, P0, PT, R22, R2, RZ ;  /* 0x0000000216057210 */ /* 0x000fe40007f1e0ff */
[----:B------:R-:W-:Y:S02]  /*48b0*/  LEA.HI R4, R7, 0x1, RZ, 0x18 ;  /* 0x0000000107047811 */ /* 0x000fe400078fc0ff */
[C---:B------:R-:W-:Y:S01]  /*48c0*/  LEA R0, P1, R5.reuse, R23, 0x3 ;  /* 0x0000001705007211 */ /* 0x040fe200078218ff */
[----:B------:R-:W-:Y:S01]  /*48d0*/  IMAD.X R6, RZ, RZ, R3, P0 ;  /* 0x000000ffff067224 */ /* 0x000fe200000e0603 */
[C---:B------:R-:W-:Y:S02]  /*48e0*/  IADD3 R12, P0, PT, R5.reuse, R12, RZ ;  /* 0x0000000c050c7210 */ /* 0x040fe40007f1e0ff */
[----:B------:R-:W-:Y:S02]  /*48f0*/  IADD3 R0, P2, PT, R0, 0x4, RZ ;  /* 0x0000000400007810 */ /* 0x000fe40007f5e0ff */
[----:B------:R-:W-:Y:S01]  /*4900*/  LOP3.LUT R4, R4, 0x3, RZ, 0xc0, !PT ;  /* 0x0000000304047812 */ /* 0x000fe200078ec0ff */
[----:B------:R-:W-:Y:S01]  /*4910*/  IMAD.X R15, R6, 0x1, R11, P0 ;  /* 0x00000001060f7824 */ /* 0x000fe200000e060b */
[----:B------:R-:W-:Y:S01]  /*4920*/  LEA.HI.X R5, R5, R24, R6, 0x3, P1 ;  /* 0x0000001805057211 */ /* 0x000fe200008f1c06 */
[----:B------:R-:W-:-:S02]  /*4930*/  IMAD.MOV.U32 R6, RZ, RZ, R22 ;  /* 0x000000ffff067224 */ /* 0x000fc400078e0016 */
[----:B------:R-:W-:Y:S02]  /*4940*/  IMAD.MOV R8, RZ, RZ, -R4 ;  /* 0x000000ffff087224 */ /* 0x000fe400078e0a04 */
[----:B------:R-:W-:-:S07]  /*4950*/  IMAD.X R5, RZ, RZ, R5, P2 ;  /* 0x000000ffff057224 */ /* 0x000fce00010e0605 */
.L_x_246:
[----:B------:R-:W-:-:S05]  /*4960*/  IMAD.MOV.U32 R4, RZ, RZ, R0 ;  /* 0x000000ffff047224 */ /* 0x000fca00078e0000 */
[----:B------:R-:W2:Y:S01]  /*4970*/  LDG.E R18, desc[UR10][R4.64] ;  /* 0x0000000a04127981 */ /* 0x000ea2000c1e1900 */
[----:B------:R-:W-:Y:S01]  /*4980*/  VIADD R8, R8, 0x1 ;  /* 0x0000000108087836 */ /* 0x000fe20000000000 */
[----:B------:R-:W-:Y:S01]  /*4990*/  BSSY.RECONVERGENT B3, `(.L_x_244) ;  /* 0x0000017000037945 */ /* 0x000fe20003800200 */
[----:B------:R-:W-:-:S03]  /*49a0*/  IADD3 R0, P3, PT, R4, 0x800, RZ ;  /* 0x0000080004007810 */ /* 0x000fc60007f7e0ff */
[----:B------:R-:W-:Y:S02]  /*49b0*/  ISETP.NE.AND P2, PT, R8, RZ, PT ;  /* 0x000000ff0800720c */ /* 0x000fe40003f45270 */
[----:B--2---:R-:W-:-:S13]  /*49c0*/  ISETP.GE.AND P0, PT, R25, R18, PT ;  /* 0x000000121900720c */ /* 0x004fda0003f06270 */
        /* <DEDUP_REMOVED lines=19> */
.L_x_245:
[----:B------:R-:W-:Y:S05]  /*4b00*/  BSYNC.RECONVERGENT B3 ;  /* 0x0000000000037941 */ /* 0x000fea0003800200 */
.L_x_244:
[----:B------:R-:W-:Y:S01]  /*4b10*/  IADD3 R12, P0, PT, R12, 0x100, RZ ;  /* 0x000001000c0c7810 */ /* 0x000fe20007f1e0ff */
[----:B------:R-:W-:Y:S02]  /*4b20*/  IMAD.X R5, RZ, RZ, R5, P3 ;  /* 0x000000ffff057224 */ /* 0x000fe400018e0605 */
[----:B------:R-:W-:Y:S02]  /*4b30*/  VIADD R6, R6, 0x100 ;  /* 0x0000010006067836 */ /* 0x000fe40000000000 */
[----:B------:R-:W-:Y:S01]  /*4b40*/  IMAD.X R15, RZ, RZ, R15, P0 ;  /* 0x000000ffff0f7224 */ /* 0x000fe200000e060f */
[----:B------:R-:W-:Y:S07]  /*4b50*/  @P2 BRA `(.L_x_246) ;  /* 0xfffffffc00802947 */ /* 0x000fee000383ffff */
.L_x_243:
[----:B------:R-:W-:Y:S05]  /*4b60*/  BSYNC.RECONVERGENT B2 ;  /* 0x0000000000027941 */ /* 0x000fea0003800200 */
.L_x_242:
[----:B------:R-:W-:-:S13]  /*4b70*/  ISETP.GE.U32.AND P0, PT, R7, 0x300, PT ;  /* 0x000003000700780c */ /* 0x000fda0003f06070 */
[----:B------:R-:W-:Y:S05]  /*4b80*/  @!P0 BRA `(.L_x_241) ;  /* 0x0000000400b88947 */ /* 0x000fea0003800000 */
[----:B------:R-:W-:-:S07]  /*4b90*/  VIADD R11, R6, 0x200 ;  /* 0x00000200060b7836 */ /* 0x000fce0000000000 */
.L_x_255:
[----:B------:R-:W0:Y:S01]  /*4ba0*/  LDC.64 R6, c[0x0][0x380] ;  /* 0x0000e000ff067b82 */ /* 0x000e220000000a00 */
[----:B------:R-:W-:-:S05]  /*4bb0*/  VIADD R5, R11, 0xfffffe00 ;  /* 0xfffffe000b057836 */ /* 0x000fca0000000000 */
[----:B------:R-:W-:Y:S02]  /*4bc0*/  IADD3 R15, P0, PT, R5, R2, RZ ;  /* 0x00000002050f7210 */ /* 0x000fe40007f1e0ff */
[----:B------:R-:W1:Y:S03]  /*4bd0*/  LDC.64 R4, c[0x0][0x388] ;  /* 0x0000e200ff047b82 */ /* 0x000e660000000a00 */
[----:B------:R-:W-:Y:S01]  /*4be0*/  IMAD.X R16, RZ, RZ, R3, P0 ;  /* 0x000000ffff107224 */ /* 0x000fe200000e0603 */
[----:B0-----:R-:W-:-:S04]  /*4bf0*/  LEA R6, P0, R15, R6, 0x3 ;  /* 0x000000060f067211 */ /* 0x001fc800078018ff */
[----:B------:R-:W-:-:S05]  /*4c00*/  LEA.HI.X R7, R15, R7, R16, 0x3, P0 ;  /* 0x000000070f077211 */ /* 0x000fca00000f1c10 */
[----:B------:R-:W2:Y:S04]  /*4c10*/  LDG.E R20, desc[UR10][R6.64+0x4] ;  /* 0x0000040a06147981 */ /* 0x000ea8000c1e1900 */
[----:B------:R0:W5:Y:S04]  /*4c20*/  LDG.E R13, desc[UR10][R6.64+0x804] ;  /* 0x0008040a060d7981 */ /* 0x000168000c1e1900 */
        /* <DEDUP_REMOVED lines=25> */
.L_x_248:
[----:B------:R-:W-:Y:S05]  /*4dc0*/  BSYNC.RECONVERGENT B2 ;  /* 0x0000000000027941 */ /* 0x000fea0003800200 */
.L_x_247:
[----:B-----5:R-:W-:Y:S01]  /*4dd0*/  ISETP.GE.AND P0, PT, R10, R13, PT ;  /* 0x0000000d0a00720c */ /* 0x020fe20003f06270 */
[----:B------:R-:W-:Y:S01]  /*4de0*/  BSSY.RECONVERGENT B2, `(.L_x_249) ;  /* 0x0000016000027945 */ /* 0x000fe20003800200 */
[----:B------:R-:W-:Y:S01]  /*4df0*/  IADD3 R20, P1, P2, R2, R4, R17 ;  /* 0x0000000402147210 */ /* 0x000fe20007a3e011 */
[----:B------:R-:W-:Y:S02]  /*4e00*/  VIADD R21, R11, 0x100 ;  /* 0x000001000b157836 */ /* 0x000fe40000000000 */
[----:B------:R-:W-:Y:S01]  /*4e10*/  IMAD.MOV.U32 R18, RZ, RZ, R12 ;  /* 0x000000ffff127224 */ /* 0x000fe200078e000c */
[----:B------:R-:W-:Y:S01]  /*4e20*/  IADD3.X R23, PT, PT, R3, R5, RZ, P1, P2 ;  /* 0x0000000503177210 */ /* 0x000fe20000fe44ff */
[----:B------:R-:W-:Y:S02]  /*4e30*/  IMAD.MOV.U32 R19, RZ, RZ, R10 ;  /* 0x000000ffff137224 */ /* 0x000fe400078e000a */
[----:B------:R-:W-:Y:S02]  /*4e40*/  IMAD.MOV.U32 R17, RZ, RZ, R15 ;  /* 0x000000ffff117224 */ /* 0x000fe400078e000f */
[----:B------:R-:W-:-:S02]  /*4e50*/  IMAD.MOV.U32 R16, RZ, RZ, R14 ;  /* 0x000000ffff107224 */ /* 0x000fc400078e000e */
[----:B------:R-:W-:Y:S05]  /*4e60*/  @!P0 BRA `(.L_x_250) ;  /* 0x0000000000348947 */ /* 0x000fea0003800000 */
[----:B------:R-:W2:Y:S01]  /*4e70*/  LDG.E R18, desc[UR10][R6.64+0x800] ;  /* 0x0008000a06127981 */ /* 0x000ea2000c1e1900 */
[----:B------:R-:W-:Y:S01]  /*4e80*/  ISETP.GE.AND P2, PT, R13, R10, PT ;  /* 0x0000000a0d00720c */ /* 0x000fe20003f46270 */
[----:B------:R-:W-:Y:S02]  /*4e90*/  IMAD.MOV.U32 R19, RZ, RZ, R13 ;  /* 0x000000ffff137224 */ /* 0x000fe400078e000d */
[----:B------:R-:W-:Y:S02]  /*4ea0*/  IMAD.MOV.U32 R17, RZ, RZ, R20 ;  /* 0x000000ffff117224 */ /* 0x000fe400078e0014 */
[----:B------:R-:W-:-:S08]  /*4eb0*/  IMAD.MOV.U32 R16, RZ, RZ, R23 ;  /* 0x000000ffff107224 */ /* 0x000fd000078e0017 */
[CC--:B------:R-:W-:Y:S02]  /*4ec0*/  @P2 ISETP.GE.U32.AND P0, PT, R15.reuse, R20.reuse, PT ;  /* 0x000000140f00220c */ /* 0x0c0fe40003f06070 */
[CC--:B------:R-:W-:Y:S02]  /*4ed0*/  @P2 ISETP.LT.U32.AND P1, PT, R15.reuse, R20.reuse, PT ;  /* 0x000000140f00220c */ /* 0x0c0fe40003f21070 */
[CC--:B------:R-:W-:Y:S02]  /*4ee0*/  @P2 ISETP.GE.AND.EX P0, PT, R14.reuse, R23.reuse, PT, P0 ;  /* 0x000000170e00220c */ /* 0x0c0fe40003f06300 */
[----:B------:R-:W-:Y:S02]  /*4ef0*/  @P2 ISETP.LT.AND.EX P1, PT, R14, R23, PT, P1 ;  /* 0x000000170e00220c */ /* 0x000fe40003f21310 */
[----:B------:R-:W-:Y:S02]  /*4f00*/  @P2 SEL R19, R10, R13, !P0 ;  /* 0x0000000d0a132207 */ /* 0x000fe40004000000 */
[----:B------:R-:W-:-:S02]  /*4f10*/  @P2 SEL R17, R15, R20, P1 ;  /* 0x000000140f112207 */ /* 0x000fc40000800000 */
[----:B------:R-:W-:Y:S02]  /*4f20*/  @P2 SEL R16, R14, R23, P1 ;  /* 0x000000170e102207 */ /* 0x000fe40000800000 */
[----:B--2---:R-:W-:-:S07]  /*4f30*/  @P2 SEL R18, R12, R18, !P0 ;  /* 0x000000120c122207 */ /* 0x004fce0004000000 */
.L_x_250:
[----:B------:R-:W-:Y:S05]  /*4f40*/  BSYNC.RECONVERGENT B2 ;  /* 0x0000000000027941 */ /* 0x000fea0003800200 */
.L_x_249:
[----:B------:R-:W-:Y:S01]  /*4f50*/  ISETP.GE.AND P0, PT, R19, R8, PT ;  /* 0x000000081300720c */ /* 0x000fe20003f06270 */
[----:B------:R-:W-:Y:S01]  /*4f60*/  BSSY.RECONVERGENT B2, `(.L_x_251) ;  /* 0x0000016000027945 */ /* 0x000fe20003800200 */
[CC--:B------:R-:W-:Y:S01]  /*4f70*/  IADD3 R14, P1, P4, R2.reuse, R4.reuse, R11 ;  /* 0x00000004020e7210 */ /* 0x0c0fe20007c3e00b */
[----:B------:R-:W-:Y:S01]  /*4f80*/  IMAD.MOV.U32 R13, RZ, RZ, R19 ;  /* 0x000000ffff0d7224 */ /* 0x000fe200078e0013 */
[----:B------:R-:W-:Y:S01]  /*4f90*/  IADD3 R21, P2, P3, R2, R4, R21 ;  /* 0x0000000402157210 */ /* 0x000fe20007b5e015 */
[----:B------:R-:W-:Y:S01]  /*4fa0*/  IMAD.MOV.U32 R4, RZ, RZ, R18 ;  /* 0x000000ffff047224 */ /* 0x000fe200078e0012 */
[----:B------:R-:W-:Y:S01]  /*4fb0*/  IADD3.X R15, PT, PT, R3, R5, RZ, P1, P4 ;  /* 0x00000005030f7210 */ /* 0x000fe20000fe84ff */
        /* <DEDUP_REMOVED lines=16> */
.L_x_252:
[----:B------:R-:W-:Y:S05]  /*50c0*/  BSYNC.RECONVERGENT B2 ;  /* 0x0000000000027941 */ /* 0x000fea0003800200 */
.L_x_251:
        /* <DEDUP_REMOVED lines=21> */
.L_x_254:
[----:B------:R-:W-:Y:S05]  /*5220*/  BSYNC.RECONVERGENT B2 ;  /* 0x0000000000027941 */ /* 0x000fea0003800200 */
.L_x_253:
[C---:B------:R-:W-:Y:S02]  /*5230*/  VIADD R0, R11.reuse, 0x200 ;  /* 0x000002000b007836 */ /* 0x040fe40000000000 */
[----:B------:R-:W-:-:S03]  /*5240*/  VIADD R11, R11, 0x400 ;  /* 0x000004000b0b7836 */ /* 0x000fc60000000000 */
[----:B------:R-:W-:-:S13]  /*5250*/  ISETP.GE.AND P0, PT, R0, R9, PT ;  /* 0x000000090000720c */ /* 0x000fda0003f06270 */
[----:B------:R-:W-:Y:S05]  /*5260*/  @!P0 BRA `(.L_x_255) ;  /* 0xfffffff8004c8947 */ /* 0x000fea000383ffff */
.L_x_241:
[----:B------:R-:W-:Y:S05]  /*5270*/  BSYNC.RECONVERGENT B1 ;  /* 0x0000000000017941 */ /* 0x000fea0003800200 */
.L_x_224:
        /* <DEDUP_REMOVED lines=26> */
.L_x_257:
[----:B------:R-:W-:Y:S05]  /*5420*/  BSYNC.RECONVERGENT B1 ;  /* 0x0000000000017941 */ /* 0x000fea0003800200 */
.L_x_256:
        /* <DEDUP_REMOVED lines=25> */
.L_x_259:
[----:B------:R-:W-:Y:S05]  /*55c0*/  BSYNC.RECONVERGENT B1 ;  /* 0x0000000000017941 */ /* 0x000fea0003800200 */
.L_x_258:
        /* <DEDUP_REMOVED lines=25> */
.L_x_261:
[----:B------:R-:W-:Y:S05]  /*5760*/  BSYNC.RECONVERGENT B1 ;  /* 0x0000000000017941 */ /* 0x000fea0003800200 */
.L_x_260:
        /* <DEDUP_REMOVED lines=25> */
.L_x_263:
[----:B------:R-:W-:Y:S05]  /*5900*/  BSYNC.RECONVERGENT B1 ;  /* 0x0000000000017941 */ /* 0x000fea0003800200 */
.L_x_262:
        /* <DEDUP_REMOVED lines=26> */
.L_x_265:
[----:B------:R-:W-:Y:S05]  /*5ab0*/  BSYNC.RECONVERGENT B1 ;  /* 0x0000000000017941 */ /* 0x000fea0003800200 */
.L_x_264:
        /* <DEDUP_REMOVED lines=12> */
.L_x_267:
[----:B------:R-:W-:Y:S05]  /*5b80*/  BSYNC.RECONVERGENT B1 ;  /* 0x0000000000017941 */ /* 0x000fea0003800200 */
.L_x_266:
        /* <DEDUP_REMOVED lines=14> */
[----:B------:R2:W2:Y:S04]  /*5c70*/  LDS.64 R12, [R4+0x48] ;  /* 0x00004800040c7984 */ /* 0x0004a80000000a00 */
[----:B0-----:R0:W0:Y:S04]  /*5c80*/  LDS.64 R10, [R4+0x58] ;  /* 0x00005800040a7984 */ /* 0x0010280000000a00 */
[----:B------:R0:W0:Y:S04]  /*5c90*/  LDS.64 R8, [R4+0x68] ;  /* 0x0000680004087984 */ /* 0x0000280000000a00 */
[----:B------:R0:W0:Y:S01]  /*5ca0*/  LDS.64 R6, [R4+0x78] ;  /* 0x0000780004067984 */ /* 0x0000220000000a00 */
[----:B-1----:R-:W-:-:S13]  /*5cb0*/  ISETP.GE.AND P0, PT, R3, R19, PT ;  /* 0x000000130300720c */ /* 0x002fda0003f06270 */
[----:B--234-:R-:W-:Y:S05]  /*5cc0*/  @!P0 BRA `(.L_x_269) ;  /* 0x0000000000308947 */ /* 0x01cfea0003800000 */
[----:B------:R-:W1:Y:S01]  /*5cd0*/  LDS.64 R20, [R4+0x20] ;  /* 0x0000200004147984 */ /* 0x000e620000000a00 */
[----:B------:R-:W-:Y:S01]  /*5ce0*/  ISETP.GE.AND P3, PT, R19, R3, PT ;  /* 0x000000031300720c */ /* 0x000fe20003f66270 */
[----:B------:R-:W-:Y:S02]  /*5cf0*/  IMAD.MOV.U32 R23, RZ, RZ, R18 ;  /* 0x000000ffff177224 */ /* 0x000fe400078e0012 */
[----:B------:R-:W-:-:S10]  /*5d00*/  IMAD.MOV.U32 R22, RZ, RZ, R19 ;  /* 0x000000ffff167224 */ /* 0x000fd400078e0013 */
[CC--:B-1----:R-:W-:Y:S02]  /*5d10*/  @P3 ISETP.GE.U32.AND P0, PT, R5.reuse, R20.reuse, PT ;  /* 0x000000140500320c */ /* 0x0c2fe40003f06070 */
[----:B------:R-:W-:Y:S02]  /*5d20*/  @P3 ISETP.LT.U32.AND P1, PT, R5, R20, PT ;  /* 0x000000140500320c */ /* 0x000fe40003f21070 */
[CC--:B------:R-:W-:Y:S02]  /*5d30*/  @P3 ISETP.GE.AND.EX P0, PT, R0.reuse, R21.reuse, PT, P0 ;  /* 0x000000150000320c */ /* 0x0c0fe40003f06300 */
[----:B------:R-:W-:Y:S02]  /*5d40*/  @P3 ISETP.LT.AND.EX P1, PT, R0, R21, PT, P1 ;  /* 0x000000150000320c */ /* 0x000fe40003f21310 */
[----:B------:R-:W-:Y:S02]  /*5d50*/  @P3 SEL R23, R2, R18, !P0 ;  /* 0x0000001202173207 */ /* 0x000fe40004000000 */
[----:B------:R-:W-:-:S02]  /*5d60*/  @P3 SEL R22, R3, R19, !P0 ;  /* 0x0000001303163207 */ /* 0x000fc40004000000 */
[----:B------:R-:W-:Y:S02]  /*5d70*/  @P3 SEL R20, R5, R20, P1 ;  /* 0x0000001405143207 */ /* 0x000fe40000800000 */
[----:B------:R-:W-:-:S07]  /*5d80*/  @P3 SEL R21, R0, R21, P1 ;  /* 0x0000001500153207 */ /* 0x000fce0000800000 */
.L_x_269:
[----:B------:R-:W-:Y:S05]  /*5d90*/  BSYNC.RECONVERGENT B1 ;  /* 0x0000000000017941 */ /* 0x000fea0003800200 */
.L_x_268:
        /* <DEDUP_REMOVED lines=21> */
.L_x_271:
[----:B------:R-:W-:Y:S05]  /*5ef0*/  BSYNC.RECONVERGENT B1 ;  /* 0x0000000000017941 */ /* 0x000fea0003800200 */
.L_x_270:
        /* <DEDUP_REMOVED lines=21> */
.L_x_273:
[----:B------:R-:W-:Y:S05]  /*6050*/  BSYNC.RECONVERGENT B1 ;  /* 0x0000000000017941 */ /* 0x000fea0003800200 */
.L_x_272:
        /* <DEDUP_REMOVED lines=21> */
.L_x_275:
[----:B------:R-:W-:Y:S05]  /*61b0*/  BSYNC.RECONVERGENT B1 ;  /* 0x0000000000017941 */ /* 0x000fea0003800200 */
.L_x_274:
        /* <DEDUP_REMOVED lines=21> */
.L_x_277:
[----:B------:R-:W-:Y:S05]  /*6310*/  BSYNC.RECONVERGENT B1 ;  /* 0x0000000000017941 */ /* 0x000fea0003800200 */
.L_x_276:
        /* <DEDUP_REMOVED lines=21> */
.L_x_279:
[----:B------:R-:W-:Y:S05]  /*6470*/  BSYNC.RECONVERGENT B1 ;  /* 0x0000000000017941 */ /* 0x000fea0003800200 */
.L_x_278:
        /* <DEDUP_REMOVED lines=20> */
.L_x_185:
[----:B------:R-:W-:Y:S05]  /*65c0*/  BSYNC.RECONVERGENT B0 ;  /* 0x0000000000007941 */ /* 0x000fea0003800200 */
.L_x_154:
[----:B------:R-:W-:Y:S05]  /*65d0*/  @P2 EXIT ;  /* 0x000000000000294d */ /* 0x000fea0003800000 */
[----:B------:R-:W2:Y:S01]  /*65e0*/  S2R R4, SR_CTAID.X ;  /* 0x0000000000047919 */ /* 0x000ea20000002500 */
[----:B01----:R-:W2:Y:S02]  /*65f0*/  LDC.64 R6, c[0x0][0x390] ;  /* 0x0000e400ff067b82 */ /* 0x003ea40000000a00 */
[----:B--2---:R-:W-:-:S04]  /*6600*/  IMAD.WIDE.U32 R6, R4, 0x10, R6 ;  /* 0x0000001004067825 */ /* 0x004fc800078e0006 */
[----:B------:R-:W-:Y:S01]  /*6610*/  IMAD.MOV.U32 R4, RZ, RZ, R5 ;  /* 0x000000ffff047224 */ /* 0x000fe200078e0005 */
[----:B------:R-:W-:Y:S01]  /*6620*/  STG.E.64 desc[UR10][R6.64], R2 ;  /* 0x0000000206007986 */ /* 0x000fe2000c101b0a */
[----:B------:R-:W-:-:S05]  /*6630*/  IMAD.MOV.U32 R5, RZ, RZ, R0 ;  /* 0x000000ffff057224 */ /* 0x000fca00078e0000 */
[----:B------:R-:W-:Y:S01]  /*6640*/  STG.E.64 desc[UR10][R6.64+0x8], R4 ;  /* 0x0000080406007986 */ /* 0x000fe2000c101b0a */
[----:B------:R-:W-:Y:S05]  /*6650*/  EXIT ;  /* 0x000000000000794d */ /* 0x000fea0003800000 */
.L_x_280:
        /* <DEDUP_REMOVED lines=10> */
.L_x_792:


//--------------------- .text._ZN6thrust24THRUST_300001_SM_1000_NS8cuda_cub4core6detail13_kernel_agentINS1_8__reduce11ReduceAgentINS0_12zip_iteratorIN4cuda3std3__45tupleIJNS0_6detail15normal_iteratorINS0_10device_ptrI2quEEEENS0_17counting_iteratorIlNS0_11use_defaultESJ_SJ_EEEEEEEPNSB_IJSF_lEEESN_lNS1_9__extrema9arg_min_fISF_l17compare_key_valueEEEEJSM_SO_lSS_EEEvDpT0_ --------------------------
	.section	.text._ZN6thrust24THRUST_300001_SM_1000_NS8cuda_cub4core6detail13_kernel_agentINS1_8__reduce11ReduceAgentINS0_12zip_iteratorIN4cuda3std3__45tupleIJNS0_6detail15normal_iteratorINS0_10device_ptrI2quEEEENS0_17counting_iteratorIlNS0_11use_defaultESJ_SJ_EEEEEEEPNSB_IJSF_lEEESN_lNS1_9__extrema9arg_min_fISF_l17compare_key_valueEEEEJSM_SO_lSS_EEEvDpT0_,"ax",@progbits
	.align	128
        .global         _ZN6thrust24THRUST_300001_SM_1000_NS8cuda_cub4core6detail13_kernel_agentINS1_8__reduce11ReduceAgentINS0_12zip_iteratorIN4cuda3std3__45tupleIJNS0_6detail15normal_iteratorINS0_10device_ptrI2quEEEENS0_17counting_iteratorIlNS0_11use_defaultESJ_SJ_EEEEEEEPNSB_IJSF_lEEESN_lNS1_9__extrema9arg_min_fISF_l17compare_key_valueEEEEJSM_SO_lSS_EEEvDpT0_
        .type           _ZN6thrust24THRUST_300001_SM_1000_NS8cuda_cub4core6detail13_kernel_agentINS1_8__reduce11ReduceAgentINS0_12zip_iteratorIN4cuda3std3__45tupleIJNS0_6detail15normal_iteratorINS0_10device_ptrI2quEEEENS0_17counting_iteratorIlNS0_11use_defaultESJ_SJ_EEEEEEEPNSB_IJSF_lEEESN_lNS1_9__extrema9arg_min_fISF_l17compare_key_valueEEEEJSM_SO_lSS_EEEvDpT0_,@function
        .size           _ZN6thrust24THRUST_300001_SM_1000_NS8cuda_cub4core6detail13_kernel_agentINS1_8__reduce11ReduceAgentINS0_12zip_iteratorIN4cuda3std3__45tupleIJNS0_6detail15normal_iteratorINS0_10device_ptrI2quEEEENS0_17counting_iteratorIlNS0_11use_defaultESJ_SJ_EEEEEEEPNSB_IJSF_lEEESN_lNS1_9__extrema9arg_min_fISF_l17compare_key_valueEEEEJSM_SO_lSS_EEEvDpT0_,(.L_x_793 - _ZN6thrust24THRUST_300001_SM_1000_NS8cuda_cub4core6detail13_kernel_agentINS1_8__reduce11ReduceAgentINS0_12zip_iteratorIN4cuda3std3__45tupleIJNS0_6detail15normal_iteratorINS0_10device_ptrI2quEEEENS0_17counting_iteratorIlNS0_11use_defaultESJ_SJ_EEEEEEEPNSB_IJSF_lEEESN_lNS1_9__extrema9arg_min_fISF_l17compare_key_valueEEEEJSM_SO_lSS_EEEvDpT0_)
        .other          _ZN6thrust24THRUST_300001_SM_1000_NS8cuda_cub4core6detail13_kernel_agentINS1_8__reduce11ReduceAgentINS0_12zip_iteratorIN4cuda3std3__45tupleIJNS0_6detail15normal_iteratorINS0_10device_ptrI2quEEEENS0_17counting_iteratorIlNS0_11use_defaultESJ_SJ_EEEEEEEPNSB_IJSF_lEEESN_lNS1_9__extrema9arg_min_fISF_l17compare_key_valueEEEEJSM_SO_lSS_EEEvDpT0_,@"STO_CUDA_ENTRY STV_DEFAULT"
_ZN6thrust24THRUST_300001_SM_1000_NS8cuda_cub4core6detail13_kernel_agentINS1_8__reduce11ReduceAgentINS0_12zip_iteratorIN4cuda3std3__45tupleIJNS0_6detail15normal_iteratorINS0_10device_ptrI2quEEEENS0_17counting_iteratorIlNS0_11use_defaultESJ_SJ_EEEEEEEPNSB_IJSF_lEEESN_lNS1_9__extrema9arg_min_fISF_l17compare_key_valueEEEEJSM_SO_lSS_EEEvDpT0_:
.text._ZN6thrust24THRUST_300001_SM_1000_NS8cuda_cub4core6detail13_kernel_agentINS1_8__reduce11ReduceAgentINS0_12zip_iteratorIN4cuda3std3__45tupleIJNS0_6detail15normal_iteratorINS0_10device_ptrI2quEEEENS0_17counting_iteratorIlNS0_11use_defaultESJ_SJ_EEEEEEEPNSB_IJSF_lEEESN_lNS1_9__extrema9arg_min_fISF_l17compare_key_valueEEEEJSM_SO_lSS_EEEvDpT0_:
[----:B------:R-:W-:Y:S01]  /*0000*/  LDC R1, c[0x0][0x37c] ;  /* 0x0000df00ff017b82 */ /* 0x000fe20000000800 */
[----:B------:R-:W0:Y:S02]  /*0010*/  LDCU.64 UR4, c[0x0][0x398] ;  /* 0x00007300ff0477ac */ /* 0x000e240008000a00 */
[----:B0-----:R-:W-:-:S04]  /*0020*/  ISETP.NE.U32.AND P0, PT, RZ, UR4, PT ;  /* 0x00000004ff007c0c */ /* 0x001fc8000bf05070 */
[----:B------:R-:W-:-:S13]  /*0030*/  ISETP.NE.AND.EX P0, PT, RZ, UR5, PT, P0 ;  /* 0x00000005ff007c0c */ /* 0x000fda000bf05300 */
[----:B------:R-:W-:Y:S05]  /*0040*/  @!P0 EXIT ;  /* 0x000000000000894d */ /* 0x000fea0003800000 */
[----:B------:R-:W-:Y:S01]  /*0050*/  UISETP.GT.U32.AND UP0, UPT, UR4, 0x4ff, UPT ;  /* 0x000004ff0400788c */ /* 0x000fe2000bf04070 */
[----:B------:R-:W-:Y:S01]  /*0060*/  BSSY.RECONVERGENT B0, `(.L_x_281) ;  /* 0x0000608000007945 */ /* 0x000fe20003800200 */
[----:B------:R-:W0:Y:S02]  /*0070*/  LDCU.64 UR8, c[0x0][0x358] ;  /* 0x00006b00ff0877ac */ /* 0x000e240008000a00 */
[----:B------:R-:W-:-:S09]  /*0080*/  UISETP.GT.AND.EX UP0, UPT, UR5, URZ, UPT, UP0 ;  /* 0x000000ff0500728c */ /* 0x000fd2000bf04300 */
[----:B------:R-:W-:Y:S05]  /*0090*/  BRA.U UP0, `(.L_x_282) ;  /* 0x00000035009c7547 */ /* 0x000fea000b800000 */
[----:B------:R-:W1:Y:S01]  /*00a0*/  S2R R9, SR_TID.X ;  /* 0x0000000000097919 */ /* 0x000e620000002100 */
[----:B------:R-:W-:Y:S01]  /*00b0*/  IMAD.MOV.U32 R0, RZ, RZ, RZ ;  /* 0x000000ffff007224 */ /* 0x000fe200078e00ff */
[----:B------:R-:W2:Y:S01]  /*00c0*/  LDCU UR5, c[0x0][0x398] ;  /* 0x00007300ff0577ac */ /* 0x000ea20008000800 */
[----:B------:R-:W-:Y:S01]  /*00d0*/  IMAD.MOV.U32 R8, RZ, RZ, RZ ;  /* 0x000000ffff087224 */ /* 0x000fe200078e00ff */
[----:B-1----:R-:W-:-:S13]  /*00e0*/  ISETP.GE.AND P0, PT, R9, UR4, PT ;  /* 0x0000000409007c0c */ /* 0x002fda000bf06270 */
[----:B------:R-:W1:Y:S08]  /*00f0*/  @!P0 LDC.64 R2, c[0x0][0x380] ;  /* 0x0000e000ff028b82 */ /* 0x000e700000000a00 */
[----:B------:R-:W3:Y:S01]  /*0100*/  @!P0 LDC.64 R4, c[0x0][0x388] ;  /* 0x0000e200ff048b82 */ /* 0x000ee20000000a00 */
[----:B-1----:R-:W-:-:S05]  /*0110*/  @!P0 IMAD.WIDE.U32 R2, R9, 0x8, R2 ;  /* 0x0000000809028825 */ /* 0x002fca00078e0002 */
[----:B0-----:R0:W5:Y:S04]  /*0120*/  @!P0 LDG.E R0, desc[UR8][R2.64] ;  /* 0x0000000802008981 */ /* 0x001168000c1e1900 */
[----:B------:R0:W5:Y:S01]  /*0130*/  @!P0 LDG.E R8, desc[UR8][R2.64+0x4] ;  /* 0x0000040802088981 */ /* 0x000162000c1e1900 */
[----:B------:R-:W-:Y:S01]  /*0140*/  IMAD.MOV.U32 R6, RZ, RZ, R9 ;  /* 0x000000ffff067224 */ /* 0x000fe200078e0009 */
[----:B------:R-:W-:Y:S01]  /*0150*/  CS2R R10, SRZ ;  /* 0x00000000000a7805 */ /* 0x000fe2000001ff00 */
[C---:B------:R-:W-:Y:S01]  /*0160*/  @!P0 VIADD R6, R9.reuse, 0x100 ;  /* 0x0000010009068836 */ /* 0x040fe20000000000 */
[----:B---3--:R-:W-:Y:S01]  /*0170*/  @!P0 IADD3 R10, P2, PT, R9, R4, RZ ;  /* 0x00000004090a8210 */ /* 0x008fe20007f5e0ff */
[----:B------:R-:W-:Y:S03]  /*0180*/  BSSY.RECONVERGENT B1, `(.L_x_283) ;  /* 0x00000a2000017945 */ /* 0x000fe60003800200 */
[----:B------:R-:W-:Y:S01]  /*0190*/  ISETP.GE.AND P1, PT, R6, UR4, PT ;  /* 0x0000000406007c0c */ /* 0x000fe2000bf26270 */
[----:B------:R-:W-:-:S12]  /*01a0*/  @!P0 IMAD.X R11, RZ, RZ, R5, P2 ;  /* 0x000000ffff0b8224 */ /* 0x000fd800010e0605 */
[----:B0-2---:R-:W-:Y:S05]  /*01b0*/  @P1 BRA `(.L_x_284) ;  /* 0x0000000800781947 */ /* 0x005fea0003800000 */
[----:B------:R-:W-:Y:S01]  /*01c0*/  LOP3.LUT R2, RZ, R6, RZ, 0x33, !PT ;  /* 0x00000006ff027212 */ /* 0x000fe200078e33ff */
[----:B------:R-:W-:Y:S04]  /*01d0*/  BSSY.RECONVERGENT B2, `(.L_x_285) ;  /* 0x000002f000027945 */ /* 0x000fe80003800200 */
[----:B------:R-:W-:-:S05]  /*01e0*/  VIADD R17, R2, UR4 ;  /* 0x0000000402117c36 */ /* 0x000fca0008000000 */
[----:B------:R-:W-:-:S04]  /*01f0*/  LOP3.LUT R2, R17, 0x300, RZ, 0xc0, !PT ;  /* 0x0000030011027812 */ /* 0x000fc800078ec0ff */
[----:B------:R-:W-:-:S13]  /*0200*/  ISETP.NE.AND P0, PT, R2, 0x300, PT ;  /* 0x000003000200780c */ /* 0x000fda0003f05270 */
[----:B------:R-:W-:Y:S05]  /*0210*/  @!P0 BRA `(.L_x_286) ;  /* 0x0000000000a88947 */ /* 0x000fea0003800000 */
[----:B------:R-:W0:Y:S01]  /*0220*/  LDC.64 R2, c[0x0][0x380] ;  /* 0x0000e000ff027b82 */ /* 0x000e220000000a00 */
[----:B------:R-:W1:Y:S01]  /*0230*/  LDCU.64 UR6, c[0x0][0x388] ;  /* 0x00007100ff0677ac */ /* 0x000e620008000a00 */
[----:B------:R-:W-:-:S04]  /*0240*/  LEA.HI R4, R17, 0x1, RZ, 0x18 ;  /* 0x0000000111047811 */ /* 0x000fc800078fc0ff */
[----:B------:R-:W-:-:S05]  /*0250*/  LOP3.LUT R4, R4, 0x3, RZ, 0xc0, !PT ;  /* 0x0000000304047812 */ /* 0x000fca00078ec0ff */
[----:B------:R-:W-:Y:S01]  /*0260*/  IMAD.MOV R4, RZ, RZ, -R4 ;  /* 0x000000ffff047224 */ /* 0x000fe200078e0a04 */
[C---:B-1----:R-:W-:Y:S01]  /*0270*/  IADD3 R15, P0, PT, R6.reuse, UR6, RZ ;  /* 0x00000006060f7c10 */ /* 0x042fe2000ff1e0ff */
[----:B0-----:R-:W-:-:S04]  /*0280*/  IMAD.WIDE.U32 R2, R6, 0x8, R2 ;  /* 0x0000000806027825 */ /* 0x001fc800078e0002 */
[----:B------:R-:W-:Y:S01]  /*0290*/  IMAD.X R16, RZ, RZ, UR7, P0 ;  /* 0x00000007ff107e24 */ /* 0x000fe200080e06ff */
[----:B------:R-:W-:-:S05]  /*02a0*/  IADD3 R14, P1, PT, R2, 0x4, RZ ;  /* 0x00000004020e7810 */ /* 0x000fca0007f3e0ff */
[----:B------:R-:W-:-:S08]  /*02b0*/  IMAD.X R3, RZ, RZ, R3, P1 ;  /* 0x000000ffff037224 */ /* 0x000fd000008e0603 */
.L_x_289:
        /* <DEDUP_REMOVED lines=26> */
.L_x_288:
[----:B------:R-:W-:Y:S05]  /*0460*/  BSYNC.RECONVERGENT B3 ;  /* 0x0000000000037941 */ /* 0x000fea0003800200 */
.L_x_287:
[----:B------:R-:W-:Y:S01]  /*0470*/  IADD3 R15, P0, PT, R15, 0x100, RZ ;  /* 0x000001000f0f7810 */ /* 0x000fe20007f1e0ff */
[----:B------:R-:W-:Y:S02]  /*0480*/  IMAD.X R3, RZ, RZ, R3, P3 ;  /* 0x000000ffff037224 */ /* 0x000fe400018e0603 */
[----:B------:R-:W-:Y:S02]  /*0490*/  VIADD R6, R6, 0x100 ;  /* 0x0000010006067836 */ /* 0x000fe40000000000 */
[----:B------:R-:W-:Y:S01]  /*04a0*/  IMAD.X R16, RZ, RZ, R16, P0 ;  /* 0x000000ffff107224 */ /* 0x000fe200000e0610 */
[----:B------:R-:W-:Y:S07]  /*04b0*/  @P2 BRA `(.L_x_289) ;  /* 0xfffffffc00802947 */ /* 0x000fee000383ffff */
.L_x_286:
[----:B------:R-:W-:Y:S05]  /*04c0*/  BSYNC.RECONVERGENT B2 ;  /* 0x0000000000027941 */ /* 0x000fea0003800200 */
.L_x_285:
[----:B------:R-:W-:-:S13]  /*04d0*/  ISETP.GE.U32.AND P0, PT, R17, 0x300, PT ;  /* 0x000003001100780c */ /* 0x000fda0003f06070 */
[----:B------:R-:W-:Y:S05]  /*04e0*/  @!P0 BRA `(.L_x_284) ;  /* 0x0000000400ac8947 */ /* 0x000fea0003800000 */
[----:B------:R-:W0:Y:S01]  /*04f0*/  LDC.64 R4, c[0x0][0x380] ;  /* 0x0000e000ff047b82 */ /* 0x000e220000000a00 */
[----:B------:R-:W-:-:S07]  /*0500*/  VIADD R14, R6, 0x200 ;  /* 0x00000200060e7836 */ /* 0x000fce0000000000 */
[----:B------:R-:W1:Y:S02]  /*0510*/  LDC.64 R2, c[0x0][0x388] ;  /* 0x0000e200ff027b82 */ /* 0x000e640000000a00 */
.L_x_298:
[----:B------:R-:W-:-:S04]  /*0520*/  VIADD R21, R14, 0xfffffe00 ;  /* 0xfffffe000e157836 */ /* 0x000fc80000000000 */
[----:B0-----:R-:W-:-:S05]  /*0530*/  IMAD.WIDE R6, R21, 0x8, R4 ;  /* 0x0000000815067825 */ /* 0x001fca00078e0204 */
[----:B------:R-:W2:Y:S04]  /*0540*/  LDG.E R25, desc[UR8][R6.64+0x4] ;  /* 0x0000040806197981 */ /* 0x000ea8000c1e1900 */
[----:B-----5:R0:W5:Y:S04]  /*0550*/  LDG.E R15, desc[UR8][R6.64+0x804] ;  /* 0x00080408060f7981 */ /* 0x020168000c1e1900 */
[----:B------:R0:W5:Y:S04]  /*0560*/  LDG.E R13, desc[UR8][R6.64+0x1004] ;  /* 0x00100408060d7981 */ /* 0x000168000c1e1900 */
[----:B------:R0:W5:Y:S01]  /*0570*/  LDG.E R12, desc[UR8][R6.64+0x1804] ;  /* 0x00180408060c7981 */ /* 0x000162000c1e1900 */
[----:B-1----:R-:W-:Y:S01]  /*0580*/  IADD3 R23, P1, PT, R21, R2, RZ ;  /* 0x0000000215177210 */ /* 0x002fe20007f3e0ff */
[----:B------:R-:W-:Y:S01]  /*0590*/  BSSY.RECONVERGENT B2, `(.L_x_290) ;  /* 0x0000016000027945 */ /* 0x000fe20003800200 */
[----:B------:R-:W-:-:S02]  /*05a0*/  IMAD.MOV.U32 R16, RZ, RZ, R10 ;  /* 0x000000ffff107224 */ /* 0x000fc400078e000a */
[----:B------:R-:W-:Y:S01]  /*05b0*/  IMAD.MOV.U32 R17, RZ, RZ, R11 ;  /* 0x000000ffff117224 */ /* 0x000fe200078e000b */
[----:B------:R-:W-:Y:S01]  /*05c0*/  LEA.HI.X.SX32 R22, R21, R3, 0x1, P1 ;  /* 0x0000000315167211 */ /* 0x000fe200008f0eff */
[----:B------:R-:W-:Y:S02]  /*05d0*/  IMAD.MOV.U32 R18, RZ, RZ, R8 ;  /* 0x000000ffff127224 */ /* 0x000fe400078e0008 */
[----:B------:R-:W-:Y:S02]  /*05e0*/  IMAD.MOV.U32 R19, RZ, RZ, R0 ;  /* 0x000000ffff137224 */ /* 0x000fe400078e0000 */
[----:B------:R-:W-:Y:S01]  /*05f0*/  VIADD R20, R14, 0xffffff00 ;  /* 0xffffff000e147836 */ /* 0x000fe20000000000 */
        /* <DEDUP_REMOVED lines=15> */
.L_x_291:
[----:B------:R-:W-:Y:S05]  /*06f0*/  BSYNC.RECONVERGENT B2 ;  /* 0x0000000000027941 */ /* 0x000fea0003800200 */
.L_x_290:
[----:B-----5:R-:W-:Y:S01]  /*0700*/  ISETP.GE.AND P0, PT, R18, R15, PT ;  /* 0x0000000f1200720c */ /* 0x020fe20003f06270 */
[----:B------:R-:W-:Y:S01]  /*0710*/  BSSY.RECONVERGENT B2, `(.L_x_292) ;  /* 0x0000016000027945 */ /* 0x000fe20003800200 */
[----:B------:R-:W-:Y:S01]  /*0720*/  IADD3 R21, P1, PT, R20, R2, RZ ;  /* 0x0000000214157210 */ /* 0x000fe20007f3e0ff */
[----:B------:R-:W-:Y:S02]  /*0730*/  VIADD R0, R14, 0x100 ;  /* 0x000001000e007836 */ /* 0x000fe40000000000 */
[----:B------:R-:W-:Y:S01]  /*0740*/  IMAD.MOV.U32 R10, RZ, RZ, R16 ;  /* 0x000000ffff0a7224 */ /* 0x000fe200078e0010 */
[----:B------:R-:W-:Y:S01]  /*0750*/  LEA.HI.X.SX32 R22, R20, R3, 0x1, P1 ;  /* 0x0000000314167211 */ /* 0x000fe200008f0eff */
        /* <DEDUP_REMOVED lines=17> */
.L_x_293:
[----:B------:R-:W-:Y:S05]  /*0870*/  BSYNC.RECONVERGENT B2 ;  /* 0x0000000000027941 */ /* 0x000fea0003800200 */
.L_x_292:
[----:B------:R-:W-:Y:S01]  /*0880*/  ISETP.GE.AND P0, PT, R20, R13, PT ;  /* 0x0000000d1400720c */ /* 0x000fe20003f06270 */
[----:B------:R-:W-:Y:S01]  /*0890*/  BSSY.RECONVERGENT B2, `(.L_x_294) ;  /* 0x0000016000027945 */ /* 0x000fe20003800200 */
[-C--:B------:R-:W-:Y:S01]  /*08a0*/  IADD3 R19, P1, PT, R14, R2.reuse, RZ ;  /* 0x000000020e137210 */ /* 0x080fe20007f3e0ff */
[----:B------:R-:W-:Y:S01]  /*08b0*/  IMAD.MOV.U32 R17, RZ, RZ, R10 ;  /* 0x000000ffff117224 */ /* 0x000fe200078e000a */
[----:B------:R-:W-:Y:S01]  /*08c0*/  IADD3 R22, P2, PT, R0, R2, RZ ;  /* 0x0000000200167210 */ /* 0x000fe20007f5e0ff */
[----:B------:R-:W-:Y:S01]  /*08d0*/  IMAD.MOV.U32 R18, RZ, RZ, R8 ;  /* 0x000000ffff127224 */ /* 0x000fe200078e0008 */
[----:B------:R-:W-:Y:S01]  /*08e0*/  LEA.HI.X.SX32 R21, R14, R3, 0x1, P1 ;  /* 0x000000030e157211 */ /* 0x000fe200008f0eff */
        /* <DEDUP_REMOVED lines=16> */
.L_x_295:
[----:B------:R-:W-:Y:S05]  /*09f0*/  BSYNC.RECONVERGENT B2 ;  /* 0x0000000000027941 */ /* 0x000fea0003800200 */
.L_x_294:
[----:B------:R-:W-:Y:S01]  /*0a00*/  ISETP.GE.AND P0, PT, R15, R12, PT ;  /* 0x0000000c0f00720c */ /* 0x000fe20003f06270 */
[----:B------:R-:W-:Y:S01]  /*0a10*/  BSSY.RECONVERGENT B2, `(.L_x_296) ;  /* 0x0000014000027945 */ /* 0x000fe20003800200 */
[----:B------:R-:W-:Y:S01]  /*0a20*/  LEA.HI.X.SX32 R13, R0, R3, 0x1, P2 ;  /* 0x00000003000d7211 */ /* 0x000fe200010f0eff */
        /* <DEDUP_REMOVED lines=18> */
.L_x_297:
[----:B------:R-:W-:Y:S05]  /*0b50*/  BSYNC.RECONVERGENT B2 ;  /* 0x0000000000027941 */ /* 0x000fea0003800200 */
.L_x_296:
[C---:B------:R-:W-:Y:S02]  /*0b60*/  VIADD R6, R14.reuse, 0x200 ;  /* 0x000002000e067836 */ /* 0x040fe40000000000 */
[----:B------:R-:W-:-:S03]  /*0b70*/  VIADD R14, R14, 0x400 ;  /* 0x000004000e0e7836 */ /* 0x000fc60000000000 */
[----:B------:R-:W-:-:S13]  /*0b80*/  ISETP.GE.AND P0, PT, R6, UR5, PT ;  /* 0x0000000506007c0c */ /* 0x000fda000bf06270 */
[----:B------:R-:W-:Y:S05]  /*0b90*/  @!P0 BRA `(.L_x_298) ;  /* 0xfffffff800608947 */ /* 0x000fea000383ffff */
.L_x_284:
[----:B------:R-:W-:Y:S05]  /*0ba0*/  BSYNC.RECONVERGENT B1 ;  /* 0x0000000000017941 */ /* 0x000fea0003800200 */
.L_x_283:
[----:B------:R-:W0:Y:S02]  /*0bb0*/  LDCU UR4, c[0x0][0x398] ;  /* 0x00007300ff0477ac */ /* 0x000e240008000800 */
[----:B0-----:R-:W-:-:S09]  /*0bc0*/  UISETP.GE.AND UP0, UPT, UR4, 0x100, UPT ;  /* 0x000001000400788c */ /* 0x001fd2000bf06270 */
[----:B------:R-:W-:Y:S05]  /*0bd0*/  BRA.U !UP0, `(.L_x_299) ;  /* 0x0000001108d47547 */ /* 0x000fea000b800000 */
        /* <DEDUP_REMOVED lines=26> */
.L_x_301:
[----:B------:R-:W-:Y:S05]  /*0d80*/  BSYNC.RECONVERGENT B1 ;  /* 0x0000000000017941 */ /* 0x000fea0003800200 */
.L_x_300:
        /* <DEDUP_REMOVED lines=25> */
.L_x_303:
[----:B------:R-:W-:Y:S05]  /*0f20*/  BSYNC.RECONVERGENT B1 ;  /* 0x0000000000017941 */ /* 0x000fea0003800200 */
.L_x_302:
        /* <DEDUP_REMOVED lines=25> */
.L_x_305:
[----:B------:R-:W-:Y:S05]  /*10c0*/  BSYNC.RECONVERGENT B1 ;  /* 0x0000000000017941 */ /* 0x000fea0003800200 */
.L_x_304:
        /* <DEDUP_REMOVED lines=25> */
.L_x_307:
[----:B------:R-:W-:Y:S05]  /*1260*/  BSYNC.RECONVERGENT B1 ;  /* 0x0000000000017941 */ /* 0x000fea0003800200 */
.L_x_306:
        /* <DEDUP_REMOVED lines=26> */
.L_x_309:
[----:B------:R-:W-:Y:S05]  /*1410*/  BSYNC.RECONVERGENT B1 ;  /* 0x0000000000017941 */ /* 0x000fea0003800200 */
.L_x_308:
        /* <DEDUP_REMOVED lines=12> */
.L_x_311:
[----:B------:R-:W-:Y:S05]  /*14e0*/  BSYNC.RECONVERGENT B1 ;  /* 0x0000000000017941 */ /* 0x000fea0003800200 */
.L_x_310:
        /* <DEDUP_REMOVED lines=13> */
[----:B------:R1:W3:Y:S01]  /*15c0*/  LDS.64 R8, [R4+0x38] ;  /* 0x0000380004087984 */ /* 0x0002e20000000a00 */
[----:B0-----:R-:W-:-:S13]  /*15d0*/  ISETP.GE.AND P0, PT, R3, R7, PT ;  /* 0x000000070300720c */ /* 0x001fda0003f06270 */
[----:B-123--:R-:W-:Y:S05]  /*15e0*/  @!P0 BRA `(.L_x_314) ;  /* 0x0000000000348947 */ /* 0x00efea0003800000 */
[----:B------:R0:W1:Y:S01]  /*15f0*/  LDS.64 R12, [R4+0x20] ;  /* 0x00002000040c7984 */ /* 0x0000620000000a00 */
[----:B------:R-:W-:Y:S01]  /*1600*/  ISETP.GE.AND P0, PT, R7, R3, PT ;  /* 0x000000030700720c */ /* 0x000fe20003f06270 */
[----:B------:R-:W-:Y:S02]  /*1610*/  IMAD.MOV.U32 R18, RZ, RZ, R7 ;  /* 0x000000ffff127224 */ /* 0x000fe400078e0007 */
[----:B------:R-:W-:-:S10]  /*1620*/  IMAD.MOV.U32 R19, RZ, RZ, R6 ;  /* 0x000000ffff137224 */ /* 0x000fd400078e0006 */
[----:B0-----:R-:W-:Y:S05]  /*1630*/  @!P0 BRA `(.L_x_314) ;  /* 0x0000000000208947 */ /* 0x001fea0003800000 */
[CC--:B-1----:R-:W-:Y:S02]  /*1640*/  ISETP.LT.U32.AND P2, PT, R5.reuse, R12.reuse, PT ;  /* 0x0000000c0500720c */ /* 0x0c2fe40003f41070 */
[CC--:B------:R-:W-:Y:S02]  /*1650*/  ISETP.GE.U32.AND P0, PT, R5.reuse, R12.reuse, PT ;  /* 0x0000000c0500720c */ /* 0x0c0fe40003f06070 */
[CC--:B------:R-:W-:Y:S02]  /*1660*/  ISETP.LT.AND.EX P2, PT, R0.reuse, R13.reuse, PT, P2 ;  /* 0x0000000d0000720c */ /* 0x0c0fe40003f41320 */
[CC--:B------:R-:W-:Y:S02]  /*1670*/  ISETP.GE.AND.EX P0, PT, R0.reuse, R13.reuse, PT, P0 ;  /* 0x0000000d0000720c */ /* 0x0c0fe40003f06300 */
[----:B------:R-:W-:Y:S02]  /*1680*/  SEL R12, R5, R12, P2 ;  /* 0x0000000c050c7207 */ /* 0x000fe40001000000 */
[----:B------:R-:W-:-:S02]  /*1690*/  SEL R13, R0, R13, P2 ;  /* 0x0000000d000d7207 */ /* 0x000fc40001000000 */
[----:B------:R-:W-:Y:S02]  /*16a0*/  SEL R18, R3, R7, !P0 ;  /* 0x0000000703127207 */ /* 0x000fe40004000000 */
[----:B------:R-:W-:-:S07]  /*16b0*/  SEL R19, R2, R6, !P0 ;  /* 0x0000000602137207 */ /* 0x000fce0004000000 */
.L_x_314:
[----:B------:R-:W-:Y:S05]  /*16c0*/  BSYNC.RECONVERGENT B1 ;  /* 0x0000000000017941 */ /* 0x000fea0003800200 */
.L_x_313:
[----:B------:R0:W2:Y:S01]  /*16d0*/  LDS.64 R16, [R4+0x48] ;  /* 0x0000480004107984 */ /* 0x0000a20000000a00 */
[----:B------:R-:W-:Y:S01]  /*16e0*/  ISETP.GE.AND P0, PT, R18, R11, PT ;  /* 0x0000000b1200720c */ /* 0x000fe20003f06270 */
[----:B------:R-:W-:Y:S01]  /*16f0*/  BSSY.RECONVERGENT B1, `(.L_x_315) ;  /* 0x0000015000017945 */ /* 0x000fe20003800200 */
[----:B-1----:R-:W-:Y:S01]  /*1700*/  IMAD.MOV.U32 R20, RZ, RZ, R12 ;  /* 0x000000ffff147224 */ /* 0x002fe200078e000c */
[----:B------:R0:W1:Y:S01]  /*1710*/  LDS.64 R14, [R4+0x58] ;  /* 0x00005800040e7984 */ /* 0x0000620000000a00 */
[----:B------:R-:W-:Y:S02]  /*1720*/  IMAD.MOV.U32 R21, RZ, RZ, R13 ;  /* 0x000000ffff157224 */ /* 0x000fe400078e000d */
[----:B------:R-:W-:Y:S01]  /*1730*/  IMAD.MOV.U32 R0, RZ, RZ, R18 ;  /* 0x000000ffff007224 */ /* 0x000fe200078e0012 */
[----:B------:R0:W3:Y:S01]  /*1740*/  LDS.64 R2, [R4+0x68] ;  /* 0x0000680004027984 */ /* 0x0000e20000000a00 */
[----:B------:R-:W-:-:S03]  /*1750*/  IMAD.MOV.U32 R5, RZ, RZ, R19 ;  /* 0x000000ffff057224 */ /* 0x000fc600078e0013 */
[----:B------:R0:W4:Y:S02]  /*1760*/  LDS.64 R6, [R4+0x78] ;  /* 0x0000780004067984 */ /* 0x0001240000000a00 */
[----:B------:R-:W-:Y:S05]  /*1770*/  @!P0 BRA `(.L_x_316) ;  /* 0x0000000000308947 */ /* 0x000fea0003800000 */
[----:B------:R-:W5:Y:S01]  /*1780*/  LDS.64 R20, [R4+0x30] ;  /* 0x0000300004147984 */ /* 0x000f620000000a00 */
[----:B------:R-:W-:Y:S01]  /*1790*/  ISETP.GE.AND P3, PT, R11, R18, PT ;  /* 0x000000120b00720c */ /* 0x000fe20003f66270 */
[----:B------:R-:W-:Y:S02]  /*17a0*/  IMAD.MOV.U32 R0, RZ, RZ, R11 ;  /* 0x000000ffff007224 */ /* 0x000fe400078e000b */
[----:B------:R-:W-:-:S10]  /*17b0*/  IMAD.MOV.U32 R5, RZ, RZ, R10 ;  /* 0x000000ffff057224 */ /* 0x000fd400078e000a */
[CC--:B-----5:R-:W-:Y:S02]  /*17c0*/  @P3 ISETP.LT.U32.AND P2, PT, R12.reuse, R20.reuse, PT ;  /* 0x000000140c00320c */ /* 0x0e0fe40003f41070 */
[CC--:B------:R-:W-:Y:S02]  /*17d0*/  @P3 ISETP.GE.U32.AND P0, PT, R12.reuse, R20.reuse, PT ;  /* 0x000000140c00320c */ /* 0x0c0fe40003f06070 */
[CC--:B------:R-:W-:Y:S02]  /*17e0*/  @P3 ISETP.LT.AND.EX P2, PT, R13.reuse, R21.reuse, PT, P2 ;  /* 0x000000150d00320c */ /* 0x0c0fe40003f41320 */
[CC--:B------:R-:W-:Y:S02]  /*17f0*/  @P3 ISETP.GE.AND.EX P0, PT, R13.reuse, R21.reuse, PT, P0 ;  /* 0x000000150d00320c */ /* 0x0c0fe40003f06300 */
[----:B------:R-:W-:Y:S02]  /*1800*/  @P3 SEL R20, R12, R20, P2 ;  /* 0x000000140c143207 */ /* 0x000fe40001000000 */
[----:B------:R-:W-:-:S02]  /*1810*/  @P3 SEL R21, R13, R21, P2 ;  /* 0x000000150d153207 */ /* 0x000fc40001000000 */
[----:B------:R-:W-:Y:S02]  /*1820*/  @P3 SEL R0, R18, R11, !P0 ;  /* 0x0000000b12003207 */ /* 0x000fe40004000000 */
[----:B------:R-:W-:-:S07]  /*1830*/  @P3 SEL R5, R19, R10, !P0 ;  /* 0x0000000a13053207 */ /* 0x000fce0004000000 */
.L_x_316:
[----:B------:R-:W-:Y:S05]  /*1840*/  BSYNC.RECONVERGENT B1 ;  /* 0x0000000000017941 */ /* 0x000fea0003800200 */
.L_x_315:
[----:B------:R-:W-:Y:S01]  /*1850*/  ISETP.GE.AND P0, PT, R0, R9, PT ;  /* 0x000000090000720c */ /* 0x000fe20003f06270 */
[----:B------:R-:W-:Y:S01]  /*1860*/  BSSY.RECONVERGENT B1, `(.L_x_317) ;  /* 0x0000014000017945 */ /* 0x000fe20003800200 */
[----:B------:R-:W-:Y:S02]  /*1870*/  IMAD.MOV.U32 R19, RZ, RZ, R20 ;  /* 0x000000ffff137224 */ /* 0x000fe400078e0014 */
[----:B------:R-:W-:Y:S02]  /*1880*/  IMAD.MOV.U32 R18, RZ, RZ, R21 ;  /* 0x000000ffff127224 */ /* 0x000fe400078e0015 */
[----:B------:R-:W-:Y:S02]  /*1890*/  IMAD.MOV.U32 R12, RZ, RZ, R0 ;  /* 0x000000ffff0c7224 */ /* 0x000fe400078e0000 */
[----:B------:R-:W-:-:S05]  /*18a0*/  IMAD.MOV.U32 R13, RZ, RZ, R5 ;  /* 0x000000ffff0d7224 */ /* 0x000fca00078e0005 */
[----:B------:R-:W-:Y:S05]  /*18b0*/  @!P0 BRA `(.L_x_318) ;  /* 0x0000000000388947 */ /* 0x000fea0003800000 */
[----:B------:R-:W5:Y:S01]  /*18c0*/  LDS.64 R10, [R4+0x40] ;  /* 0x00004000040a7984 */ /* 0x000f620000000a00 */
[----:B------:R-:W-:Y:S01]  /*18d0*/  ISETP.GE.AND P3, PT, R9, R0, PT ;  /* 0x000000000900720c */ /* 0x000fe20003f66270 */
[----:B------:R-:W-:Y:S02]  /*18e0*/  IMAD.MOV.U32 R12, RZ, RZ, R9 ;  /* 0x000000ffff0c7224 */ /* 0x000fe400078e0009 */
[----:B------:R-:W-:-:S10]  /*18f0*/  IMAD.MOV.U32 R13, RZ, RZ, R8 ;  /* 0x000000ffff0d7224 */ /* 0x000fd400078e0008 */
[CC--:B-----5:R-:W-:Y:S01]  /*1900*/  @P3 ISETP.GE.U32.AND P0, PT, R20.reuse, R10.reuse, PT ;  /* 0x0000000a1400320c */ /* 0x0e0fe20003f06070 */
        /* <DEDUP_REMOVED lines=9> */
.L_x_318:
[----:B------:R-:W-:Y:S05]  /*19a0*/  BSYNC.RECONVERGENT B1 ;  /* 0x0000000000017941 */ /* 0x000fea0003800200 */
.L_x_317:
[----:B--2---:R-:W-:Y:S01]  /*19b0*/  ISETP.GE.AND P0, PT, R12, R17, PT ;  /* 0x000000110c00720c */ /* 0x004fe20003f06270 */
[----:B------:R-:W-:Y:S01]  /*19c0*/  BSSY.RECONVERGENT B1, `(.L_x_319) ;  /* 0x0000014000017945 */ /* 0x000fe20003800200 */
[----:B------:R-:W-:Y:S02]  /*19d0*/  IMAD.MOV.U32 R11, RZ, RZ, R19 ;  /* 0x000000ffff0b7224 */ /* 0x000fe400078e0013 */
[----:B------:R-:W-:Y:S02]  /*19e0*/  IMAD.MOV.U32 R10, RZ, RZ, R18 ;  /* 0x000000ffff0a7224 */ /* 0x000fe400078e0012 */
[----:B------:R-:W-:Y:S02]  /*19f0*/  IMAD.MOV.U32 R0, RZ, RZ, R12 ;  /* 0x000000ffff007224 */ /* 0x000fe400078e000c */
[----:B------:R-:W-:-:S05]  /*1a00*/  IMAD.MOV.U32 R5, RZ, RZ, R13 ;  /* 0x000000ffff057224 */ /* 0x000fca00078e000d */
[----:B------:R-:W-:Y:S05]  /*1a10*/  @!P0 BRA `(.L_x_320) ;  /* 0x0000000000388947 */ /* 0x000fea0003800000 */
[----:B------:R-:W2:Y:S01]  /*1a20*/  LDS.64 R8, [R4+0x50] ;  /* 0x0000500004087984 */ /* 0x000ea20000000a00 */
[----:B------:R-:W-:Y:S01]  /*1a30*/  ISETP.GE.AND P3, PT, R17, R12, PT ;  /* 0x0000000c1100720c */ /* 0x000fe20003f66270 */
[----:B------:R-:W-:Y:S02]  /*1a40*/  IMAD.MOV.U32 R0, RZ, RZ, R17 ;  /* 0x000000ffff007224 */ /* 0x000fe400078e0011 */
[----:B------:R-:W-:-:S10]  /*1a50*/  IMAD.MOV.U32 R5, RZ, RZ, R16 ;  /* 0x000000ffff057224 */ /* 0x000fd400078e0010 */
[CC--:B--2---:R-:W-:Y:S01]  /*1a60*/  @P3 ISETP.GE.U32.AND P0, PT, R19.reuse, R8.reuse, PT ;  /* 0x000000081300320c */ /* 0x0c4fe20003f06070 */
        /* <DEDUP_REMOVED lines=9> */
.L_x_320:
[----:B------:R-:W-:Y:S05]  /*1b00*/  BSYNC.RECONVERGENT B1 ;  /* 0x0000000000017941 */ /* 0x000fea0003800200 */
.L_x_319:
[----:B-1----:R-:W-:Y:S01]  /*1b10*/  ISETP.GE.AND P0, PT, R0, R15, PT ;  /* 0x0000000f0000720c */ /* 0x002fe20003f06270 */
        /* <DEDUP_REMOVED lines=20> */
.L_x_322:
[----:B------:R-:W-:Y:S05]  /*1c60*/  BSYNC.RECONVERGENT B1 ;  /* 0x0000000000017941 */ /* 0x000fea0003800200 */
.L_x_321:
[----:B---3--:R-:W-:Y:S01]  /*1c70*/  ISETP.GE.AND P0, PT, R8, R3, PT ;  /* 0x000000030800720c */ /* 0x008fe20003f06270 */
        /* <DEDUP_REMOVED lines=20> */
.L_x_324:
[----:B------:R-:W-:Y:S05]  /*1dc0*/  BSYNC.RECONVERGENT B1 ;  /* 0x0000000000017941 */ /* 0x000fea0003800200 */
.L_x_323:
[----:B----4-:R-:W-:Y:S01]  /*1dd0*/  ISETP.GE.AND P0, PT, R10, R7, PT ;  /* 0x000000070a00720c */ /* 0x010fe20003f06270 */
[----:B------:R-:W-:Y:S02]  /*1de0*/  IMAD.MOV.U32 R5, RZ, RZ, R13 ;  /* 0x000000ffff057224 */ /* 0x000fe400078e000d */
[----:B------:R-:W-:Y:S02]  /*1df0*/  IMAD.MOV.U32 R0, RZ, RZ, R12 ;  /* 0x000000ffff007224 */ /* 0x000fe400078e000c */
[----:B------:R-:W-:Y:S02]  /*1e00*/  IMAD.MOV.U32 R3, RZ, RZ, R10 ;  /* 0x000000ffff037224 */ /* 0x000fe400078e000a */
[----:B------:R-:W-:-:S06]  /*1e10*/  IMAD.MOV.U32 R2, RZ, RZ, R11 ;  /* 0x000000ffff027224 */ /* 0x000fcc00078e000b */
[----:B------:R-:W-:Y:S05]  /*1e20*/  @!P0 BRA `(.L_x_312) ;  /* 0x0000004000ac8947 */ /* 0x000fea0003800000 */
[----:B------:R-:W1:Y:S01]  /*1e30*/  LDS.64 R8, [R4+0x80] ;  /* 0x0000800004087984 */ /* 0x000e620000000a00 */
[----:B------:R-:W-:Y:S01]  /*1e40*/  ISETP.GE.AND P0, PT, R7, R10, PT ;  /* 0x0000000a0700720c */ /* 0x000fe20003f06270 */
[----:B------:R-:W-:Y:S02]  /*1e50*/  IMAD.MOV.U32 R3, RZ, RZ, R7 ;  /* 0x000000ffff037224 */ /* 0x000fe400078e0007 */
[----:B------:R-:W-:Y:S02]  /*1e60*/  IMAD.MOV.U32 R2, RZ, RZ, R6 ;  /* 0x000000ffff027224 */ /* 0x000fe400078e0006 */
[----:B-1----:R-:W-:Y:S02]  /*1e70*/  IMAD.MOV.U32 R5, RZ, RZ, R8 ;  /* 0x000000ffff057224 */ /* 0x002fe400078e0008 */
        /* <DEDUP_REMOVED lines=11> */
.L_x_299:
[----:B------:R-:W-:Y:S01]  /*1f30*/  LOP3.LUT R2, R9, 0x3e0, RZ, 0xc0, !PT ;  /* 0x000003e009027812 */ /* 0x000fe200078ec0ff */
[----:B------:R-:W-:Y:S01]  /*1f40*/  BSSY.RECONVERGENT B1, `(.L_x_325) ;  /* 0x000001f000017945 */ /* 0x000fe20003800200 */
[----:B------:R-:W-:Y:S02]  /*1f50*/  IMAD.MOV.U32 R14, RZ, RZ, R10 ;  /* 0x000000ffff0e7224 */ /* 0x000fe400078e000a */
[----:B------:R-:W-:Y:S02]  /*1f60*/  IMAD.MOV.U32 R16, RZ, RZ, R11 ;  /* 0x000000ffff107224 */ /* 0x000fe400078e000b */
[----:B------:R-:W-:Y:S01]  /*1f70*/  VIADD R3, R2, 0x20 ;  /* 0x0000002002037836 */ /* 0x000fe20000000000 */
[----:B------:R-:W-:Y:S01]  /*1f80*/  LOP3.LUT R2, RZ, R2, RZ, 0x33, !PT ;  /* 0x00000002ff027212 */ /* 0x000fe200078e33ff */
[----:B-----5:R-:W-:Y:S02]  /*1f90*/  IMAD.MOV.U32 R4, RZ, RZ, R8 ;  /* 0x000000ffff047224 */ /* 0x020fe400078e0008 */
[----:B------:R-:W-:Y:S01]  /*1fa0*/  IMAD.MOV.U32 R6, RZ, RZ, R0 ;  /* 0x000000ffff067224 */ /* 0x000fe200078e0000 */
        /* <DEDUP_REMOVED lines=24> */
.L_x_326:
[----:B------:R-:W-:Y:S05]  /*2130*/  BSYNC.RECONVERGENT B1 ;  /* 0x0000000000017941 */ /* 0x000fea0003800200 */
.L_x_325:
        /* <DEDUP_REMOVED lines=26> */
.L_x_328:
[----:B------:R-:W-:Y:S05]  /*22e0*/  BSYNC.RECONVERGENT B1 ;  /* 0x0000000000017941 */ /* 0x000fea0003800200 */
.L_x_327:
        /* <DEDUP_REMOVED lines=26> */
.L_x_330:
[----:B------:R-:W-:Y:S05]  /*2490*/  BSYNC.RECONVERGENT B1 ;  /* 0x0000000000017941 */ /* 0x000fea0003800200 */
.L_x_329:
        /* <DEDUP_REMOVED lines=26> */
.L_x_332:
[----:B------:R-:W-:Y:S05]  /*2640*/  BSYNC.RECONVERGENT B1 ;  /* 0x0000000000017941 */ /* 0x000fea0003800200 */
.L_x_331:
        /* <DEDUP_REMOVED lines=27> */
.L_x_334:
[----:B------:R-:W-:Y:S05]  /*2800*/  BSYNC.RECONVERGENT B1 ;  /* 0x0000000000017941 */ /* 0x000fea0003800200 */
.L_x_333:
        /* <DEDUP_REMOVED lines=12> */
.L_x_336:
[----:B------:R-:W-:Y:S05]  /*28d0*/  BSYNC.RECONVERGENT B1 ;  /* 0x0000000000017941 */ /* 0x000fea0003800200 */
.L_x_335:
        /* <DEDUP_REMOVED lines=34> */
.L_x_338:
[----:B------:R-:W-:Y:S05]  /*2b00*/  BSYNC.RECONVERGENT B1 ;  /* 0x0000000000017941 */ /* 0x000fea0003800200 */
.L_x_337:
        /* <DEDUP_REMOVED lines=31> */
.L_x_340:
[----:B------:R-:W-:Y:S05]  /*2d00*/  BSYNC.RECONVERGENT B1 ;  /* 0x0000000000017941 */ /* 0x000fea0003800200 */
.L_x_339:
        /* <DEDUP_REMOVED lines=31> */
.L_x_342:
[----:B------:R-:W-:Y:S05]  /*2f00*/  BSYNC.RECONVERGENT B1 ;  /* 0x0000000000017941 */ /* 0x000fea0003800200 */
.L_x_341:
        /* <DEDUP_REMOVED lines=31> */
.L_x_344:
[----:B------:R-:W-:Y:S05]  /*3100*/  BSYNC.RECONVERGENT B1 ;  /* 0x0000000000017941 */ /* 0x000fea0003800200 */
.L_x_343:
        /* <DEDUP_REMOVED lines=31> */
.L_x_346:
[----:B------:R-:W-:Y:S05]  /*3300*/  BSYNC.RECONVERGENT B1 ;  /* 0x0000000000017941 */ /* 0x000fea0003800200 */
.L_x_345:
        /* <DEDUP_REMOVED lines=31> */
.L_x_348:
[----:B------:R-:W-:Y:S05]  /*3500*/  BSYNC.RECONVERGENT B1 ;  /* 0x0000000000017941 */ /* 0x000fea0003800200 */
.L_x_347:
        /* <DEDUP_REMOVED lines=32> */
.L_x_282:
[----:B------:R-:W1:Y:S01]  /*3710*/  S2R R4, SR_TID.X ;  /* 0x0000000000047919 */ /* 0x000e620000002100 */
[----:B------:R-:W1:Y:S01]  /*3720*/  LDC.64 R6, c[0x0][0x380] ;  /* 0x0000e000ff067b82 */ /* 0x000e620000000a00 */
[----:B------:R-:W-:Y:S01]  /*3730*/  PLOP3.LUT P0, PT, PT, PT, PT, 0x80, 0x8 ;  /* 0x000000000008781c */ /* 0x000fe20003f0f070 */
[----:B------:R-:W2:Y:S01]  /*3740*/  LDCU.64 UR6, c[0x0][0x388] ;  /* 0x00007100ff0677ac */ /* 0x000ea20008000a00 */
[----:B-1----:R-:W-:-:S05]  /*3750*/  IMAD.WIDE.U32 R6, R4, 0x8, R6 ;  /* 0x0000000804067825 */ /* 0x002fca00078e0006 */
[----:B0-----:R-:W3:Y:S04]  /*3760*/  LDG.E R0, desc[UR8][R6.64+0x4] ;  /* 0x0000040806007981 */ /* 0x001ee8000c1e1900 */
[----:B------:R-:W3:Y:S04]  /*3770*/  LDG.E R3, desc[UR8][R6.64+0x804] ;  /* 0x0008040806037981 */ /* 0x000ee8000c1e1900 */
[----:B------:R0:W4:Y:S04]  /*3780*/  LDG.E R8, desc[UR8][R6.64] ;  /* 0x0000000806087981 */ /* 0x000128000c1e1900 */
[----:B------:R-:W5:Y:S04]  /*3790*/  LDG.E R2, desc[UR8][R6.64+0x1004] ;  /* 0x0010040806027981 */ /* 0x000f68000c1e1900 */
[----:B------:R-:W2:Y:S01]  /*37a0*/  LDG.E R5, desc[UR8][R6.64+0x1804] ;  /* 0x0018040806057981 */ /* 0x000ea2000c1e1900 */
[----:B---3--:R-:W-:-:S13]  /*37b0*/  ISETP.GE.AND P3, PT, R3, R0, PT ;  /* 0x000000000300720c */ /* 0x008fda0003f66270 */
[----:B----4-:R0:W3:Y:S01]  /*37c0*/  @!P3 LDG.E R8, desc[UR8][R6.64+0x800] ;  /* 0x000800080608b981 */ /* 0x0100e2000c1e1900 */
[----:B------:R-:W-:-:S04]  /*37d0*/  VIMNMX R3, PT, PT, R0, R3, PT ;  /* 0x0000000300037248 */ /* 0x000fc80003fe0100 */
[CC--:B-----5:R-:W-:Y:S02]  /*37e0*/  ISETP.GE.AND P4, PT, R2.reuse, R3.reuse, PT ;  /* 0x000000030200720c */ /* 0x0e0fe40003f86270 */
[----:B------:R-:W-:Y:S02]  /*37f0*/  VIMNMX R3, PT, PT, R2, R3, PT ;  /* 0x0000000302037248 */ /* 0x000fe40003fe0100 */
[----:B------:R-:W4:Y:S02]  /*3800*/  LDG.E R2, desc[UR8][R6.64+0x2004] ;  /* 0x0020040806027981 */ /* 0x000f24000c1e1900 */
[----:B--2---:R-:W-:-:S07]  /*3810*/  ISETP.GE.AND P1, PT, R3, R5, PT ;  /* 0x000000050300720c */ /* 0x004fce0003f26270 */
[----:B---3--:R-:W2:Y:S06]  /*3820*/  @!P4 LDG.E R8, desc[UR8][R6.64+0x1000] ;  /* 0x001000080608c981 */ /* 0x008eac000c1e1900 */
[----:B------:R-:W-:-:S04]  /*3830*/  @P1 ISETP.GE.AND P2, PT, R5, R3, PT ;  /* 0x000000030500120c */ /* 0x000fc80003f46270 */
[----:B------:R-:W-:Y:S01]  /*3840*/  @P1 PLOP3.LUT P0, PT, P2, PT, PT, 0x80, 0x8 ;  /* 0x000000000008181c */ /* 0x000fe2000170f070 */
[C---:B------:R-:W-:Y:S02]  /*3850*/  VIADD R9, R4.reuse, 0x100 ;  /* 0x0000010004097836 */ /* 0x040fe40000000000 */
[----:B------:R-:W-:Y:S02]  /*3860*/  @P1 IMAD.MOV.U32 R3, RZ, RZ, R5 ;  /* 0x000000ffff031224 */ /* 0x000fe400078e0005 */
[----:B------:R-:W-:Y:S01]  /*3870*/  VIADD R15, R4, 0x200 ;  /* 0x00000200040f7836 */ /* 0x000fe20000000000 */
[----:B------:R-:W-:Y:S01]  /*3880*/  @P4 SEL R15, R9, R4, !P3 ;  /* 0x00000004090f4207 */ /* 0x000fe20005800000 */
[----:B--2---:R-:W-:-:S06]  /*3890*/  IMAD.MOV.U32 R13, RZ, RZ, R8 ;  /* 0x000000ffff0d7224 */ /* 0x004fcc00078e0008 */
[----:B------:R-:W2:Y:S01]  /*38a0*/  @!P0 LDG.E R13, desc[UR8][R6.64+0x1800] ;  /* 0x00180008060d8981 */ /* 0x000ea2000c1e1900 */
[C---:B------:R-:W-:Y:S01]  /*38b0*/  @!P0 VIADD R15, R4.reuse, 0x300 ;  /* 0x00000300040f8836 */ /* 0x040fe20000000000 */
[----:B----4-:R-:W-:Y:S01]  /*38c0*/  ISETP.GE.AND P0, PT, R3, R2, PT ;  /* 0x000000020300720c */ /* 0x010fe20003f06270 */
[----:B------:R-:W-:Y:S01]  /*38d0*/  IMAD.MOV.U32 R12, RZ, RZ, RZ ;  /* 0x000000ffff0c7224 */ /* 0x000fe200078e00ff */
[----:B------:R-:W-:-:S04]  /*38e0*/  LOP3.LUT R0, R4, 0x400, RZ, 0xfc, !PT ;  /* 0x0000040004007812 */ /* 0x000fc800078efcff */
[----:B------:R-:W-:Y:S02]  /*38f0*/  @P1 SEL R12, R12, RZ, P2 ;  /* 0x000000ff0c0c1207 */ /* 0x000fe40001000000 */
[----:B------:R-:W-:Y:S02]  /*3900*/  IADD3 R16, P2, PT, R15, UR6, RZ ;  /* 0x000000060f107c10 */ /* 0x000fe4000ff5e0ff */
[----:B------:R-:W-:Y:S02]  /*3910*/  IADD3 R5, P3, PT, R0, UR6, RZ ;  /* 0x0000000600057c10 */ /* 0x000fe4000ff7e0ff */
[----:B------:R-:W-:Y:S01]  /*3920*/  IADD3.X R17, PT, PT, R12, UR7, RZ, P2, !PT ;  /* 0x000000070c117c10 */ /* 0x000fe200097fe4ff */
[----:B------:R-:W-:Y:S01]  /*3930*/  BSSY.RECONVERGENT B1, `(.L_x_349) ;  /* 0x0000012000017945 */ /* 0x000fe20003800200 */
[----:B------:R-:W-:Y:S02]  /*3940*/  IMAD.MOV.U32 R11, RZ, RZ, R3 ;  /* 0x000000ffff0b7224 */ /* 0x000fe400078e0003 */
[----:B------:R-:W-:-:S02]  /*3950*/  IMAD.X R14, RZ, RZ, UR7, P3 ;  /* 0x00000007ff0e7e24 */ /* 0x000fc400098e06ff */
        /* <DEDUP_REMOVED lines=15> */
.L_x_350:
[----:B------:R-:W-:Y:S05]  /*3a50*/  BSYNC.RECONVERGENT B1 ;  /* 0x0000000000017941 */ /* 0x000fea0003800200 */
.L_x_349:
[----:B------:R-:W-:Y:S01]  /*3a60*/  UISETP.GE.U32.AND UP0, UPT, UR4, 0xa00, UPT ;  /* 0x00000a000400788c */ /* 0x000fe2000bf06070 */
[----:B------:R-:W-:Y:S02]  /*3a70*/  IMAD.MOV.U32 R5, RZ, RZ, 0x500 ;  /* 0x00000500ff057424 */ /* 0x000fe400078e00ff */
[----:B------:R-:W-:Y:S01]  /*3a80*/  IMAD.MOV.U32 R0, RZ, RZ, RZ ;  /* 0x000000ffff007224 */ /* 0x000fe200078e00ff */
[----:B------:R-:W-:-:S09]  /*3a90*/  UISETP.GE.U32.AND.EX UP0, UPT, UR5, URZ, UPT, UP0 ;  /* 0x000000ff0500728c */ /* 0x000fd2000bf06100 */
[----:B------:R-:W-:Y:S05]  /*3aa0*/  BRA.U !UP0, `(.L_x_351) ;  /* 0x00000009080c7547 */ /* 0x000fea000b800000 */
[----:B------:R-:W-:Y:S01]  /*3ab0*/  IMAD.MOV.U32 R5, RZ, RZ, 0x500 ;  /* 0x00000500ff057424 */ /* 0x000fe200078e00ff */
[----:B------:R-:W0:Y:S01]  /*3ac0*/  LDCU.64 UR6, c[0x0][0x388] ;  /* 0x00007100ff0677ac */ /* 0x000e220008000a00 */
[----:B------:R-:W-:Y:S01]  /*3ad0*/  IMAD.MOV.U32 R0, RZ, RZ, RZ ;  /* 0x000000ffff007224 */ /* 0x000fe200078e00ff */
[----:B------:R-:W1:Y:S06]  /*3ae0*/  LDCU.64 UR4, c[0x0][0x398] ;  /* 0x00007300ff0477ac */ /* 0x000e6c0008000a00 */
.L_x_362:
        /* <DEDUP_REMOVED lines=11> */
[----:B0-----:R-:W-:Y:S01]  /*3ba0*/  IADD3 R12, P1, P2, R5, UR6, R4 ;  /* 0x00000006050c7c10 */ /* 0x001fe2000fa3e004 */
[----:B------:R-:W-:Y:S01]  /*3bb0*/  BSSY.RECONVERGENT B1, `(.L_x_352) ;  /* 0x0000015000017945 */ /* 0x000fe20003800200 */
[----:B------:R-:W-:-:S02]  /*3bc0*/  IMAD.MOV.U32 R24, RZ, RZ, R10 ;  /* 0x000000ffff187224 */ /* 0x000fc400078e000a */
[----:B------:R-:W-:Y:S01]  /*3bd0*/  IMAD.MOV.U32 R22, RZ, RZ, R11 ;  /* 0x000000ffff167224 */ /* 0x000fe200078e000b */
[----:B------:R-:W-:Y:S01]  /*3be0*/  IADD3.X R13, PT, PT, R0, UR7, RZ, P1, P2 ;  /* 0x00000007000d7c10 */ /* 0x000fe20008fe44ff */
[----:B------:R-:W-:Y:S02]  /*3bf0*/  IMAD.MOV.U32 R21, RZ, RZ, R9 ;  /* 0x000000ffff157224 */ /* 0x000fe400078e0009 */
[----:B------:R-:W-:Y:S01]  /*3c00*/  IMAD.MOV.U32 R20, RZ, RZ, R8 ;  /* 0x000000ffff147224 */ /* 0x000fe200078e0008 */
[----:B--2---:R-:W-:-:S13]  /*3c10*/  ISETP.GE.AND P0, PT, R11, R26, PT ;  /* 0x0000001a0b00720c */ /* 0x004fda0003f06270 */
[----:B---3--:R-:W-:Y:S05]  /*3c20*/  @!P0 BRA `(.L_x_353) ;  /* 0x0000000000348947 */ /* 0x008fea0003800000 */
        /* <DEDUP_REMOVED lines=13> */
.L_x_353:
[----:B-1----:R-:W-:Y:S05]  /*3d00*/  BSYNC.RECONVERGENT B1 ;  /* 0x0000000000017941 */ /* 0x002fea0003800200 */
.L_x_352:
[----:B-----5:R-:W-:Y:S01]  /*3d10*/  ISETP.GE.AND P0, PT, R22, R25, PT ;  /* 0x000000191600720c */ /* 0x020fe20003f06270 */
[----:B------:R-:W-:Y:S01]  /*3d20*/  BSSY.RECONVERGENT B1, `(.L_x_354) ;  /* 0x0000015000017945 */ /* 0x000fe20003800200 */
[----:B------:R-:W-:Y:S01]  /*3d30*/  IADD3 R10, P1, PT, R12, 0x100, RZ ;  /* 0x000001000c0a7810 */ /* 0x000fe20007f3e0ff */
[----:B------:R-:W-:Y:S02]  /*3d40*/  IMAD.MOV.U32 R2, RZ, RZ, R24 ;  /* 0x000000ffff027224 */ /* 0x000fe400078e0018 */
[----:B------:R-:W-:Y:S02]  /*3d50*/  IMAD.MOV.U32 R3, RZ, RZ, R22 ;  /* 0x000000ffff037224 */ /* 0x000fe400078e0016 */
[----:B------:R-:W-:Y:S02]  /*3d60*/  IMAD.X R11, RZ, RZ, R13, P1 ;  /* 0x000000ffff0b7224 */ /* 0x000fe400008e060d */
[----:B------:R-:W-:Y:S02]  /*3d70*/  IMAD.MOV.U32 R9, RZ, RZ, R21 ;  /* 0x000000ffff097224 */ /* 0x000fe400078e0015 */
[----:B------:R-:W-:-:S02]  /*3d80*/  IMAD.MOV.U32 R8, RZ, RZ, R20 ;  /* 0x000000ffff087224 */ /* 0x000fc400078e0014 */
[----:B------:R-:W-:Y:S05]  /*3d90*/  @!P0 BRA `(.L_x_355) ;  /* 0x0000000000348947 */ /* 0x000fea0003800000 */
        /* <DEDUP_REMOVED lines=13> */
.L_x_355:
[----:B------:R-:W-:Y:S05]  /*3e70*/  BSYNC.RECONVERGENT B1 ;  /* 0x0000000000017941 */ /* 0x000fea0003800200 */
.L_x_354:
        /* <DEDUP_REMOVED lines=20> */
.L_x_357:
[----:B------:R-:W-:Y:S05]  /*3fc0*/  BSYNC.RECONVERGENT B1 ;  /* 0x0000000000017941 */ /* 0x000fea0003800200 */
.L_x_356:
        /* <DEDUP_REMOVED lines=20> */
.L_x_359:
[----:B------:R-:W-:Y:S05]  /*4110*/  BSYNC.RECONVERGENT B1 ;  /* 0x0000000000017941 */ /* 0x000fea0003800200 */
.L_x_358:
        /* <DEDUP_REMOVED lines=20> */
.L_x_361:
[----:B------:R-:W-:Y:S05]  /*4260*/  BSYNC.RECONVERGENT B1 ;  /* 0x0000000000017941 */ /* 0x000fea0003800200 */
.L_x_360:
[----:B------:R-:W-:-:S04]  /*4270*/  IADD3 R2, P1, PT, R5, 0xa00, RZ ;  /* 0x00000a0005027810 */ /* 0x000fc80007f3e0ff */
[----:B------:R-:W-:Y:S01]  /*4280*/  ISETP.GT.U32.AND P0, PT, R2, UR4, PT ;  /* 0x0000000402007c0c */ /* 0x000fe2000bf04070 */
[----:B------:R-:W-:Y:S01]  /*4290*/  IMAD.X R2, RZ, RZ, R0, P1 ;  /* 0x000000ffff027224 */ /* 0x000fe200008e0600 */
[----:B------:R-:W-:-:S04]  /*42a0*/  IADD3 R5, P1, PT, R5, 0x500, RZ ;  /* 0x0000050005057810 */ /* 0x000fc80007f3e0ff */
[----:B------:R-:W-:Y:S01]  /*42b0*/  ISETP.GT.AND.EX P0, PT, R2, UR5, PT, P0 ;  /* 0x0000000502007c0c */ /* 0x000fe2000bf04300 */
[----:B------:R-:W-:-:S12]  /*42c0*/  IMAD.X R0, RZ, RZ, R0, P1 ;  /* 0x000000ffff007224 */ /* 0x000fd800008e0600 */
[----:B------:R-:W-:Y:S05]  /*42d0*/  @!P0 BRA `(.L_x_362) ;  /* 0xfffffff800048947 */ /* 0x000fea000383ffff */
.L_x_351:
        /* <DEDUP_REMOVED lines=8> */
[----:B------:R-:W-:Y:S01]  /*4360*/  BSSY.RECONVERGENT B2, `(.L_x_365) ;  /* 0x0000033000027945 */ /* 0x000fe20003800200 */
[----:B------:R-:W-:Y:S02]  /*4370*/  IMAD.MOV.U32 R12, RZ, RZ, R4 ;  /* 0x000000ffff0c7224 */ /* 0x000fe400078e0004 */
[----:B------:R-:W-:-:S04]  /*4380*/  IADD3 R6, PT, PT, -R5, UR4, R6 ;  /* 0x0000000405067c10 */ /* 0x000fc8000fffe106 */
[----:B------:R-:W-:-:S04]  /*4390*/  LOP3.LUT R2, R6, 0x300, RZ, 0xc0, !PT ;  /* 0x0000030006027812 */ /* 0x000fc800078ec0ff */
[----:B------:R-:W-:-:S13]  /*43a0*/  ISETP.NE.AND P0, PT, R2, 0x300, PT ;  /* 0x000003000200780c */ /* 0x000fda0003f05270 */
[----:B------:R-:W-:Y:S05]  /*43b0*/  @!P0 BRA `(.L_x_366) ;  /* 0x0000000000b48947 */ /* 0x000fea0003800000 */
[----:B------:R-:W0:Y:S01]  /*43c0*/  LDCU.64 UR10, c[0x0][0x380] ;  /* 0x00007000ff0a77ac */ /* 0x000e220008000a00 */
[----:B------:R-:W-:Y:S01]  /*43d0*/  IADD3 R3, P0, PT, R4, R5, RZ ;  /* 0x0000000504037210 */ /* 0x000fe20007f1e0ff */
[----:B------:R-:W-:Y:S01]  /*43e0*/  IMAD.MOV.U32 R12, RZ, RZ, R4 ;  /* 0x000000ffff0c7224 */ /* 0x000fe200078e0004 */
[----:B------:R-:W-:-:S03]  /*43f0*/  LEA.HI R2, R6, 0x1, RZ, 0x18 ;  /* 0x0000000106027811 */ /* 0x000fc600078fc0ff */
[----:B------:R-:W-:Y:S01]  /*4400*/  IMAD.X R20, RZ, RZ, R0, P0 ;  /* 0x000000ffff147224 */ /* 0x000fe200000e0600 */
[----:B------:R-:W-:Y:S02]  /*4410*/  IADD3 R19, P0, PT, R3, UR6, RZ ;  /* 0x0000000603137c10 */ /* 0x000fe4000ff1e0ff */
[----:B------:R-:W-:-:S05]  /*4420*/  LOP3.LUT R2, R2, 0x3, RZ, 0xc0, !PT ;  /* 0x0000000302027812 */ /* 0x000fca00078ec0ff */
[----:B------:R-:W-:Y:S01]  /*4430*/  IMAD.MOV R7, RZ, RZ, -R2 ;  /* 0x000000ffff077224 */ /* 0x000fe200078e0a02 */
[----:B0-----:R-:W-:-:S04]  /*4440*/  LEA R18, P1, R3, UR10, 0x3 ;  /* 0x0000000a03127c11 */ /* 0x001fc8000f8218ff */
[----:B------:R-:W-:Y:S02]  /*4450*/  IADD3 R18, P2, PT, R18, 0x4, RZ ;  /* 0x0000000412127810 */ /* 0x000fe40007f5e0ff */
[----:B------:R-:W-:Y:S02]  /*4460*/  LEA.HI.X R3, R3, UR11, R20, 0x3, P1 ;  /* 0x0000000b03037c11 */ /* 0x000fe400088f1c14 */
[----:B------:R-:W-:-:S03]  /*4470*/  IADD3.X R20, PT, PT, R20, UR7, RZ, P0, !PT ;  /* 0x0000000714147c10 */ /* 0x000fc600087fe4ff */
[----:B------:R-:W-:-:S07]  /*4480*/  IMAD.X R3, RZ, RZ, R3, P2 ;  /* 0x000000ffff037224 */ /* 0x000fce00010e0603 */
.L_x_369:
        /* <DEDUP_REMOVED lines=26> */
.L_x_368:
[----:B------:R-:W-:Y:S05]  /*4630*/  BSYNC.RECONVERGENT B3 ;  /* 0x0000000000037941 */ /* 0x000fea0003800200 */
.L_x_367:
[----:B------:R-:W-:Y:S01]  /*4640*/  IADD3 R19, P0, PT, R19, 0x100, RZ ;  /* 0x0000010013137810 */ /* 0x000fe20007f1e0ff */
[----:B------:R-:W-:Y:S02]  /*4650*/  IMAD.X R3, RZ, RZ, R3, P3 ;  /* 0x000000ffff037224 */ /* 0x000fe400018e0603 */
[----:B------:R-:W-:Y:S02]  /*4660*/  VIADD R12, R12, 0x100 ;  /* 0x000001000c0c7836 */ /* 0x000fe40000000000 */
[----:B------:R-:W-:Y:S01]  /*4670*/  IMAD.X R20, RZ, RZ, R20, P0 ;  /* 0x000000ffff147224 */ /* 0x000fe200000e0614 */
[----:B------:R-:W-:Y:S07]  /*4680*/  @P2 BRA `(.L_x_369) ;  /* 0xfffffffc00802947 */ /* 0x000fee000383ffff */
.L_x_366:
[----:B------:R-:W-:Y:S05]  /*4690*/  BSYNC.RECONVERGENT B2 ;  /* 0x0000000000027941 */ /* 0x000fea0003800200 */
.L_x_365:
[----:B------:R-:W-:-:S13]  /*46a0*/  ISETP.GE.U32.AND P0, PT, R6, 0x300, PT ;  /* 0x000003000600780c */ /* 0x000fda0003f06070 */
[----:B------:R-:W-:Y:S05]  /*46b0*/  @!P0 BRA `(.L_x_364) ;  /* 0x0000000400b88947 */ /* 0x000fea0003800000 */
[----:B------:R-:W0:Y:S01]  /*46c0*/  LDC.64 R2, c[0x0][0x380] ;  /* 0x0000e000ff027b82 */ /* 0x000e220000000a00 */
[----:B------:R-:W-:-:S07]  /*46d0*/  VIADD R17, R12, 0x200 ;  /* 0x000002000c117836 */ /* 0x000fce0000000000 */
[----:B------:R-:W1:Y:S02]  /*46e0*/  LDC.64 R6, c[0x0][0x388] ;  /* 0x0000e200ff067b82 */ /* 0x000e640000000a00 */
.L_x_378:
[----:B------:R-:W-:-:S05]  /*46f0*/  VIADD R12, R17, 0xfffffe00 ;  /* 0xfffffe00110c7836 */ /* 0x000fca0000000000 */
[----:B------:R-:W-:-:S05]  /*4700*/  IADD3 R19, P0, PT, R12, R5, RZ ;  /* 0x000000050c137210 */ /* 0x000fca0007f1e0ff */
        /* <DEDUP_REMOVED lines=11> */
[----:B------:R-:W-:Y:S02]  /*47c0*/  IMAD.X R23, R22, 0x1, R7, P1 ;  /* 0x0000000116177824 */ /* 0x000fe400008e0607 */
[----:B------:R-:W-:Y:S02]  /*47d0*/  IMAD.MOV.U32 R19, RZ, RZ, R9 ;  /* 0x000000ffff137224 */ /* 0x000fe400078e0009 */
[----:B------:R-:W-:Y:S01]  /*47e0*/  IMAD.MOV.U32 R22, RZ, RZ, R8 ;  /* 0x000000ffff167224 */ /* 0x000fe200078e0008 */
        /* <DEDUP_REMOVED lines=15> */
.L_x_371:
[----:B------:R-:W-:Y:S05]  /*48e0*/  BSYNC.RECONVERGENT B2 ;  /* 0x0000000000027941 */ /* 0x000fea0003800200 */
.L_x_370:
[----:B-----5:R-:W-:Y:S01]  /*48f0*/  ISETP.GE.AND P0, PT, R21, R18, PT ;  /* 0x000000121500720c */ /* 0x020fe20003f06270 */
[----:B------:R-:W-:Y:S01]  /*4900*/  VIADD R8, R17, 0xffffff00 ;  /* 0xffffff0011087836 */ /* 0x000fe20000000000 */
[----:B------:R-:W-:Y:S01]  /*4910*/  BSSY.RECONVERGENT B2, `(.L_x_372) ;  /* 0x0000015000027945 */ /* 0x000fe20003800200 */
[----:B------:R-:W-:Y:S02]  /*4920*/  IMAD.MOV.U32 R9, RZ, RZ, R21 ;  /* 0x000000ffff097224 */ /* 0x000fe400078e0015 */
[----:B------:R-:W-:Y:S01]  /*4930*/  IMAD.MOV.U32 R10, RZ, RZ, R19 ;  /* 0x000000ffff0a7224 */ /* 0x000fe200078e0013 */
[----:B------:R-:W-:Y:S01]  /*4940*/  IADD3 R24, P1, P2, R5, R6, R8 ;  /* 0x0000000605187210 */ /* 0x000fe20007a3e008 */
[----:B------:R-:W-:Y:S02]  /*4950*/  IMAD.MOV.U32 R8, RZ, RZ, R20 ;  /* 0x000000ffff087224 */ /* 0x000fe400078e0014 */
[----:B------:R-:W-:Y:S01]  /*4960*/  IMAD.MOV.U32 R11, RZ, RZ, R22 ;  /* 0x000000ffff0b7224 */ /* 0x000fe200078e0016 */
[----:B------:R-:W-:-:S03]  /*4970*/  IADD3.X R23, PT, PT, R0, R7, RZ, P1, P2 ;  /* 0x0000000700177210 */ /* 0x000fc60000fe44ff */
[----:B------:R-:W-:Y:S06]  /*4980*/  @!P0 BRA `(.L_x_373) ;  /* 0x0000000000348947 */ /* 0x000fec0003800000 */
        /* <DEDUP_REMOVED lines=13> */
.L_x_373:
[----:B------:R-:W-:Y:S05]  /*4a60*/  BSYNC.RECONVERGENT B2 ;  /* 0x0000000000027941 */ /* 0x000fea0003800200 */
.L_x_372:
[----:B------:R-:W-:Y:S01]  /*4a70*/  ISETP.GE.AND P0, PT, R9, R16, PT ;  /* 0x000000100900720c */ /* 0x000fe20003f06270 */
[----:B------:R-:W-:Y:S01]  /*4a80*/  VIADD R20, R17, 0x100 ;  /* 0x0000010011147836 */ /* 0x000fe20000000000 */
[CC--:B------:R-:W-:Y:S01]  /*4a90*/  IADD3 R23, P3, P4, R5.reuse, R6.reuse, R17 ;  /* 0x0000000605177210 */ /* 0x0c0fe20007c7e011 */
[----:B------:R-:W-:Y:S01]  /*4aa0*/  BSSY.RECONVERGENT B2, `(.L_x_374) ;  /* 0x0000015000027945 */ /* 0x000fe20003800200 */
[----:B------:R-:W-:Y:S02]  /*4ab0*/  IMAD.MOV.U32 R22, RZ, RZ, R8 ;  /* 0x000000ffff167224 */ /* 0x000fe400078e0008 */
[----:B------:R-:W-:Y:S01]  /*4ac0*/  IADD3 R20, P1, P2, R5, R6, R20 ;  /* 0x0000000605147210 */ /* 0x000fe20007a3e014 */
[----:B------:R-:W-:Y:S01]  /*4ad0*/  IMAD.MOV.U32 R21, RZ, RZ, R9 ;  /* 0x000000ffff157224 */ /* 0x000fe200078e0009 */
[----:B------:R-:W-:Y:S01]  /*4ae0*/  IADD3.X R24, PT, PT, R0, R7, RZ, P3, P4 ;  /* 0x0000000700187210 */ /* 0x000fe20001fe84ff */
[----:B------:R-:W-:Y:S02]  /*4af0*/  IMAD.MOV.U32 R19, RZ, RZ, R10 ;  /* 0x000000ffff137224 */ /* 0x000fe400078e000a */
[----:B------:R-:W-:-:S02]  /*4b00*/  IMAD.MOV.U32 R18, RZ, RZ, R11 ;  /* 0x000000ffff127224 */ /* 0x000fc400078e000b */
[----:B------:R-:W-:Y:S06]  /*4b10*/  @!P0 BRA `(.L_x_375) ;  /* 0x0000000000348947 */ /* 0x000fec0003800000 */
        /* <DEDUP_REMOVED lines=13> */
.L_x_375:
[----:B------:R-:W-:Y:S05]  /*4bf0*/  BSYNC.RECONVERGENT B2 ;  /* 0x0000000000027941 */ /* 0x000fea0003800200 */
.L_x_374:
        /* <DEDUP_REMOVED lines=21> */
.L_x_377:
[----:B------:R-:W-:Y:S05]  /*4d50*/  BSYNC.RECONVERGENT B2 ;  /* 0x0000000000027941 */ /* 0x000fea0003800200 */
.L_x_376:
[C---:B------:R-:W-:Y:S02]  /*4d60*/  VIADD R12, R17.reuse, 0x200 ;  /* 0x00000200110c7836 */ /* 0x040fe40000000000 */
[----:B------:R-:W-:-:S03]  /*4d70*/  VIADD R17, R17, 0x400 ;  /* 0x0000040011117836 */ /* 0x000fc60000000000 */
[----:B------:R-:W-:-:S13]  /*4d80*/  ISETP.GE.AND P0, PT, R12, R15, PT ;  /* 0x0000000f0c00720c */ /* 0x000fda0003f06270 */
[----:B------:R-:W-:Y:S05]  /*4d90*/  @!P0 BRA `(.L_x_378) ;  /* 0xfffffff800548947 */ /* 0x000fea000383ffff */
.L_x_364:
[----:B------:R-:W-:Y:S05]  /*4da0*/  BSYNC.RECONVERGENT B1 ;  /* 0x0000000000017941 */ /* 0x000fea0003800200 */
.L_x_363:
        /* <DEDUP_REMOVED lines=26> */
.L_x_380:
[----:B------:R-:W-:Y:S05]  /*4f50*/  BSYNC.RECONVERGENT B1 ;  /* 0x0000000000017941 */ /* 0x000fea0003800200 */
.L_x_379:
        /* <DEDUP_REMOVED lines=25> */
.L_x_382:
[----:B------:R-:W-:Y:S05]  /*50f0*/  BSYNC.RECONVERGENT B1 ;  /* 0x0000000000017941 */ /* 0x000fea0003800200 */
.L_x_381:
        /* <DEDUP_REMOVED lines=25> */
.L_x_384:
[----:B------:R-:W-:Y:S05]  /*5290*/  BSYNC.RECONVERGENT B1 ;  /* 0x0000000000017941 */ /* 0x000fea0003800200 */
.L_x_383:
        /* <DEDUP_REMOVED lines=25> */
.L_x_386:
[----:B------:R-:W-:Y:S05]  /*5430*/  BSYNC.RECONVERGENT B1 ;  /* 0x0000000000017941 */ /* 0x000fea0003800200 */
.L_x_385:
        /* <DEDUP_REMOVED lines=26> */
.L_x_388:
[----:B------:R-:W-:Y:S05]  /*55e0*/  BSYNC.RECONVERGENT B1 ;  /* 0x0000000000017941 */ /* 0x000fea0003800200 */
.L_x_387:
        /* <DEDUP_REMOVED lines=12> */
.L_x_390:
[----:B------:R-:W-:Y:S05]  /*56b0*/  BSYNC.RECONVERGENT B1 ;  /* 0x0000000000017941 */ /* 0x000fea0003800200 */
.L_x_389:
        /* <DEDUP_REMOVED lines=24> */
[CC--:B0-----:R-:W-:Y:S02]  /*5840*/  @P3 ISETP.GE.U32.AND P0, PT, R5.reuse, R20.reuse, PT ;  /* 0x000000140500320c */ /* 0x0c1fe40003f06070 */
[----:B------:R-:W-:Y:S02]  /*5850*/  @P3 ISETP.LT.U32.AND P2, PT, R5, R20, PT ;  /* 0x000000140500320c */ /* 0x000fe40003f41070 */
[CC--:B------:R-:W-:Y:S02]  /*5860*/  @P3 ISETP.GE.AND.EX P0, PT, R0.reuse, R21.reuse, PT, P0 ;  /* 0x000000150000320c */ /* 0x0c0fe40003f06300 */
[----:B------:R-:W-:Y:S02]  /*5870*/  @P3 ISETP.LT.AND.EX P2, PT, R0, R21, PT, P2 ;  /* 0x000000150000320c */ /* 0x000fe40003f41320 */
[----:B------:R-:W-:Y:S02]  /*5880*/  @P3 SEL R23, R2, R18, !P0 ;  /* 0x0000001202173207 */ /* 0x000fe40004000000 */
[----:B------:R-:W-:-:S02]  /*5890*/  @P3 SEL R22, R3, R19, !P0 ;  /* 0x0000001303163207 */ /* 0x000fc40004000000 */
[----:B------:R-:W-:Y:S02]  /*58a0*/  @P3 SEL R20, R5, R20, P2 ;  /* 0x0000001405143207 */ /* 0x000fe40001000000 */
[----:B------:R-:W-:-:S07]  /*58b0*/  @P3 SEL R21, R0, R21, P2 ;  /* 0x0000001500153207 */ /* 0x000fce0001000000 */
.L_x_392:
[----:B------:R-:W-:Y:S05]  /*58c0*/  BSYNC.RECONVERGENT B1 ;  /* 0x0000000000017941 */ /* 0x000fea0003800200 */
.L_x_391:
        /* <DEDUP_REMOVED lines=21> */
.L_x_394:
[----:B------:R-:W-:Y:S05]  /*5a20*/  BSYNC.RECONVERGENT B1 ;  /* 0x0000000000017941 */ /* 0x000fea0003800200 */
.L_x_393:
        /* <DEDUP_REMOVED lines=13> */
[----:B------:R-:W-:Y:S02]  /*5b00*/  @P3 ISETP.LT.U32.AND P2, PT, R19, R2, PT ;  /* 0x000000021300320c */ /* 0x000fe40003f41070 */
[CC--:B------:R-:W-:Y:S02]  /*5b10*/  @P3 ISETP.GE.AND.EX P0, PT, R24.reuse, R3.reuse, PT, P0 ;  /* 0x000000031800320c */ /* 0x0c0fe40003f06300 */
[----:B------:R-:W-:Y:S02]  /*5b20*/  @P3 ISETP.LT.AND.EX P2, PT, R24, R3, PT, P2 ;  /* 0x000000031800320c */ /* 0x000fe40003f41320 */
[----:B------:R-:W-:Y:S02]  /*5b30*/  @P3 SEL R17, R5, R6, !P0 ;  /* 0x0000000605113207 */ /* 0x000fe40004000000 */
[----:B------:R-:W-:-:S02]  /*5b40*/  @P3 SEL R16, R0, R7, !P0 ;  /* 0x0000000700103207 */ /* 0x000fc40004000000 */
[----:B------:R-:W-:Y:S02]  /*5b50*/  @P3 SEL R2, R19, R2, P2 ;  /* 0x0000000213023207 */ /* 0x000fe40001000000 */
[----:B------:R-:W-:-:S07]  /*5b60*/  @P3 SEL R18, R24, R3, P2 ;  /* 0x0000000318123207 */ /* 0x000fce0001000000 */
.L_x_396:
[----:B------:R-:W-:Y:S05]  /*5b70*/  BSYNC.RECONVERGENT B1 ;  /* 0x0000000000017941 */ /* 0x000fea0003800200 */
.L_x_395:
        /* <DEDUP_REMOVED lines=21> */
.L_x_398:
[----:B------:R-:W-:Y:S05]  /*5cd0*/  BSYNC.RECONVERGENT B1 ;  /* 0x0000000000017941 */ /* 0x000fea0003800200 */
.L_x_397:
        /* <DEDUP_REMOVED lines=21> */
.L_x_400:
[----:B------:R-:W-:Y:S05]  /*5e30*/  BSYNC.RECONVERGENT B1 ;  /* 0x0000000000017941 */ /* 0x000fea0003800200 */
.L_x_399:
        /* <DEDUP_REMOVED lines=21> */
.L_x_402:
[----:B------:R-:W-:Y:S05]  /*5f90*/  BSYNC.RECONVERGENT B1 ;  /* 0x0000000000017941 */ /* 0x000fea0003800200 */
.L_x_401:
        /* <DEDUP_REMOVED lines=20> */
.L_x_312:
[----:B------:R-:W-:Y:S05]  /*60e0*/  BSYNC.RECONVERGENT B0 ;  /* 0x0000000000007941 */ /* 0x000fea0003800200 */
.L_x_281:
[----:B------:R-:W-:Y:S05]  /*60f0*/  @P1 EXIT ;  /* 0x000000000000194d */ /* 0x000fea0003800000 */
[----:B0-----:R-:W0:Y:S01]  /*6100*/  LDC.64 R6, c[0x0][0x390] ;  /* 0x0000e400ff067b82 */ /* 0x001e220000000a00 */
[----:B------:R-:W-:Y:S02]  /*6110*/  IMAD.MOV.U32 R4, RZ, RZ, R5 ;  /* 0x000000ffff047224 */ /* 0x000fe400078e0005 */
[----:B------:R-:W-:Y:S01]  /*6120*/  IMAD.MOV.U32 R5, RZ, RZ, R0 ;  /* 0x000000ffff057224 */ /* 0x000fe200078e0000 */
[----:B0-----:R-:W-:Y:S04]  /*6130*/  STG.E.64 desc[UR8][R6.64], R2 ;  /* 0x0000000206007986 */ /* 0x001fe8000c101b08 */
[----:B------:R-:W-:Y:S01]  /*6140*/  STG.E.64 desc[UR8][R6.64+0x8], R4 ;  /* 0x0000080406007986 */ /* 0x000fe2000c101b08 */
[----:B------:R-:W-:Y:S05]  /*6150*/  EXIT ;  /* 0x000000000000794d */ /* 0x000fea0003800000 */
.L_x_403:
        /* <DEDUP_REMOVED lines=10> */
.L_x_793:


//--------------------- .text._ZN6thrust24THRUST_300001_SM_1000_NS8cuda_cub4core6detail13_kernel_agentINS1_8__reduce11ReduceAgentIPN4cuda3std3__45tupleIJ2qulEEESD_SC_iNS1_9__extrema9arg_min_fISB_l17compare_key_valueEEEEJSD_SD_iSH_EEEvDpT0_ --------------------------
	.section	.text._ZN6thrust24THRUST_300001_SM_1000_NS8cuda_cub4core6detail13_kernel_agentINS1_8__reduce11ReduceAgentIPN4cuda3std3__45tupleIJ2qulEEESD_SC_iNS1_9__extrema9arg_min_fISB_l17compare_key_valueEEEEJSD_SD_iSH_EEEvDpT0_,"ax",@progbits
	.align	128
        .global         _ZN6thrust24THRUST_300001_SM_1000_NS8cuda_cub4core6detail13_kernel_agentINS1_8__reduce11ReduceAgentIPN4cuda3std3__45tupleIJ2qulEEESD_SC_iNS1_9__extrema9arg_min_fISB_l17compare_key_valueEEEEJSD_SD_iSH_EEEvDpT0_
        .type           _ZN6thrust24THRUST_300001_SM_1000_NS8cuda_cub4core6detail13_kernel_agentINS1_8__reduce11ReduceAgentIPN4cuda3std3__45tupleIJ2qulEEESD_SC_iNS1_9__extrema9arg_min_fISB_l17compare_key_valueEEEEJSD_SD_iSH_EEEvDpT0_,@function
        .size           _ZN6thrust24THRUST_300001_SM_1000_NS8cuda_cub4core6detail13_kernel_agentINS1_8__reduce11ReduceAgentIPN4cuda3std3__45tupleIJ2qulEEESD_SC_iNS1_9__extrema9arg_min_fISB_l17compare_key_valueEEEEJSD_SD_iSH_EEEvDpT0_,(.L_x_794 - _ZN6thrust24THRUST_300001_SM_1000_NS8cuda_cub4core6detail13_kernel_agentINS1_8__reduce11ReduceAgentIPN4cuda3std3__45tupleIJ2qulEEESD_SC_iNS1_9__extrema9arg_min_fISB_l17compare_key_valueEEEEJSD_SD_iSH_EEEvDpT0_)
        .other          _ZN6thrust24THRUST_300001_SM_1000_NS8cuda_cub4core6detail13_kernel_agentINS1_8__reduce11ReduceAgentIPN4cuda3std3__45tupleIJ2qulEEESD_SC_iNS1_9__extrema9arg_min_fISB_l17compare_key_valueEEEEJSD_SD_iSH_EEEvDpT0_,@"STO_CUDA_ENTRY STV_DEFAULT"
_ZN6thrust24THRUST_300001_SM_1000_NS8cuda_cub4core6detail13_kernel_agentINS1_8__reduce11ReduceAgentIPN4cuda3std3__45tupleIJ2qulEEESD_SC_iNS1_9__extrema9arg_min_fISB_l17compare_key_valueEEEEJSD_SD_iSH_EEEvDpT0_:
.text._ZN6thrust24THRUST_300001_SM_1000_NS8cuda_cub4core6detail13_kernel_agentINS1_8__reduce11ReduceAgentIPN4cuda3std3__45tupleIJ2qulEEESD_SC_iNS1_9__extrema9arg_min_fISB_l17compare_key_valueEEEEJSD_SD_iSH_EEEvDpT0_:
        /* <DEDUP_REMOVED lines=21> */
.L_x_407:
[----:B0-----:R-:W-:Y:S05]  /*0150*/  BSYNC.RECONVERGENT B1 ;  /* 0x0000000000017941 */ /* 0x001fea0003800200 */
.L_x_406:
[----:B------:R-:W-:Y:S01]  /*0160*/  ISETP.GE.AND P0, PT, R19, UR4, PT ;  /* 0x0000000413007c0c */ /* 0x000fe2000bf06270 */
[----:B------:R-:W-:-:S12]  /*0170*/  BSSY.RECONVERGENT B1, `(.L_x_408) ;  /* 0x0000091000017945 */ /* 0x000fd80003800200 */
[----:B------:R-:W-:Y:S05]  /*0180*/  @P0 BRA `(.L_x_409) ;  /* 0x00000008003c0947 */ /* 0x000fea0003800000 */
[----:B------:R-:W-:Y:S01]  /*0190*/  LOP3.LUT R0, RZ, R19, RZ, 0x33, !PT ;  /* 0x00000013ff007212 */ /* 0x000fe200078e33ff */
[----:B------:R-:W-:Y:S04]  /*01a0*/  BSSY.RECONVERGENT B2, `(.L_x_410) ;  /* 0x000002b000027945 */ /* 0x000fe80003800200 */
[----:B------:R-:W-:-:S05]  /*01b0*/  VIADD R0, R0, UR4 ;  /* 0x0000000400007c36 */ /* 0x000fca0008000000 */
[----:B-1----:R-:W-:-:S04]  /*01c0*/  LOP3.LUT R2, R0, 0x300, RZ, 0xc0, !PT ;  /* 0x0000030000027812 */ /* 0x002fc800078ec0ff */
[----:B------:R-:W-:-:S13]  /*01d0*/  ISETP.NE.AND P0, PT, R2, 0x300, PT ;  /* 0x000003000200780c */ /* 0x000fda0003f05270 */
[----:B------:R-:W-:Y:S05]  /*01e0*/  @!P0 BRA `(.L_x_411) ;  /* 0x0000000000988947 */ /* 0x000fea0003800000 */
[----:B------:R-:W0:Y:S01]  /*01f0*/  LDC.64 R2, c[0x0][0x380] ;  /* 0x0000e000ff027b82 */ /* 0x000e220000000a00 */
[----:B------:R-:W-:-:S04]  /*0200*/  LEA.HI R4, R0, 0x1, RZ, 0x18 ;  /* 0x0000000100047811 */ /* 0x000fc800078fc0ff */
[----:B------:R-:W-:-:S05]  /*0210*/  LOP3.LUT R4, R4, 0x3, RZ, 0xc0, !PT ;  /* 0x0000000304047812 */ /* 0x000fca00078ec0ff */
[----:B------:R-:W-:Y:S02]  /*0220*/  IMAD.MOV R8, RZ, RZ, -R4 ;  /* 0x000000ffff087224 */ /* 0x000fe400078e0a04 */
[----:B0-----:R-:W-:-:S04]  /*0230*/  IMAD.WIDE.U32 R2, R19, 0x10, R2 ;  /* 0x0000001013027825 */ /* 0x001fc800078e0002 */
[----:B------:R-:W-:Y:S02]  /*0240*/  IMAD.MOV.U32 R10, RZ, RZ, R2 ;  /* 0x000000ffff0a7224 */ /* 0x000fe400078e0002 */
[----:B------:R-:W-:-:S07]  /*0250*/  IMAD.MOV.U32 R5, RZ, RZ, R3 ;  /* 0x000000ffff057224 */ /* 0x000fce00078e0003 */
.L_x_414:
        /* <DEDUP_REMOVED lines=27> */
.L_x_413:
[----:B------:R-:W-:Y:S05]  /*0410*/  BSYNC.RECONVERGENT B3 ;  /* 0x0000000000037941 */ /* 0x000fea0003800200 */
.L_x_412:
[----:B------:R-:W-:Y:S02]  /*0420*/  IMAD.X R5, RZ, RZ, R5, P3 ;  /* 0x000000ffff057224 */ /* 0x000fe400018e0605 */
[----:B------:R-:W-:Y:S01]  /*0430*/  VIADD R19, R19, 0x100 ;  /* 0x0000010013137836 */ /* 0x000fe20000000000 */
[----:B------:R-:W-:Y:S06]  /*0440*/  @P2 BRA `(.L_x_414) ;  /* 0xfffffffc00842947 */ /* 0x000fec000383ffff */
.L_x_411:
[----:B------:R-:W-:Y:S05]  /*0450*/  BSYNC.RECONVERGENT B2 ;  /* 0x0000000000027941 */ /* 0x000fea0003800200 */
.L_x_410:
[----:B------:R-:W0:Y:S01]  /*0460*/  LDC.64 R10, c[0x0][0x380] ;  /* 0x0000e000ff0a7b82 */ /* 0x000e220000000a00 */
[----:B------:R-:W-:-:S13]  /*0470*/  ISETP.GE.U32.AND P0, PT, R0, 0x300, PT ;  /* 0x000003000000780c */ /* 0x000fda0003f06070 */
[----:B------:R-:W-:Y:S05]  /*0480*/  @!P0 BRA `(.L_x_409) ;  /* 0x00000004007c8947 */ /* 0x000fea0003800000 */
.L_x_423:
[----:B0-----:R-:W-:-:S05]  /*0490*/  IMAD.WIDE R8, R19, 0x10, R10 ;  /* 0x0000001013087825 */ /* 0x001fca00078e020a */
[----:B------:R-:W2:Y:S04]  /*04a0*/  LDG.E.64.CONSTANT R12, desc[UR6][R8.64] ;  /* 0x00000006080c7981 */ /* 0x000ea8000c1e9b00 */
[----:B-----5:R0:W5:Y:S04]  /*04b0*/  LDG.E.64.CONSTANT R6, desc[UR6][R8.64+0x1000] ;  /* 0x0010000608067981 */ /* 0x020168000c1e9b00 */
        /* <DEDUP_REMOVED lines=23> */
.L_x_416:
[----:B------:R-:W-:Y:S05]  /*0630*/  BSYNC.RECONVERGENT B2 ;  /* 0x0000000000027941 */ /* 0x000fea0003800200 */
.L_x_415:
        /* <DEDUP_REMOVED lines=21> */
.L_x_418:
[----:B------:R-:W-:Y:S05]  /*0790*/  BSYNC.RECONVERGENT B2 ;  /* 0x0000000000027941 */ /* 0x000fea0003800200 */
.L_x_417:
        /* <DEDUP_REMOVED lines=21> */
.L_x_420:
[----:B------:R-:W-:Y:S05]  /*08f0*/  BSYNC.RECONVERGENT B2 ;  /* 0x0000000000027941 */ /* 0x000fea0003800200 */
.L_x_419:
        /* <DEDUP_REMOVED lines=20> */
.L_x_422:
[----:B------:R-:W-:Y:S05]  /*0a40*/  BSYNC.RECONVERGENT B2 ;  /* 0x0000000000027941 */ /* 0x000fea0003800200 */
.L_x_421:
[----:B------:R-:W-:-:S05]  /*0a50*/  VIADD R19, R19, 0x400 ;  /* 0x0000040013137836 */ /* 0x000fca0000000000 */
[----:B------:R-:W-:-:S13]  /*0a60*/  ISETP.GE.AND P0, PT, R19, UR5, PT ;  /* 0x0000000513007c0c */ /* 0x000fda000bf06270 */
[----:B------:R-:W-:Y:S05]  /*0a70*/  @!P0 BRA `(.L_x_423) ;  /* 0xfffffff800848947 */ /* 0x000fea000383ffff */
.L_x_409:
[----:B------:R-:W-:Y:S05]  /*0a80*/  BSYNC.RECONVERGENT B1 ;  /* 0x0000000000017941 */ /* 0x000fea0003800200 */
.L_x_408:
[----:B------:R-:W2:Y:S02]  /*0a90*/  LDCU UR4, c[0x0][0x390] ;  /* 0x00007200ff0477ac */ /* 0x000ea40008000800 */
[----:B--2---:R-:W-:-:S09]  /*0aa0*/  UISETP.GE.AND UP0, UPT, UR4, 0x100, UPT ;  /* 0x000001000400788c */ /* 0x004fd2000bf06270 */
[----:B------:R-:W-:Y:S05]  /*0ab0*/  BRA.U !UP0, `(.L_x_424) ;  /* 0x0000001108d87547 */ /* 0x000fea000b800000 */
[----:B------:R-:W2:Y:S01]  /*0ac0*/  S2R R12, SR_LANEID ;  /* 0x00000000000c7919 */ /* 0x000ea20000000000 */
[----:B------:R-:W-:Y:S01]  /*0ad0*/  BSSY.RECONVERGENT B1, `(.L_x_425) ;  /* 0x0000019000017945 */ /* 0x000fe20003800200 */
[----:B-----5:R-:W-:Y:S01]  /*0ae0*/  IMAD.MOV.U32 R5, RZ, RZ, R16 ;  /* 0x000000ffff057224 */ /* 0x020fe200078e0010 */
[----:B------:R-:W3:Y:S01]  /*0af0*/  SHFL.DOWN PT, R4, R15, 0x1, 0x1f ;  /* 0x08201f000f047f89 */ /* 0x000ee200000e0000 */
[----:B------:R-:W-:Y:S02]  /*0b00*/  IMAD.MOV.U32 R8, RZ, RZ, R17 ;  /* 0x000000ffff087224 */ /* 0x000fe400078e0011 */
[----:B------:R-:W-:Y:S01]  /*0b10*/  IMAD.MOV.U32 R0, RZ, RZ, R15 ;  /* 0x000000ffff007224 */ /* 0x000fe200078e000f */
[----:B-1----:R1:W4:Y:S01]  /*0b20*/  SHFL.DOWN PT, R3, R14, 0x1, 0x1f ;  /* 0x08201f000e037f89 */ /* 0x00232200000e0000 */
[----:B------:R-:W-:-:S03]  /*0b30*/  IMAD.MOV.U32 R2, RZ, RZ, R14 ;  /* 0x000000ffff027224 */ /* 0x000fc600078e000e */
[----:B------:R1:W0:Y:S04]  /*0b40*/  SHFL.DOWN PT, R7, R16, 0x1, 0x1f ;  /* 0x08201f0010077f89 */ /* 0x00022800000e0000 */
[----:B------:R1:W0:Y:S01]  /*0b50*/  SHFL.DOWN PT, R9, R17, 0x1, 0x1f ;  /* 0x08201f0011097f89 */ /* 0x00022200000e0000 */
[----:B---3--:R-:W-:-:S04]  /*0b60*/  ISETP.GE.AND P0, PT, R15, R4, PT ;  /* 0x000000040f00720c */ /* 0x008fc80003f06270 */
[----:B--2---:R-:W-:-:S13]  /*0b70*/  ISETP.GT.OR P0, PT, R12, 0x1e, !P0 ;  /* 0x0000001e0c00780c */ /* 0x004fda0004704670 */
[----:B01--4-:R-:W-:Y:S05]  /*0b80*/  @P0 BRA `(.L_x_426) ;  /* 0x0000000000340947 */ /* 0x013fea0003800000 */
        /* <DEDUP_REMOVED lines=13> */
.L_x_426:
[----:B------:R-:W-:Y:S05]  /*0c60*/  BSYNC.RECONVERGENT B1 ;  /* 0x0000000000017941 */ /* 0x000fea0003800200 */
.L_x_425:
        /* <DEDUP_REMOVED lines=25> */
.L_x_428:
[----:B------:R-:W-:Y:S05]  /*0e00*/  BSYNC.RECONVERGENT B1 ;  /* 0x0000000000017941 */ /* 0x000fea0003800200 */
.L_x_427:
        /* <DEDUP_REMOVED lines=25> */
.L_x_430:
[----:B------:R-:W-:Y:S05]  /*0fa0*/  BSYNC.RECONVERGENT B1 ;  /* 0x0000000000017941 */ /* 0x000fea0003800200 */
.L_x_429:
        /* <DEDUP_REMOVED lines=25> */
.L_x_432:
[----:B------:R-:W-:Y:S05]  /*1140*/  BSYNC.RECONVERGENT B1 ;  /* 0x0000000000017941 */ /* 0x000fea0003800200 */
.L_x_431:
        /* <DEDUP_REMOVED lines=26> */
.L_x_434:
[----:B------:R-:W-:Y:S05]  /*12f0*/  BSYNC.RECONVERGENT B1 ;  /* 0x0000000000017941 */ /* 0x000fea0003800200 */
.L_x_433:
        /* <DEDUP_REMOVED lines=12> */
.L_x_436:
[----:B------:R-:W-:Y:S05]  /*13c0*/  BSYNC.RECONVERGENT B1 ;  /* 0x0000000000017941 */ /* 0x000fea0003800200 */
.L_x_435:
        /* <DEDUP_REMOVED lines=33> */
.L_x_439:
[----:B------:R-:W-:Y:S05]  /*15e0*/  BSYNC.RECONVERGENT B1 ;  /* 0x0000000000017941 */ /* 0x000fea0003800200 */
.L_x_438:
        /* <DEDUP_REMOVED lines=21> */
.L_x_441:
[----:B------:R-:W-:Y:S05]  /*1740*/  BSYNC.RECONVERGENT B1 ;  /* 0x0000000000017941 */ /* 0x000fea0003800200 */
.L_x_440:
        /* <DEDUP_REMOVED lines=13> */
[CC--:B------:R-:W-:Y:S02]  /*1820*/  @P3 ISETP.LT.U32.AND P0, PT, R21.reuse, R2.reuse, PT ;  /* 0x000000021500320c */ /* 0x0c0fe40003f01070 */
[CC--:B------:R-:W-:Y:S02]  /*1830*/  @P3 ISETP.GE.AND.EX P1, PT, R20.reuse, R3.reuse, PT, P1 ;  /* 0x000000031400320c */ /* 0x0c0fe40003f26310 */
[----:B------:R-:W-:Y:S02]  /*1840*/  @P3 ISETP.LT.AND.EX P0, PT, R20, R3, PT, P0 ;  /* 0x000000031400320c */ /* 0x000fe40003f01300 */
[----:B------:R-:W-:Y:S02]  /*1850*/  @P3 SEL R16, R0, R7, !P1 ;  /* 0x0000000700103207 */ /* 0x000fe40004800000 */
[----:B------:R-:W-:-:S02]  /*1860*/  @P3 SEL R2, R21, R2, P0 ;  /* 0x0000000215023207 */ /* 0x000fc40000000000 */
[----:B------:R-:W-:Y:S02]  /*1870*/  @P3 SEL R18, R20, R3, P0 ;  /* 0x0000000314123207 */ /* 0x000fe40000000000 */
[----:B------:R-:W-:-:S07]  /*1880*/  @P3 SEL R17, R5, R6, !P1 ;  /* 0x0000000605113207 */ /* 0x000fce0004800000 */
.L_x_443:
[----:B------:R-:W-:Y:S05]  /*1890*/  BSYNC.RECONVERGENT B1 ;  /* 0x0000000000017941 */ /* 0x000fea0003800200 */
.L_x_442:
        /* <DEDUP_REMOVED lines=21> */
.L_x_445:
[----:B------:R-:W-:Y:S05]  /*19f0*/  BSYNC.RECONVERGENT B1 ;  /* 0x0000000000017941 */ /* 0x000fea0003800200 */
.L_x_444:
        /* <DEDUP_REMOVED lines=21> */
.L_x_447:
[----:B------:R-:W-:Y:S05]  /*1b50*/  BSYNC.RECONVERGENT B1 ;  /* 0x0000000000017941 */ /* 0x000fea0003800200 */
.L_x_446:
        /* <DEDUP_REMOVED lines=21> */
.L_x_449:
[----:B------:R-:W-:Y:S05]  /*1cb0*/  BSYNC.RECONVERGENT B1 ;  /* 0x0000000000017941 */ /* 0x000fea0003800200 */
.L_x_448:
        /* <DEDUP_REMOVED lines=22> */
.L_x_424:
[----:B------:R-:W-:Y:S01]  /*1e20*/  LOP3.LUT R0, R18, 0x3e0, RZ, 0xc0, !PT ;  /* 0x000003e012007812 */ /* 0x000fe200078ec0ff */
[----:B------:R-:W-:Y:S01]  /*1e30*/  BSSY.RECONVERGENT B1, `(.L_x_450) ;  /* 0x000001f000017945 */ /* 0x000fe20003800200 */
[----:B-----5:R-:W-:Y:S02]  /*1e40*/  IMAD.MOV.U32 R20, RZ, RZ, R16 ;  /* 0x000000ffff147224 */ /* 0x020fe400078e0010 */
[----:B------:R-:W-:Y:S02]  /*1e50*/  IMAD.MOV.U32 R22, RZ, RZ, R17 ;  /* 0x000000ffff167224 */ /* 0x000fe400078e0011 */
[----:B-1----:R-:W-:Y:S01]  /*1e60*/  VIADD R2, R0, 0x20 ;  /* 0x0000002000027836 */ /* 0x002fe20000000000 */
[----:B------:R-:W-:Y:S01]  /*1e70*/  LOP3.LUT R0, RZ, R0, RZ, 0x33, !PT ;  /* 0x00000000ff007212 */ /* 0x000fe200078e33ff */
[----:B------:R-:W-:-:S03]  /*1e80*/  IMAD.MOV.U32 R4, RZ, RZ, R14 ;  /* 0x000000ffff047224 */ /* 0x000fc600078e000e */
[----:B------:R-:W-:Y:S01]  /*1e90*/  ISETP.GT.AND P0, PT, R2, UR4, PT ;  /* 0x0000000402007c0c */ /* 0x000fe2000bf04270 */
[----:B------:R-:W-:Y:S02]  /*1ea0*/  VIADD R0, R0, UR4 ;  /* 0x0000000400007c36 */ /* 0x000fe40008000000 */
[----:B------:R-:W-:-:S03]  /*1eb0*/  IMAD.MOV.U32 R2, RZ, RZ, R15 ;  /* 0x000000ffff027224 */ /* 0x000fc600078e000f */
[----:B------:R-:W-:Y:S02]  /*1ec0*/  SEL R7, R0, 0x1f, P0 ;  /* 0x0000001f00077807 */ /* 0x000fe40000000000 */
[----:B------:R-:W1:Y:S03]  /*1ed0*/  S2R R0, SR_LANEID ;  /* 0x0000000000007919 */ /* 0x000e660000000000 */
[----:B------:R-:W2:Y:S04]  /*1ee0*/  SHFL.DOWN PT, R6, R15, 0x1, R7 ;  /* 0x082000000f067989 */ /* 0x000ea800000e0007 */
[----:B------:R3:W4:Y:S04]  /*1ef0*/  SHFL.DOWN PT, R3, R14, 0x1, R7 ;  /* 0x082000000e037989 */ /* 0x00072800000e0007 */
[----:B------:R3:W0:Y:S04]  /*1f00*/  SHFL.DOWN PT, R5, R16, 0x1, R7 ;  /* 0x0820000010057989 */ /* 0x00062800000e0007 */
[----:B------:R3:W0:Y:S01]  /*1f10*/  SHFL.DOWN PT, R9, R17, 0x1, R7 ;  /* 0x0820000011097989 */ /* 0x00062200000e0007 */
[----:B--2---:R-:W-:-:S04]  /*1f20*/  ISETP.GE.AND P0, PT, R15, R6, PT ;  /* 0x000000060f00720c */ /* 0x004fc80003f06270 */
[----:B-1----:R-:W-:-:S13]  /*1f30*/  ISETP.GE.OR P0, PT, R0, R7, !P0 ;  /* 0x000000070000720c */ /* 0x002fda0004706670 */
        /* <DEDUP_REMOVED lines=14> */
.L_x_451:
[----:B------:R-:W-:Y:S05]  /*2020*/  BSYNC.RECONVERGENT B1 ;  /* 0x0000000000017941 */ /* 0x000fea0003800200 */
.L_x_450:
        /* <DEDUP_REMOVED lines=26> */
.L_x_453:
[----:B------:R-:W-:Y:S05]  /*21d0*/  BSYNC.RECONVERGENT B1 ;  /* 0x0000000000017941 */ /* 0x000fea0003800200 */
.L_x_452:
        /* <DEDUP_REMOVED lines=26> */
.L_x_455:
[----:B------:R-:W-:Y:S05]  /*2380*/  BSYNC.RECONVERGENT B1 ;  /* 0x0000000000017941 */ /* 0x000fea0003800200 */
.L_x_454:
        /* <DEDUP_REMOVED lines=26> */
.L_x_457:
[----:B------:R-:W-:Y:S05]  /*2530*/  BSYNC.RECONVERGENT B1 ;  /* 0x0000000000017941 */ /* 0x000fea0003800200 */
.L_x_456:
        /* <DEDUP_REMOVED lines=27> */
.L_x_459:
[----:B------:R-:W-:Y:S05]  /*26f0*/  BSYNC.RECONVERGENT B1 ;  /* 0x0000000000017941 */ /* 0x000fea0003800200 */
.L_x_458:
        /* <DEDUP_REMOVED lines=12> */
.L_x_461:
[----:B------:R-:W-:Y:S05]  /*27c0*/  BSYNC.RECONVERGENT B1 ;  /* 0x0000000000017941 */ /* 0x000fea0003800200 */
.L_x_460:
        /* <DEDUP_REMOVED lines=34> */
.L_x_463:
[----:B------:R-:W-:Y:S05]  /*29f0*/  BSYNC.RECONVERGENT B1 ;  /* 0x0000000000017941 */ /* 0x000fea0003800200 */
.L_x_462:
        /* <DEDUP_REMOVED lines=31> */
.L_x_465:
[----:B------:R-:W-:Y:S05]  /*2bf0*/  BSYNC.RECONVERGENT B1 ;  /* 0x0000000000017941 */ /* 0x000fea0003800200 */
.L_x_464:
        /* <DEDUP_REMOVED lines=31> */
.L_x_467:
[----:B------:R-:W-:Y:S05]  /*2df0*/  BSYNC.RECONVERGENT B1 ;  /* 0x0000000000017941 */ /* 0x000fea0003800200 */
.L_x_466:
        /* <DEDUP_REMOVED lines=31> */
.L_x_469:
[----:B------:R-:W-:Y:S05]  /*2ff0*/  BSYNC.RECONVERGENT B1 ;  /* 0x0000000000017941 */ /* 0x000fea0003800200 */
.L_x_468:
        /* <DEDUP_REMOVED lines=31> */
.L_x_471:
[----:B------:R-:W-:Y:S05]  /*31f0*/  BSYNC.RECONVERGENT B1 ;  /* 0x0000000000017941 */ /* 0x000fea0003800200 */
.L_x_470:
        /* <DEDUP_REMOVED lines=31> */
.L_x_473:
[----:B------:R-:W-:Y:S05]  /*33f0*/  BSYNC.RECONVERGENT B1 ;  /* 0x0000000000017941 */ /* 0x000fea0003800200 */
.L_x_472:
        /* <DEDUP_REMOVED lines=32> */
.L_x_405:
        /* <DEDUP_REMOVED lines=32> */
.L_x_475:
[----:B------:R-:W-:Y:S05]  /*3800*/  BSYNC.RECONVERGENT B1 ;  /* 0x0000000000017941 */ /* 0x000fea0003800200 */
.L_x_474:
        /* <DEDUP_REMOVED lines=20> */
.L_x_477:
[----:B------:R-:W-:Y:S05]  /*3950*/  BSYNC.RECONVERGENT B1 ;  /* 0x0000000000017941 */ /* 0x000fea0003800200 */
.L_x_476:
        /* <DEDUP_REMOVED lines=20> */
.L_x_479:
[----:B------:R-:W-:Y:S05]  /*3aa0*/  BSYNC.RECONVERGENT B1 ;  /* 0x0000000000017941 */ /* 0x000fea0003800200 */
.L_x_478:
        /* <DEDUP_REMOVED lines=20> */
.L_x_481:
[----:B------:R-:W-:Y:S05]  /*3bf0*/  BSYNC.RECONVERGENT B1 ;  /* 0x0000000000017941 */ /* 0x000fea0003800200 */
.L_x_480:
[----:B------:R-:W-:Y:S01]  /*3c00*/  UISETP.GE.U32.AND UP0, UPT, UR4, 0xa00, UPT ;  /* 0x00000a000400788c */ /* 0x000fe2000bf06070 */
[----:B------:R-:W-:-:S08]  /*3c10*/  IMAD.MOV.U32 R28, RZ, RZ, 0x500 ;  /* 0x00000500ff1c7424 */ /* 0x000fd000078e00ff */
[----:B------:R-:W-:Y:S05]  /*3c20*/  BRA.U !UP0, `(.L_x_482) ;  /* 0x0000000508f47547 */ /* 0x000fea000b800000 */
[----:B------:R-:W-:Y:S01]  /*3c30*/  IMAD.MOV.U32 R28, RZ, RZ, 0x500 ;  /* 0x00000500ff1c7424 */ /* 0x000fe200078e00ff */
[----:B------:R-:W0:Y:S06]  /*3c40*/  LDCU UR4, c[0x0][0x390] ;  /* 0x00007200ff0477ac */ /* 0x000e2c0008000800 */
.L_x_493:
[----:B------:R-:W1:Y:S01]  /*3c50*/  S2R R5, SR_TID.X ;  /* 0x0000000000057919 */ /* 0x000e620000002100 */
[----:B------:R-:W2:Y:S01]  /*3c60*/  LDC.64 R6, c[0x0][0x380] ;  /* 0x0000e000ff067b82 */ /* 0x000ea20000000a00 */
[----:B-1----:R-:W-:-:S04]  /*3c70*/  IMAD.IADD R24, R5, 0x1, R28 ;  /* 0x0000000105187824 */ /* 0x002fc800078e021c */
[----:B--2---:R-:W-:-:S05]  /*3c80*/  IMAD.WIDE.U32 R24, R24, 0x10, R6 ;  /* 0x0000001018187825 */ /* 0x004fca00078e0006 */
        /* <DEDUP_REMOVED lines=15> */
[----:B-1----:R-:W-:Y:S05]  /*3d80*/  @!P0 BRA `(.L_x_484) ;  /* 0x0000000000388947 */ /* 0x002fea0003800000 */
        /* <DEDUP_REMOVED lines=14> */
.L_x_484:
[----:B0-----:R-:W-:Y:S05]  /*3e70*/  BSYNC.RECONVERGENT B1 ;  /* 0x0000000000017941 */ /* 0x001fea0003800200 */
.L_x_483:
        /* <DEDUP_REMOVED lines=20> */
.L_x_486:
[----:B------:R-:W-:Y:S05]  /*3fc0*/  BSYNC.RECONVERGENT B1 ;  /* 0x0000000000017941 */ /* 0x000fea0003800200 */
.L_x_485:
        /* <DEDUP_REMOVED lines=20> */
.L_x_488:
[----:B------:R-:W-:Y:S05]  /*4110*/  BSYNC.RECONVERGENT B1 ;  /* 0x0000000000017941 */ /* 0x000fea0003800200 */
.L_x_487:
        /* <DEDUP_REMOVED lines=20> */
.L_x_490:
[----:B------:R-:W-:Y:S05]  /*4260*/  BSYNC.RECONVERGENT B1 ;  /* 0x0000000000017941 */ /* 0x000fea0003800200 */
.L_x_489:
        /* <DEDUP_REMOVED lines=20> */
.L_x_492:
[----:B------:R-:W-:Y:S05]  /*43b0*/  BSYNC.RECONVERGENT B1 ;  /* 0x0000000000017941 */ /* 0x000fea0003800200 */
.L_x_491:
[C---:B------:R-:W-:Y:S02]  /*43c0*/  VIADD R5, R28.reuse, 0xa00 ;  /* 0x00000a001c057836 */ /* 0x040fe40000000000 */
[----:B------:R-:W-:-:S03]  /*43d0*/  VIADD R28, R28, 0x500 ;  /* 0x000005001c1c7836 */ /* 0x000fc60000000000 */
[----:B------:R-:W-:-:S13]  /*43e0*/  ISETP.GT.AND P0, PT, R5, UR4, PT ;  /* 0x0000000405007c0c */ /* 0x000fda000bf04270 */
[----:B------:R-:W-:Y:S05]  /*43f0*/  @!P0 BRA `(.L_x_493) ;  /* 0xfffffff800148947 */ /* 0x000fea000383ffff */
.L_x_482:
[----:B------:R-:W-:-:S13]  /*4400*/  ISETP.GE.AND P0, PT, R28, UR4, PT ;  /* 0x000000041c007c0c */ /* 0x000fda000bf06270 */
[----:B------:R-:W-:Y:S05]  /*4410*/  @P0 BRA `(.L_x_494) ;  /* 0x00000008007c0947 */ /* 0x000fea0003800000 */
[----:B------:R-:W0:Y:S01]  /*4420*/  S2R R9, SR_TID.X ;  /* 0x0000000000097919 */ /* 0x000e220000002100 */
[----:B------:R-:W-:Y:S01]  /*4430*/  IADD3 R5, PT, PT, -R28, UR4, RZ ;  /* 0x000000041c057c10 */ /* 0x000fe2000fffe1ff */
[----:B------:R-:W-:Y:S03]  /*4440*/  BSSY.RECONVERGENT B1, `(.L_x_494) ;  /* 0x000009c000017945 */ /* 0x000fe60003800200 */
[----:B0-----:R-:W-:-:S13]  /*4450*/  ISETP.GE.AND P0, PT, R9, R5, PT ;  /* 0x000000050900720c */ /* 0x001fda0003f06270 */
        /* <DEDUP_REMOVED lines=8> */
[----:B------:R-:W0:Y:S01]  /*44e0*/  LDC.64 R6, c[0x0][0x380] ;  /* 0x0000e000ff067b82 */ /* 0x000e220000000a00 */
[----:B------:R-:W-:Y:S01]  /*44f0*/  LEA.HI R8, R14, 0x1, RZ, 0x18 ;  /* 0x000000010e087811 */ /* 0x000fe200078fc0ff */
[----:B------:R-:W-:Y:S02]  /*4500*/  IMAD.IADD R13, R9, 0x1, R28 ;  /* 0x00000001090d7824 */ /* 0x000fe400078e021c */
[----:B------:R-:W-:Y:S01]  /*4510*/  IMAD.MOV.U32 R21, RZ, RZ, R9 ;  /* 0x000000ffff157224 */ /* 0x000fe200078e0009 */
[----:B------:R-:W-:-:S05]  /*4520*/  LOP3.LUT R8, R8, 0x3, RZ, 0xc0, !PT ;  /* 0x0000000308087812 */ /* 0x000fca00078ec0ff */
[----:B------:R-:W-:-:S07]  /*4530*/  IMAD.MOV R12, RZ, RZ, -R8 ;  /* 0x000000ffff0c7224 */ /* 0x000fce00078e0a08 */
.L_x_500:
[----:B0-----:R-:W-:-:S05]  /*4540*/  IMAD.WIDE.U32 R10, R13, 0x10, R6 ;  /* 0x000000100d0a7825 */ /* 0x001fca00078e0006 */
[----:B------:R-:W2:Y:S01]  /*4550*/  LDG.E.64.CONSTANT R8, desc[UR6][R10.64] ;  /* 0x000000060a087981 */ /* 0x000ea2000c1e9b00 */
[----:B------:R-:W-:Y:S01]  /*4560*/  VIADD R12, R12, 0x1 ;  /* 0x000000010c0c7836 */ /* 0x000fe20000000000 */
[----:B------:R-:W-:Y:S04]  /*4570*/  BSSY.RECONVERGENT B3, `(.L_x_498) ;  /* 0x0000016000037945 */ /* 0x000fe80003800200 */
        /* <DEDUP_REMOVED lines=21> */
.L_x_499:
[----:B------:R-:W-:Y:S05]  /*46d0*/  BSYNC.RECONVERGENT B3 ;  /* 0x0000000000037941 */ /* 0x000fea0003800200 */
.L_x_498:
[----:B------:R-:W-:Y:S02]  /*46e0*/  VIADD R21, R21, 0x100 ;  /* 0x0000010015157836 */ /* 0x000fe40000000000 */
[----:B------:R-:W-:Y:S01]  /*46f0*/  VIADD R13, R13, 0x100 ;  /* 0x000001000d0d7836 */ /* 0x000fe20000000000 */
[----:B------:R-:W-:Y:S06]  /*4700*/  @P2 BRA `(.L_x_500) ;  /* 0xfffffffc008c2947 */ /* 0x000fec000383ffff */
.L_x_497:
[----:B------:R-:W-:Y:S05]  /*4710*/  BSYNC.RECONVERGENT B2 ;  /* 0x0000000000027941 */ /* 0x000fea0003800200 */
.L_x_496:
[----:B------:R-:W-:-:S13]  /*4720*/  ISETP.GE.U32.AND P0, PT, R14, 0x300, PT ;  /* 0x000003000e00780c */ /* 0x000fda0003f06070 */
[----:B------:R-:W-:Y:S05]  /*4730*/  @!P0 BRA `(.L_x_495) ;  /* 0x0000000400b08947 */ /* 0x000fea0003800000 */
[----:B------:R-:W0:Y:S01]  /*4740*/  LDCU.64 UR8, c[0x0][0x380] ;  /* 0x00007000ff0877ac */ /* 0x000e220008000a00 */
[----:B------:R-:W1:Y:S01]  /*4750*/  LDC.64 R6, c[0x0][0x380] ;  /* 0x0000e000ff067b82 */ /* 0x000e620000000a00 */
[C---:B------:R-:W-:Y:S01]  /*4760*/  IADD3 R11, P0, PT, R21.reuse, R28, RZ ;  /* 0x0000001c150b7210 */ /* 0x040fe20007f1e0ff */
[----:B------:R-:W-:-:S04]  /*4770*/  IMAD.IADD R23, R21, 0x1, R28 ;  /* 0x0000000115177824 */ /* 0x000fc800078e021c */
[----:B------:R-:W-:Y:S01]  /*4780*/  IMAD.X R8, RZ, RZ, RZ, P0 ;  /* 0x000000ffff087224 */ /* 0x000fe200000e06ff */
[----:B0-----:R-:W-:-:S04]  /*4790*/  LEA R10, P1, R11, UR8, 0x4 ;  /* 0x000000080b0a7c11 */ /* 0x001fc8000f8220ff */
[----:B------:R-:W-:Y:S02]  /*47a0*/  IADD3 R10, P0, PT, R10, 0x3008, RZ ;  /* 0x000030080a0a7810 */ /* 0x000fe40007f1e0ff */
[----:B------:R-:W-:-:S05]  /*47b0*/  LEA.HI.X R11, R11, UR9, R8, 0x4, P1 ;  /* 0x000000090b0b7c11 */ /* 0x000fca00088f2408 */
[----:B------:R-:W-:-:S07]  /*47c0*/  IMAD.X R11, RZ, RZ, R11, P0 ;  /* 0x000000ffff0b7224 */ /* 0x000fce00000e060b */
.L_x_509:
[----:B-1----:R-:W-:Y:S01]  /*47d0*/  IMAD.WIDE.U32 R18, R23, 0x10, R6 ;  /* 0x0000001017127825 */ /* 0x002fe200078e0006 */
[----:B------:R0:W5:Y:S04]  /*47e0*/  LDG.E.64.CONSTANT R12, desc[UR6][R10.64+-0x2008] ;  /* 0xffdff8060a0c7981 */ /* 0x000168000c1e9b00 */
[----:B------:R-:W2:Y:S04]  /*47f0*/  LDG.E.64.CONSTANT R8, desc[UR6][R18.64] ;  /* 0x0000000612087981 */ /* 0x000ea8000c1e9b00 */
        /* <DEDUP_REMOVED lines=23> */
.L_x_502:
[----:B------:R-:W-:Y:S05]  /*4970*/  BSYNC.RECONVERGENT B2 ;  /* 0x0000000000027941 */ /* 0x000fea0003800200 */
.L_x_501:
        /* <DEDUP_REMOVED lines=21> */
.L_x_504:
[----:B------:R-:W-:Y:S05]  /*4ad0*/  BSYNC.RECONVERGENT B2 ;  /* 0x0000000000027941 */ /* 0x000fea0003800200 */
.L_x_503:
        /* <DEDUP_REMOVED lines=21> */
.L_x_506:
[----:B------:R-:W-:Y:S05]  /*4c30*/  BSYNC.RECONVERGENT B2 ;  /* 0x0000000000027941 */ /* 0x000fea0003800200 */
.L_x_505:
        /* <DEDUP_REMOVED lines=21> */
.L_x_508:
[----:B------:R-:W-:Y:S05]  /*4d90*/  BSYNC.RECONVERGENT B2 ;  /* 0x0000000000027941 */ /* 0x000fea0003800200 */
.L_x_507:
[----:B------:R-:W-:Y:S01]  /*4da0*/  VIADD R21, R21, 0x400 ;  /* 0x0000040015157836 */ /* 0x000fe20000000000 */
[----:B------:R-:W-:Y:S01]  /*4db0*/  IADD3 R10, P1, PT, R10, 0x4000, RZ ;  /* 0x000040000a0a7810 */ /* 0x000fe20007f3e0ff */
[----:B------:R-:W-:-:S03]  /*4dc0*/  VIADD R23, R23, 0x400 ;  /* 0x0000040017177836 */ /* 0x000fc60000000000 */
[----:B------:R-:W-:Y:S01]  /*4dd0*/  ISETP.GE.AND P0, PT, R21, R5, PT ;  /* 0x000000051500720c */ /* 0x000fe20003f06270 */
[----:B------:R-:W-:-:S12]  /*4de0*/  IMAD.X R11, RZ, RZ, R11, P1 ;  /* 0x000000ffff0b7224 */ /* 0x000fd800008e060b */
[----:B------:R-:W-:Y:S05]  /*4df0*/  @!P0 BRA `(.L_x_509) ;  /* 0xfffffff800748947 */ /* 0x000fea000383ffff */
.L_x_495:
[----:B------:R-:W-:Y:S05]  /*4e00*/  BSYNC.RECONVERGENT B1 ;  /* 0x0000000000017941 */ /* 0x000fea0003800200 */
.L_x_494:
        /* <DEDUP_REMOVED lines=26> */
.L_x_511:
[----:B------:R-:W-:Y:S05]  /*4fb0*/  BSYNC.RECONVERGENT B1 ;  /* 0x0000000000017941 */ /* 0x000fea0003800200 */
.L_x_510:
        /* <DEDUP_REMOVED lines=25> */
.L_x_513:
[----:B------:R-:W-:Y:S05]  /*5150*/  BSYNC.RECONVERGENT B1 ;  /* 0x0000000000017941 */ /* 0x000fea0003800200 */
.L_x_512:
        /* <DEDUP_REMOVED lines=25> */
.L_x_515:
[----:B------:R-:W-:Y:S05]  /*52f0*/  BSYNC.RECONVERGENT B1 ;  /* 0x0000000000017941 */ /* 0x000fea0003800200 */
.L_x_514:
        /* <DEDUP_REMOVED lines=25> */
.L_x_517:
[----:B------:R-:W-:Y:S05]  /*5490*/  BSYNC.RECONVERGENT B1 ;  /* 0x0000000000017941 */ /* 0x000fea0003800200 */
.L_x_516:
[----:B------:R-:W0:Y:S01]  /*54a0*/  SHFL.DOWN PT, R4, R7, 0x10, 0x1f ;  /* 0x0a001f0007047f89 */ /* 0x000e2200000e0000 */
[----:B------:R-:W-:Y:S01]  /*54b0*/  BSSY.RECONVERGENT B1, `(.L_x_518) ;  /* 0x000001a000017945 */ /* 0x000fe20003800200 */
[----:B------:R-:W-:Y:S01]  /*54c0*/  ISETP.NE.AND P2, PT, R14, RZ, PT ;  /* 0x000000ff0e00720c */ /* 0x000fe20003f45270 */
[----:B------:R-:W-:Y:S01]  /*54d0*/  IMAD.MOV.U32 R5, RZ, RZ, R8 ;  /* 0x000000ffff057224 */ /* 0x000fe200078e0008 */
[----:B------:R-:W1:Y:S01]  /*54e0*/  S2R R12, SR_TID.X ;  /* 0x00000000000c7919 */ /* 0x000e620000002100 */
[----:B------:R-:W-:Y:S02]  /*54f0*/  IMAD.MOV.U32 R0, RZ, RZ, R9 ;  /* 0x000000ffff007224 */ /* 0x000fe400078e0009 */
[----:B------:R-:W-:Y:S01]  /*5500*/  IMAD.MOV.U32 R2, RZ, RZ, R6 ;  /* 0x000000ffff027224 */ /* 0x000fe200078e0006 */
[----:B------:R2:W3:Y:S01]  /*5510*/  SHFL.DOWN PT, R11, R6, 0x10, 0x1f ;  /* 0x0a001f00060b7f89 */ /* 0x0004e200000e0000 */
[----:B------:R-:W-:-:S03]  /*5520*/  IMAD.MOV.U32 R3, RZ, RZ, R7 ;  /* 0x000000ffff037224 */ /* 0x000fc600078e0007 */
[----:B------:R2:W4:Y:S04]  /*5530*/  SHFL.DOWN PT, R13, R8, 0x10, 0x1f ;  /* 0x0a001f00080d7f89 */ /* 0x00052800000e0000 */
[----:B------:R2:W1:Y:S01]  /*5540*/  SHFL.DOWN PT, R10, R9, 0x10, 0x1f ;  /* 0x0a001f00090a7f89 */ /* 0x00046200000e0000 */
        /* <DEDUP_REMOVED lines=16> */
.L_x_519:
[----:B------:R-:W-:Y:S05]  /*5650*/  BSYNC.RECONVERGENT B1 ;  /* 0x0000000000017941 */ /* 0x000fea0003800200 */
.L_x_518:
        /* <DEDUP_REMOVED lines=12> */
.L_x_521:
[----:B------:R-:W-:Y:S05]  /*5720*/  BSYNC.RECONVERGENT B1 ;  /* 0x0000000000017941 */ /* 0x000fea0003800200 */
.L_x_520:
        /* <DEDUP_REMOVED lines=32> */
.L_x_523:
[----:B------:R-:W-:Y:S05]  /*5930*/  BSYNC.RECONVERGENT B1 ;  /* 0x0000000000017941 */ /* 0x000fea0003800200 */
.L_x_522:
        /* <DEDUP_REMOVED lines=21> */
.L_x_525:
[----:B------:R-:W-:Y:S05]  /*5a90*/  BSYNC.RECONVERGENT B1 ;  /* 0x0000000000017941 */ /* 0x000fea0003800200 */
.L_x_524:
        /* <DEDUP_REMOVED lines=20> */
.L_x_527:
[----:B------:R-:W-:Y:S05]  /*5be0*/  BSYNC.RECONVERGENT B1 ;  /* 0x0000000000017941 */ /* 0x000fea0003800200 */
.L_x_526:
        /* <DEDUP_REMOVED lines=21> */
.L_x_529:
[----:B------:R-:W-:Y:S05]  /*5d40*/  BSYNC.RECONVERGENT B1 ;  /* 0x0000000000017941 */ /* 0x000fea0003800200 */
.L_x_528:
        /* <DEDUP_REMOVED lines=21> */
.L_x_531:
[----:B------:R-:W-:Y:S05]  /*5ea0*/  BSYNC.RECONVERGENT B1 ;  /* 0x0000000000017941 */ /* 0x000fea0003800200 */
.L_x_530:
        /* <DEDUP_REMOVED lines=21> */
.L_x_533:
[----:B------:R-:W-:Y:S05]  /*6000*/  BSYNC.RECONVERGENT B1 ;  /* 0x0000000000017941 */ /* 0x000fea0003800200 */
.L_x_532:
        /* <DEDUP_REMOVED lines=20> */
.L_x_437:
[----:B------:R-:W-:Y:S05]  /*6150*/  BSYNC.RECONVERGENT B0 ;  /* 0x0000000000007941 */ /* 0x000fea0003800200 */
.L_x_404:
[----:B------:R-:W-:Y:S05]  /*6160*/  @P2 EXIT ;  /* 0x000000000000294d */ /* 0x000fea0003800000 */
[----:B0-----:R-:W0:Y:S01]  /*6170*/  LDC.64 R6, c[0x0][0x388] ;  /* 0x0000e200ff067b82 */ /* 0x001e220000000a00 */
[----:B------:R-:W-:Y:S02]  /*6180*/  IMAD.MOV.U32 R4, RZ, RZ, R5 ;  /* 0x000000ffff047224 */ /* 0x000fe400078e0005 */
[----:B------:R-:W-:Y:S01]  /*6190*/  IMAD.MOV.U32 R5, RZ, RZ, R0 ;  /* 0x000000ffff057224 */ /* 0x000fe200078e0000 */
[----:B0-----:R-:W-:Y:S04]  /*61a0*/  STG.E.64 desc[UR6][R6.64], R2 ;  /* 0x0000000206007986 */ /* 0x001fe8000c101b06 */
[----:B------:R-:W-:Y:S01]  /*61b0*/  STG.E.64 desc[UR6][R6.64+0x8], R4 ;  /* 0x0000080406007986 */ /* 0x000fe2000c101b06 */
[----:B------:R-:W-:Y:S05]  /*61c0*/  EXIT ;  /* 0x000000000000794d */ /* 0x000fea0003800000 */
.L_x_534:
        /* <DEDUP_REMOVED lines=11> */
.L_x_794:


//--------------------- .text._ZN6thrust24THRUST_300001_SM_1000_NS8cuda_cub4core6detail13_kernel_agentINS1_8__reduce10DrainAgentIiEEJN3cub18CUB_300001_SM_10009GridQueueIjEEiEEEvDpT0_ --------------------------
	.section	.text._ZN6thrust24THRUST_300001_SM_1000_NS8cuda_cub4core6detail13_kernel_agentINS1_8__reduce10DrainAgentIiEEJN3cub18CUB_300001_SM_10009GridQueueIjEEiEEEvDpT0_,"ax",@progbits
	.align	128
        .global         _ZN6thrust24THRUST_300001_SM_1000_NS8cuda_cub4core6detail13_kernel_agentINS1_8__reduce10DrainAgentIiEEJN3cub18CUB_300001_SM_10009GridQueueIjEEiEEEvDpT0_
        .type           _ZN6thrust24THRUST_300001_SM_1000_NS8cuda_cub4core6detail13_kernel_agentINS1_8__reduce10DrainAgentIiEEJN3cub18CUB_300001_SM_10009GridQueueIjEEiEEEvDpT0_,@function
        .size           _ZN6thrust24THRUST_300001_SM_1000_NS8cuda_cub4core6detail13_kernel_agentINS1_8__reduce10DrainAgentIiEEJN3cub18CUB_300001_SM_10009GridQueueIjEEiEEEvDpT0_,(.L_x_795 - _ZN6thrust24THRUST_300001_SM_1000_NS8cuda_cub4core6detail13_kernel_agentINS1_8__reduce10DrainAgentIiEEJN3cub18CUB_300001_SM_10009GridQueueIjEEiEEEvDpT0_)
        .other          _ZN6thrust24THRUST_300001_SM_1000_NS8cuda_cub4core6detail13_kernel_agentINS1_8__reduce10DrainAgentIiEEJN3cub18CUB_300001_SM_10009GridQueueIjEEiEEEvDpT0_,@"STO_CUDA_ENTRY STV_DEFAULT"
_ZN6thrust24THRUST_300001_SM_1000_NS8cuda_cub4core6detail13_kernel_agentINS1_8__reduce10DrainAgentIiEEJN3cub18CUB_300001_SM_10009GridQueueIjEEiEEEvDpT0_:
.text._ZN6thrust24THRUST_300001_SM_1000_NS8cuda_cub4core6detail13_kernel_agentINS1_8__reduce10DrainAgentIiEEJN3cub18CUB_300001_SM_10009GridQueueIjEEiEEEvDpT0_:
[----:B------:R-:W-:Y:S08]  /*0000*/  LDC R1, c[0x0][0x37c] ;  /* 0x0000df00ff017b82 */ /* 0x000ff00000000800 */
[----:B------:R-:W0:Y:S01]  /*0010*/  LDC.64 R2, c[0x0][0x380] ;  /* 0x0000e000ff027b82 */ /* 0x000e220000000a00 */
[----:B------:R-:W0:Y:S07]  /*0020*/  LDCU.64 UR4, c[0x0][0x358] ;  /* 0x00006b00ff0477ac */ /* 0x000e2e0008000a00 */
[----:B------:R-:W1:Y:S01]  /*0030*/  LDC R5, c[0x0][0x388] ;  /* 0x0000e200ff057b82 */ /* 0x000e620000000800 */
[----:B0-----:R-:W-:Y:S04]  /*0040*/  STG.E desc[UR4][R2.64+0x4], RZ ;  /* 0x000004ff02007986 */ /* 0x001fe8000c101904 */
[----:B-1----:R-:W-:Y:S01]  /*0050*/  STG.E desc[UR4][R2.64], R5 ;  /* 0x0000000502007986 */ /* 0x002fe2000c101904 */
[----:B------:R-:W-:Y:S05]  /*0060*/  EXIT ;  /* 0x000000000000794d */ /* 0x000fea0003800000 */
.L_x_535:
        /* <DEDUP_REMOVED lines=9> */
.L_x_795:


//--------------------- .text._ZN6thrust24THRUST_300001_SM_1000_NS8cuda_cub4core6detail13_kernel_agentINS1_8__reduce11ReduceAgentINS0_12zip_iteratorIN4cuda3std3__45tupleIJNS0_6detail15normal_iteratorINS0_10device_ptrI2quEEEENS0_17counting_iteratorIlNS0_11use_defaultESJ_SJ_EEEEEEEPNSB_IJSF_lEEESN_iNS1_9__extrema9arg_min_fISF_l17compare_key_valueEEEEJSM_SO_iN3cub18CUB_300001_SM_100013GridEvenShareIiEENSV_9GridQueueIjEESS_EEEvDpT0_ --------------------------
	.section	.text._ZN6thrust24THRUST_300001_SM_1000_NS8cuda_cub4core6detail13_kernel_agentINS1_8__reduce11ReduceAgentINS0_12zip_iteratorIN4cuda3std3__45tupleIJNS0_6detail15normal_iteratorINS0_10device_ptrI2quEEEENS0_17counting_iteratorIlNS0_11use_defaultESJ_SJ_EEEEEEEPNSB_IJSF_lEEESN_iNS1_9__extrema9arg_min_fISF_l17compare_key_valueEEEEJSM_SO_iN3cub18CUB_300001_SM_100013GridEvenShareIiEENSV_9GridQueueIjEESS_EEEvDpT0_,"ax",@progbits
	.align	128
        .global         _ZN6thrust24THRUST_300001_SM_1000_NS8cuda_cub4core6detail13_kernel_agentINS1_8__reduce11ReduceAgentINS0_12zip_iteratorIN4cuda3std3__45tupleIJNS0_6detail15normal_iteratorINS0_10device_ptrI2quEEEENS0_17counting_iteratorIlNS0_11use_defaultESJ_SJ_EEEEEEEPNSB_IJSF_lEEESN_iNS1_9__extrema9arg_min_fISF_l17compare_key_valueEEEEJSM_SO_iN3cub18CUB_300001_SM_100013GridEvenShareIiEENSV_9GridQueueIjEESS_EEEvDpT0_
        .type           _ZN6thrust24THRUST_300001_SM_1000_NS8cuda_cub4core6detail13_kernel_agentINS1_8__reduce11ReduceAgentINS0_12zip_iteratorIN4cuda3std3__45tupleIJNS0_6detail15normal_iteratorINS0_10device_ptrI2quEEEENS0_17counting_iteratorIlNS0_11use_defaultESJ_SJ_EEEEEEEPNSB_IJSF_lEEESN_iNS1_9__extrema9arg_min_fISF_l17compare_key_valueEEEEJSM_SO_iN3cub18CUB_300001_SM_100013GridEvenShareIiEENSV_9GridQueueIjEESS_EEEvDpT0_,@function
        .size           _ZN6thrust24THRUST_300001_SM_1000_NS8cuda_cub4core6detail13_kernel_agentINS1_8__reduce11ReduceAgentINS0_12zip_iteratorIN4cuda3std3__45tupleIJNS0_6detail15normal_iteratorINS0_10device_ptrI2quEEEENS0_17counting_iteratorIlNS0_11use_defaultESJ_SJ_EEEEEEEPNSB_IJSF_lEEESN_iNS1_9__extrema9arg_min_fISF_l17compare_key_valueEEEEJSM_SO_iN3cub18CUB_300001_SM_100013GridEvenShareIiEENSV_9GridQueueIjEESS_EEEvDpT0_,(.L_x_796 - _ZN6thrust24THRUST_300001_SM_1000_NS8cuda_cub4core6detail13_kernel_agentINS1_8__reduce11ReduceAgentINS0_12zip_iteratorIN4cuda3std3__45tupleIJNS0_6detail15normal_iteratorINS0_10device_ptrI2quEEEENS0_17counting_iteratorIlNS0_11use_defaultESJ_SJ_EEEEEEEPNSB_IJSF_lEEESN_iNS1_9__extrema9arg_min_fISF_l17compare_key_valueEEEEJSM_SO_iN3cub18CUB_300001_SM_100013GridEvenShareIiEENSV_9GridQueueIjEESS_EEEvDpT0_)
        .other          _ZN6thrust24THRUST_300001_SM_1000_NS8cuda_cub4core6detail13_kernel_agentINS1_8__reduce11ReduceAgentINS0_12zip_iteratorIN4cuda3std3__45tupleIJNS0_6detail15normal_iteratorINS0_10device_ptrI2quEEEENS0_17counting_iteratorIlNS0_11use_defaultESJ_SJ_EEEEEEEPNSB_IJSF_lEEESN_iNS1_9__extrema9arg_min_fISF_l17compare_key_valueEEEEJSM_SO_iN3cub18CUB_300001_SM_100013GridEvenShareIiEENSV_9GridQueueIjEESS_EEEvDpT0_,@"STO_CUDA_ENTRY STV_DEFAULT"
_ZN6thrust24THRUST_300001_SM_1000_NS8cuda_cub4core6detail13_kernel_agentINS1_8__reduce11ReduceAgentINS0_12zip_iteratorIN4cuda3std3__45tupleIJNS0_6detail15normal_iteratorINS0_10device_ptrI2quEEEENS0_17counting_iteratorIlNS0_11use_defaultESJ_SJ_EEEEEEEPNSB_IJSF_lEEESN_iNS1_9__extrema9arg_min_fISF_l17compare_key_valueEEEEJSM_SO_iN3cub18CUB_300001_SM_100013GridEvenShareIiEENSV_9GridQueueIjEESS_EEEvDpT0_:
.text._ZN6thrust24THRUST_300001_SM_1000_NS8cuda_cub4core6detail13_kernel_agentINS1_8__reduce11ReduceAgentINS0_12zip_iteratorIN4cuda3std3__45tupleIJNS0_6detail15normal_iteratorINS0_10device_ptrI2quEEEENS0_17counting_iteratorIlNS0_11use_defaultESJ_SJ_EEEEEEEPNSB_IJSF_lEEESN_iNS1_9__extrema9arg_min_fISF_l17compare_key_valueEEEEJSM_SO_iN3cub18CUB_300001_SM_100013GridEvenShareIiEENSV_9GridQueueIjEESS_EEEvDpT0_:
[----:B------:R-:W-:Y:S01]  /*0000*/  LDC R1, c[0x0][0x37c] ;  /* 0x0000df00ff017b82 */ /* 0x000fe20000000800 */
[----:B------:R-:W0:Y:S01]  /*0010*/  S2R R0, SR_CTAID.X ;  /* 0x0000000000007919 */ /* 0x000e220000002500 */
[----:B------:R-:W1:Y:S01]  /*0020*/  LDCU UR4, c[0x0][0x398] ;  /* 0x00007300ff0477ac */ /* 0x000e620008000800 */
[----:B------:R-:W-:Y:S01]  /*0030*/  BSSY.RECONVERGENT B0, `(.L_x_536) ;  /* 0x0000641000007945 */ /* 0x000fe20003800200 */
[----:B------:R-:W2:Y:S01]  /*0040*/  LDCU.64 UR8, c[0x0][0x358] ;  /* 0x00006b00ff0877ac */ /* 0x000ea20008000a00 */
[----:B-1----:R-:W-:Y:S02]  /*0050*/  IMAD.U32 R15, RZ, RZ, UR4 ;  /* 0x00000004ff0f7e24 */ /* 0x002fe4000f8e00ff */
[----:B0-----:R-:W-:-:S04]  /*0060*/  IMAD R4, R0, 0x500, RZ ;  /* 0x0000050000047824 */ /* 0x001fc800078e02ff */
[----:B------:R-:W-:-:S05]  /*0070*/  VIADD R2, R4, 0x500 ;  /* 0x0000050004027836 */ /* 0x000fca0000000000 */
[----:B------:R-:W-:-:S13]  /*0080*/  ISETP.GT.AND P0, PT, R2, R15, PT ;  /* 0x0000000f0200720c */ /* 0x000fda0003f04270 */
[----:B--2---:R-:W-:Y:S05]  /*0090*/  @!P0 BRA `(.L_x_537) ;  /* 0x0000003400b88947 */ /* 0x004fea0003800000 */
[----:B------:R-:W0:Y:S01]  /*00a0*/  S2R R7, SR_TID.X ;  /* 0x0000000000077919 */ /* 0x000e220000002100 */
[----:B------:R-:W-:Y:S01]  /*00b0*/  IMAD.IADD R6, R15, 0x1, -R4 ;  /* 0x000000010f067824 */ /* 0x000fe200078e0a04 */
[----:B------:R-:W-:Y:S02]  /*00c0*/  CS2R R10, SRZ ;  /* 0x00000000000a7805 */ /* 0x000fe4000001ff00 */
[----:B------:R-:W-:Y:S01]  /*00d0*/  CS2R R8, SRZ ;  /* 0x0000000000087805 */ /* 0x000fe2000001ff00 */
[----:B------:R-:W1:Y:S01]  /*00e0*/  LDCU.64 UR4, c[0x0][0x388] ;  /* 0x00007100ff0477ac */ /* 0x000e620008000a00 */
[----:B------:R-:W2:Y:S01]  /*00f0*/  LDCU.64 UR6, c[0x0][0x388] ;  /* 0x00007100ff0677ac */ /* 0x000ea20008000a00 */
[----:B0-----:R-:W-:-:S13]  /*0100*/  ISETP.GE.AND P0, PT, R7, R6, PT ;  /* 0x000000060700720c */ /* 0x001fda0003f06270 */
[----:B------:R-:W0:Y:S01]  /*0110*/  @!P0 LDC.64 R2, c[0x0][0x380] ;  /* 0x0000e000ff028b82 */ /* 0x000e220000000a00 */
[----:B------:R-:W-:-:S07]  /*0120*/  @!P0 IMAD.IADD R5, R4, 0x1, R7 ;  /* 0x0000000104058824 */ /* 0x000fce00078e0207 */
[----:B------:R-:W3:Y:S01]  /*0130*/  @!P0 LDC.64 R12, c[0x0][0x388] ;  /* 0x0000e200ff0c8b82 */ /* 0x000ee20000000a00 */
[----:B0-----:R-:W-:-:S05]  /*0140*/  @!P0 IMAD.WIDE R2, R5, 0x8, R2 ;  /* 0x0000000805028825 */ /* 0x001fca00078e0202 */
[----:B------:R0:W5:Y:S04]  /*0150*/  @!P0 LDG.E R11, desc[UR8][R2.64] ;  /* 0x00000008020b8981 */ /* 0x000168000c1e1900 */
[----:B------:R0:W5:Y:S01]  /*0160*/  @!P0 LDG.E R10, desc[UR8][R2.64+0x4] ;  /* 0x00000408020a8981 */ /* 0x000162000c1e1900 */
[----:B------:R-:W-:Y:S01]  /*0170*/  @!P0 VIADD R7, R7, 0x100 ;  /* 0x0000010007078836 */ /* 0x000fe20000000000 */
[----:B---3--:R-:W-:Y:S01]  /*0180*/  @!P0 IADD3 R9, P2, PT, R5, R12, RZ ;  /* 0x0000000c05098210 */ /* 0x008fe20007f5e0ff */
[----:B------:R-:W-:Y:S03]  /*0190*/  BSSY.RECONVERGENT B1, `(.L_x_538) ;  /* 0x00000a6000017945 */ /* 0x000fe60003800200 */
[----:B------:R-:W-:-:S02]  /*01a0*/  ISETP.GE.AND P1, PT, R7, R6, PT ;  /* 0x000000060700720c */ /* 0x000fc40003f26270 */
[----:B------:R-:W-:-:S11]  /*01b0*/  @!P0 LEA.HI.X.SX32 R8, R5, R13, 0x1, P2 ;  /* 0x0000000d05088211 */ /* 0x000fd600010f0eff */
[----:B012---:R-:W-:Y:S05]  /*01c0*/  @P1 BRA `(.L_x_539) ;  /* 0x0000000800881947 */ /* 0x007fea0003800000 */
[----:B------:R-:W-:Y:S01]  /*01d0*/  LOP3.LUT R5, RZ, R7, RZ, 0x33, !PT ;  /* 0x00000007ff057212 */ /* 0x000fe200078e33ff */
[----:B------:R-:W0:Y:S01]  /*01e0*/  LDC.64 R2, c[0x0][0x380] ;  /* 0x0000e000ff027b82 */ /* 0x000e220000000a00 */
[----:B------:R-:W-:Y:S01]  /*01f0*/  IMAD.MOV.U32 R12, RZ, RZ, 0x4 ;  /* 0x00000004ff0c7424 */ /* 0x000fe200078e00ff */
[----:B------:R-:W-:Y:S01]  /*0200*/  BSSY.RECONVERGENT B2, `(.L_x_540) ;  /* 0x000002d000027945 */ /* 0x000fe20003800200 */
[----:B------:R-:W-:Y:S01]  /*0210*/  IADD3 R15, PT, PT, -R4, R15, R5 ;  /* 0x0000000f040f7210 */ /* 0x000fe20007ffe105 */
[----:B------:R-:W-:-:S03]  /*0220*/  IMAD.MOV.U32 R13, RZ, RZ, 0x0 ;  /* 0x00000000ff0d7424 */ /* 0x000fc600078e00ff */
[----:B------:R-:W-:-:S04]  /*0230*/  LOP3.LUT R5, R15, 0x300, RZ, 0xc0, !PT ;  /* 0x000003000f057812 */ /* 0x000fc800078ec0ff */
[----:B------:R-:W-:Y:S01]  /*0240*/  ISETP.NE.AND P0, PT, R5, 0x300, PT ;  /* 0x000003000500780c */ /* 0x000fe20003f05270 */
[----:B0-----:R-:W-:-:S12]  /*0250*/  IMAD.WIDE.U32 R12, R2, 0x1, R12 ;  /* 0x00000001020c7825 */ /* 0x001fd800078e000c */
[----:B------:R-:W-:Y:S05]  /*0260*/  @!P0 BRA `(.L_x_541) ;  /* 0x0000000000988947 */ /* 0x000fea0003800000 */
[----:B------:R-:W-:Y:S01]  /*0270*/  LEA.HI R2, R15, 0x1, RZ, 0x18 ;  /* 0x000000010f027811 */ /* 0x000fe200078fc0ff */
[----:B------:R-:W-:Y:S02]  /*0280*/  IMAD.IADD R21, R13, 0x1, R3 ;  /* 0x000000010d157824 */ /* 0x000fe400078e0203 */
[----:B------:R-:W-:Y:S01]  /*0290*/  IMAD.IADD R5, R4, 0x1, R7 ;  /* 0x0000000104057824 */ /* 0x000fe200078e0207 */
[----:B------:R-:W-:-:S05]  /*02a0*/  LOP3.LUT R2, R2, 0x3, RZ, 0xc0, !PT ;  /* 0x0000000302027812 */ /* 0x000fca00078ec0ff */
[----:B------:R-:W-:-:S07]  /*02b0*/  IMAD.MOV R14, RZ, RZ, -R2 ;  /* 0x000000ffff0e7224 */ /* 0x000fce00078e0a02 */
.L_x_544:
[----:B------:R-:W-:Y:S02]  /*02c0*/  IMAD.MOV.U32 R2, RZ, RZ, R12 ;  /* 0x000000ffff027224 */ /* 0x000fe400078e000c */
[----:B------:R-:W-:Y:S02]  /*02d0*/  IMAD.MOV.U32 R3, RZ, RZ, R21 ;  /* 0x000000ffff037224 */ /* 0x000fe400078e0015 */
[----:B------:R-:W-:-:S05]  /*02e0*/  IMAD.WIDE R2, R5, 0x8, R2 ;  /* 0x0000000805027825 */ /* 0x000fca00078e0202 */
[----:B------:R-:W2:Y:S01]  /*02f0*/  LDG.E R25, desc[UR8][R2.64] ;  /* 0x0000000802197981 */ /* 0x000ea2000c1e1900 */
[----:B------:R-:W-:Y:S01]  /*0300*/  VIADD R14, R14, 0x1 ;  /* 0x000000010e0e7836 */ /* 0x000fe20000000000 */
[C---:B------:R-:W-:Y:S01]  /*0310*/  IADD3 R23, P1, PT, R5.reuse, UR4, RZ ;  /* 0x0000000405177c10 */ /* 0x040fe2000ff3e0ff */
[----:B------:R-:W-:Y:S03]  /*0320*/  BSSY.RECONVERGENT B3, `(.L_x_542) ;  /* 0x0000017000037945 */ /* 0x000fe60003800200 */
[----:B------:R-:W-:Y:S02]  /*0330*/  ISETP.NE.AND P2, PT, R14, RZ, PT ;  /* 0x000000ff0e00720c */ /* 0x000fe40003f45270 */
[----:B------:R-:W-:Y:S02]  /*0340*/  LEA.HI.X.SX32 R20, R5, UR5, 0x1, P1 ;  /* 0x0000000505147c11 */ /* 0x000fe400088f0eff */
        /* <DEDUP_REMOVED lines=10> */
[CC--:B------:R-:W-:Y:S01]  /*03f0*/  @P3 ISETP.LT.U32.AND P1, PT, R18.reuse, R23.reuse, PT ;  /* 0x000000171200320c */ /* 0x0c0fe20003f21070 */
[----:B------:R-:W-:Y:S01]  /*0400*/  IMAD.MOV.U32 R10, RZ, RZ, R25 ;  /* 0x000000ffff0a7224 */ /* 0x000fe200078e0019 */
[CC--:B------:R-:W-:Y:S02]  /*0410*/  @P3 ISETP.GE.U32.AND P0, PT, R18.reuse, R23.reuse, PT ;  /* 0x000000171200320c */ /* 0x0c0fe40003f06070 */
[CC--:B------:R-:W-:Y:S02]  /*0420*/  @P3 ISETP.LT.AND.EX P1, PT, R19.reuse, R20.reuse, PT, P1 ;  /* 0x000000141300320c */ /* 0x0c0fe40003f21310 */
[----:B------:R-:W-:Y:S02]  /*0430*/  @P3 ISETP.GE.AND.EX P0, PT, R19, R20, PT, P0 ;  /* 0x000000141300320c */ /* 0x000fe40003f06300 */
[----:B------:R-:W-:-:S02]  /*0440*/  @P3 SEL R9, R18, R23, P1 ;  /* 0x0000001712093207 */ /* 0x000fc40000800000 */
[----:B------:R-:W-:Y:S02]  /*0450*/  @P3 SEL R8, R19, R20, P1 ;  /* 0x0000001413083207 */ /* 0x000fe40000800000 */
[----:B------:R-:W-:Y:S01]  /*0460*/  @P3 SEL R10, R16, R25, !P0 ;  /* 0x00000019100a3207 */ /* 0x000fe20004000000 */
[----:B--2---:R-:W-:Y:S01]  /*0470*/  IMAD.MOV.U32 R11, RZ, RZ, R2 ;  /* 0x000000ffff0b7224 */ /* 0x004fe200078e0002 */
[----:B------:R-:W-:-:S07]  /*0480*/  @P3 SEL R11, R17, R2, !P0 ;  /* 0x00000002110b3207 */ /* 0x000fce0004000000 */
.L_x_543:
[----:B------:R-:W-:Y:S05]  /*0490*/  BSYNC.RECONVERGENT B3 ;  /* 0x0000000000037941 */ /* 0x000fea0003800200 */
.L_x_542:
[----:B------:R-:W-:Y:S02]  /*04a0*/  VIADD R7, R7, 0x100 ;  /* 0x0000010007077836 */ /* 0x000fe40000000000 */
[----:B------:R-:W-:Y:S01]  /*04b0*/  VIADD R5, R5, 0x100 ;  /* 0x0000010005057836 */ /* 0x000fe20000000000 */
[----:B------:R-:W-:Y:S06]  /*04c0*/  @P2 BRA `(.L_x_544) ;  /* 0xfffffffc007c2947 */ /* 0x000fec000383ffff */
.L_x_541:
[----:B------:R-:W-:Y:S05]  /*04d0*/  BSYNC.RECONVERGENT B2 ;  /* 0x0000000000027941 */ /* 0x000fea0003800200 */
.L_x_540:
[----:B------:R-:W-:-:S13]  /*04e0*/  ISETP.GE.U32.AND P0, PT, R15, 0x300, PT ;  /* 0x000003000f00780c */ /* 0x000fda0003f06070 */
[----:B------:R-:W-:Y:S05]  /*04f0*/  @!P0 BRA `(.L_x_539) ;  /* 0x0000000400bc8947 */ /* 0x000fea0003800000 */
[----:B------:R-:W0:Y:S01]  /*0500*/  LDC.64 R2, c[0x0][0x380] ;  /* 0x0000e000ff027b82 */ /* 0x000e220000000a00 */
[----:B------:R-:W-:-:S04]  /*0510*/  IMAD.IADD R15, R4, 0x1, R7 ;  /* 0x00000001040f7824 */ /* 0x000fc800078e0207 */
[C---:B------:R-:W-:Y:S02]  /*0520*/  VIADD R22, R15.reuse, 0x100 ;  /* 0x000001000f167836 */ /* 0x040fe40000000000 */
[C---:B------:R-:W-:Y:S02]  /*0530*/  VIADD R21, R15.reuse, 0x200 ;  /* 0x000002000f157836 */ /* 0x040fe40000000000 */
[----:B------:R-:W-:Y:S01]  /*0540*/  VIADD R20, R15, 0x300 ;  /* 0x000003000f147836 */ /* 0x000fe20000000000 */
[----:B0-----:R-:W-:-:S05]  /*0550*/  IADD3 R4, P0, PT, R2, 0x1000, RZ ;  /* 0x0000100002047810 */ /* 0x001fca0007f1e0ff */
[----:B------:R-:W-:-:S08]  /*0560*/  IMAD.X R5, RZ, RZ, R3, P0 ;  /* 0x000000ffff057224 */ /* 0x000fd000000e0603 */
.L_x_553:
[----:B------:R-:W-:-:S05]  /*0570*/  IMAD.WIDE R2, R15, 0x8, R4 ;  /* 0x000000080f027825 */ /* 0x000fca00078e0204 */
[----:B------:R-:W2:Y:S04]  /*0580*/  LDG.E R25, desc[UR8][R2.64+-0xffc] ;  /* 0xfff0040802197981 */ /* 0x000ea8000c1e1900 */
[----:B-----5:R0:W5:Y:S04]  /*0590*/  LDG.E R19, desc[UR8][R2.64+-0x7fc] ;  /* 0xfff8040802137981 */ /* 0x020168000c1e1900 */
[----:B------:R0:W5:Y:S04]  /*05a0*/  LDG.E R13, desc[UR8][R2.64+0x4] ;  /* 0x00000408020d7981 */ /* 0x000168000c1e1900 */
[----:B------:R0:W5:Y:S01]  /*05b0*/  LDG.E R12, desc[UR8][R2.64+0x804] ;  /* 0x00080408020c7981 */ /* 0x000162000c1e1900 */
[----:B------:R-:W-:Y:S01]  /*05c0*/  IADD3 R24, P1, PT, R15, UR6, RZ ;  /* 0x000000060f187c10 */ /* 0x000fe2000ff3e0ff */
[----:B------:R-:W-:Y:S01]  /*05d0*/  BSSY.RECONVERGENT B2, `(.L_x_545) ;  /* 0x0000015000027945 */ /* 0x000fe20003800200 */
[----:B------:R-:W-:-:S02]  /*05e0*/  IMAD.MOV.U32 R18, RZ, RZ, R9 ;  /* 0x000000ffff127224 */ /* 0x000fc400078e0009 */
[----:B------:R-:W-:Y:S01]  /*05f0*/  IMAD.MOV.U32 R17, RZ, RZ, R8 ;  /* 0x000000ffff117224 */ /* 0x000fe200078e0008 */
[----:B------:R-:W-:Y:S01]  /*0600*/  LEA.HI.X.SX32 R23, R15, UR7, 0x1, P1 ;  /* 0x000000070f177c11 */ /* 0x000fe200088f0eff */
        /* <DEDUP_REMOVED lines=17> */
.L_x_546:
[----:B------:R-:W-:Y:S05]  /*0720*/  BSYNC.RECONVERGENT B2 ;  /* 0x0000000000027941 */ /* 0x000fea0003800200 */
.L_x_545:
[----:B-----5:R-:W-:Y:S01]  /*0730*/  ISETP.GE.AND P0, PT, R16, R19, PT ;  /* 0x000000131000720c */ /* 0x020fe20003f06270 */
[----:B------:R-:W-:Y:S01]  /*0740*/  BSSY.RECONVERGENT B2, `(.L_x_547) ;  /* 0x0000015000027945 */ /* 0x000fe20003800200 */
[C---:B------:R-:W-:Y:S01]  /*0750*/  IADD3 R23, P1, PT, R22.reuse, UR6, RZ ;  /* 0x0000000616177c10 */ /* 0x040fe2000ff3e0ff */
[----:B------:R-:W-:Y:S02]  /*0760*/  IMAD.MOV.U32 R11, RZ, RZ, R18 ;  /* 0x000000ffff0b7224 */ /* 0x000fe400078e0012 */
[----:B------:R-:W-:Y:S01]  /*0770*/  IMAD.MOV.U32 R9, RZ, RZ, R17 ;  /* 0x000000ffff097224 */ /* 0x000fe200078e0011 */
[----:B------:R-:W-:Y:S01]  /*0780*/  LEA.HI.X.SX32 R24, R22, UR7, 0x1, P1 ;  /* 0x0000000716187c11 */ /* 0x000fe200088f0eff */
        /* <DEDUP_REMOVED lines=16> */
.L_x_548:
[----:B------:R-:W-:Y:S05]  /*0890*/  BSYNC.RECONVERGENT B2 ;  /* 0x0000000000027941 */ /* 0x000fea0003800200 */
.L_x_547:
[----:B------:R-:W-:Y:S01]  /*08a0*/  ISETP.GE.AND P0, PT, R10, R13, PT ;  /* 0x0000000d0a00720c */ /* 0x000fe20003f06270 */
[----:B------:R-:W-:Y:S01]  /*08b0*/  BSSY.RECONVERGENT B2, `(.L_x_549) ;  /* 0x0000016000027945 */ /* 0x000fe20003800200 */
[C---:B------:R-:W-:Y:S01]  /*08c0*/  IADD3 R24, P1, PT, R21.reuse, UR6, RZ ;  /* 0x0000000615187c10 */ /* 0x040fe2000ff3e0ff */
[----:B------:R-:W-:Y:S01]  /*08d0*/  IMAD.MOV.U32 R16, RZ, RZ, R11 ;  /* 0x000000ffff107224 */ /* 0x000fe200078e000b */
[----:B------:R-:W-:Y:S01]  /*08e0*/  IADD3 R19, P2, PT, R20, UR6, RZ ;  /* 0x0000000614137c10 */ /* 0x000fe2000ff5e0ff */
        /* <DEDUP_REMOVED lines=18> */
.L_x_550:
[----:B------:R-:W-:Y:S05]  /*0a10*/  BSYNC.RECONVERGENT B2 ;  /* 0x0000000000027941 */ /* 0x000fea0003800200 */
.L_x_549:
[----:B------:R-:W-:Y:S01]  /*0a20*/  ISETP.GE.AND P0, PT, R17, R12, PT ;  /* 0x0000000c1100720c */ /* 0x000fe20003f06270 */
[----:B------:R-:W-:Y:S01]  /*0a30*/  BSSY.RECONVERGENT B2, `(.L_x_551) ;  /* 0x0000014000027945 */ /* 0x000fe20003800200 */
[----:B------:R-:W-:Y:S01]  /*0a40*/  LEA.HI.X.SX32 R13, R20, UR7, 0x1, P2 ;  /* 0x00000007140d7c11 */ /* 0x000fe200090f0eff */
        /* <DEDUP_REMOVED lines=18> */
.L_x_552:
[----:B------:R-:W-:Y:S05]  /*0b70*/  BSYNC.RECONVERGENT B2 ;  /* 0x0000000000027941 */ /* 0x000fea0003800200 */
.L_x_551:
[----:B------:R-:W-:Y:S02]  /*0b80*/  VIADD R7, R7, 0x400 ;  /* 0x0000040007077836 */ /* 0x000fe40000000000 */
[----:B------:R-:W-:Y:S02]  /*0b90*/  VIADD R22, R22, 0x400 ;  /* 0x0000040016167836 */ /* 0x000fe40000000000 */
[----:B------:R-:W-:Y:S01]  /*0ba0*/  VIADD R21, R21, 0x400 ;  /* 0x0000040015157836 */ /* 0x000fe20000000000 */
[----:B------:R-:W-:Y:S01]  /*0bb0*/  ISETP.GE.AND P0, PT, R7, R6, PT ;  /* 0x000000060700720c */ /* 0x000fe20003f06270 */
[----:B------:R-:W-:Y:S02]  /*0bc0*/  VIADD R20, R20, 0x400 ;  /* 0x0000040014147836 */ /* 0x000fe40000000000 */
[----:B------:R-:W-:-:S10]  /*0bd0*/  VIADD R15, R15, 0x400 ;  /* 0x000004000f0f7836 */ /* 0x000fd40000000000 */
[----:B------:R-:W-:Y:S05]  /*0be0*/  @!P0 BRA `(.L_x_553) ;  /* 0xfffffff800608947 */ /* 0x000fea000383ffff */
.L_x_539:
[----:B------:R-:W-:Y:S05]  /*0bf0*/  BSYNC.RECONVERGENT B1 ;  /* 0x0000000000017941 */ /* 0x000fea0003800200 */
.L_x_538:
[----:B------:R-:W0:Y:S01]  /*0c00*/  S2R R7, SR_TID.X ;  /* 0x0000000000077919 */ /* 0x000e220000002100 */
[----:B------:R-:W-:-:S13]  /*0c10*/  ISETP.GE.AND P0, PT, R6, 0x100, PT ;  /* 0x000001000600780c */ /* 0x000fda0003f06270 */
[----:B------:R-:W-:Y:S05]  /*0c20*/  @!P0 BRA `(.L_x_554) ;  /* 0x0000001000dc8947 */ /* 0x000fea0003800000 */
[----:B------:R-:W1:Y:S01]  /*0c30*/  S2R R14, SR_LANEID ;  /* 0x00000000000e7919 */ /* 0x000e620000000000 */
[----:B------:R-:W-:Y:S01]  /*0c40*/  BSSY.RECONVERGENT B1, `(.L_x_555) ;  /* 0x0000019000017945 */ /* 0x000fe20003800200 */
[----:B------:R-:W-:Y:S01]  /*0c50*/  IMAD.MOV.U32 R12, RZ, RZ, R9 ;  /* 0x000000ffff0c7224 */ /* 0x000fe200078e0009 */
[----:B-----5:R-:W2:Y:S01]  /*0c60*/  SHFL.DOWN PT, R5, R10, 0x1, 0x1f ;  /* 0x08201f000a057f89 */ /* 0x020ea200000e0000 */
[----:B------:R-:W-:Y:S02]  /*0c70*/  IMAD.MOV.U32 R13, RZ, RZ, R8 ;  /* 0x000000ffff0d7224 */ /* 0x000fe400078e0008 */
[----:B------:R-:W-:Y:S01]  /*0c80*/  IMAD.MOV.U32 R2, RZ, RZ, R10 ;  /* 0x000000ffff027224 */ /* 0x000fe200078e000a */
[----:B------:R3:W4:Y:S01]  /*0c90*/  SHFL.DOWN PT, R4, R11, 0x1, 0x1f ;  /* 0x08201f000b047f89 */ /* 0x00072200000e0000 */
[----:B------:R-:W-:-:S03]  /*0ca0*/  IMAD.MOV.U32 R3, RZ, RZ, R11 ;  /* 0x000000ffff037224 */ /* 0x000fc600078e000b */
[----:B------:R3:W0:Y:S04]  /*0cb0*/  SHFL.DOWN PT, R6, R9, 0x1, 0x1f ;  /* 0x08201f0009067f89 */ /* 0x00062800000e0000 */
[----:B------:R3:W0:Y:S01]  /*0cc0*/  SHFL.DOWN PT, R15, R8, 0x1, 0x1f ;  /* 0x08201f00080f7f89 */ /* 0x00062200000e0000 */
[----:B--2---:R-:W-:-:S04]  /*0cd0*/  ISETP.GE.AND P0, PT, R10, R5, PT ;  /* 0x000000050a00720c */ /* 0x004fc80003f06270 */
[----:B-1----:R-:W-:-:S13]  /*0ce0*/  ISETP.GT.OR P0, PT, R14, 0x1e, !P0 ;  /* 0x0000001e0e00780c */ /* 0x002fda0004704670 */
[----:B0--34-:R-:W-:Y:S05]  /*0cf0*/  @P0 BRA `(.L_x_556) ;  /* 0x0000000000340947 */ /* 0x019fea0003800000 */
        /* <DEDUP_REMOVED lines=13> */
.L_x_556:
[----:B------:R-:W-:Y:S05]  /*0dd0*/  BSYNC.RECONVERGENT B1 ;  /* 0x0000000000017941 */ /* 0x000fea0003800200 */
.L_x_555:
        /* <DEDUP_REMOVED lines=25> */
.L_x_558:
[----:B------:R-:W-:Y:S05]  /*0f70*/  BSYNC.RECONVERGENT B1 ;  /* 0x0000000000017941 */ /* 0x000fea0003800200 */
.L_x_557:
        /* <DEDUP_REMOVED lines=25> */
.L_x_560:
[----:B------:R-:W-:Y:S05]  /*1110*/  BSYNC.RECONVERGENT B1 ;  /* 0x0000000000017941 */ /* 0x000fea0003800200 */
.L_x_559:
        /* <DEDUP_REMOVED lines=25> */
.L_x_562:
[----:B------:R-:W-:Y:S05]  /*12b0*/  BSYNC.RECONVERGENT B1 ;  /* 0x0000000000017941 */ /* 0x000fea0003800200 */
.L_x_561:
        /* <DEDUP_REMOVED lines=26> */
.L_x_564:
[----:B------:R-:W-:Y:S05]  /*1460*/  BSYNC.RECONVERGENT B1 ;  /* 0x0000000000017941 */ /* 0x000fea0003800200 */
.L_x_563:
        /* <DEDUP_REMOVED lines=12> */
.L_x_566:
[----:B------:R-:W-:Y:S05]  /*1530*/  BSYNC.RECONVERGENT B1 ;  /* 0x0000000000017941 */ /* 0x000fea0003800200 */
.L_x_565:
        /* <DEDUP_REMOVED lines=29> */
.L_x_569:
[----:B------:R-:W-:Y:S05]  /*1710*/  BSYNC.RECONVERGENT B1 ;  /* 0x0000000000017941 */ /* 0x000fea0003800200 */
.L_x_568:
        /* <DEDUP_REMOVED lines=15> */
[CC--:B-----5:R-:W-:Y:S01]  /*1810*/  @P3 ISETP.LT.U32.AND P1, PT, R8.reuse, R20.reuse, PT ;  /* 0x000000140800320c */ /* 0x0e0fe20003f21070 */
        /* <DEDUP_REMOVED lines=9> */
.L_x_571:
[----:B------:R-:W-:Y:S05]  /*18b0*/  BSYNC.RECONVERGENT B1 ;  /* 0x0000000000017941 */ /* 0x000fea0003800200 */
.L_x_570:
        /* <DEDUP_REMOVED lines=21> */
.L_x_573:
[----:B------:R-:W-:Y:S05]  /*1a10*/  BSYNC.RECONVERGENT B1 ;  /* 0x0000000000017941 */ /* 0x000fea0003800200 */
.L_x_572:
        /* <DEDUP_REMOVED lines=21> */
.L_x_575:
[----:B------:R-:W-:Y:S05]  /*1b70*/  BSYNC.RECONVERGENT B1 ;  /* 0x0000000000017941 */ /* 0x000fea0003800200 */
.L_x_574:
        /* <DEDUP_REMOVED lines=21> */
.L_x_577:
[----:B------:R-:W-:Y:S05]  /*1cd0*/  BSYNC.RECONVERGENT B1 ;  /* 0x0000000000017941 */ /* 0x000fea0003800200 */
.L_x_576:
        /* <DEDUP_REMOVED lines=21> */
.L_x_579:
[----:B------:R-:W-:Y:S05]  /*1e30*/  BSYNC.RECONVERGENT B1 ;  /* 0x0000000000017941 */ /* 0x000fea0003800200 */
.L_x_578:
[----:B----4-:R-:W-:Y:S01]  /*1e40*/  ISETP.GE.AND P0, PT, R8, R5, PT ;  /* 0x000000050800720c */ /* 0x010fe20003f06270 */
[----:B------:R-:W-:Y:S02]  /*1e50*/  IMAD.MOV.U32 R21, RZ, RZ, R11 ;  /* 0x000000ffff157224 */ /* 0x000fe400078e000b */
[----:B------:R-:W-:Y:S02]  /*1e60*/  IMAD.MOV.U32 R20, RZ, RZ, R10 ;  /* 0x000000ffff147224 */ /* 0x000fe400078e000a */
[----:B------:R-:W-:Y:S02]  /*1e70*/  IMAD.MOV.U32 R3, RZ, RZ, R8 ;  /* 0x000000ffff037224 */ /* 0x000fe400078e0008 */
[----:B------:R-:W-:-:S06]  /*1e80*/  IMAD.MOV.U32 R2, RZ, RZ, R9 ;  /* 0x000000ffff027224 */ /* 0x000fcc00078e0009 */
[----:B------:R-:W-:Y:S05]  /*1e90*/  @!P0 BRA `(.L_x_567) ;  /* 0x0000004400688947 */ /* 0x000fea0003800000 */
[----:B0-----:R-:W0:Y:S01]  /*1ea0*/  LDS.64 R16, [R16+0x80] ;  /* 0x0000800010107984 */ /* 0x001e220000000a00 */
        /* <DEDUP_REMOVED lines=15> */
.L_x_554:
[----:B0-----:R-:W-:Y:S01]  /*1fa0*/  LOP3.LUT R2, R7, 0x3e0, RZ, 0xc0, !PT ;  /* 0x000003e007027812 */ /* 0x001fe200078ec0ff */
        /* <DEDUP_REMOVED lines=31> */
.L_x_581:
[----:B------:R-:W-:Y:S05]  /*21a0*/  BSYNC.RECONVERGENT B1 ;  /* 0x0000000000017941 */ /* 0x000fea0003800200 */
.L_x_580:
        /* <DEDUP_REMOVED lines=26> */
.L_x_583:
[----:B------:R-:W-:Y:S05]  /*2350*/  BSYNC.RECONVERGENT B1 ;  /* 0x0000000000017941 */ /* 0x000fea0003800200 */
.L_x_582:
        /* <DEDUP_REMOVED lines=26> */
.L_x_585:
[----:B------:R-:W-:Y:S05]  /*2500*/  BSYNC.RECONVERGENT B1 ;  /* 0x0000000000017941 */ /* 0x000fea0003800200 */
.L_x_584:
        /* <DEDUP_REMOVED lines=26> */
.L_x_587:
[----:B------:R-:W-:Y:S05]  /*26b0*/  BSYNC.RECONVERGENT B1 ;  /* 0x0000000000017941 */ /* 0x000fea0003800200 */
.L_x_586:
        /* <DEDUP_REMOVED lines=8> */
[----:B------:R-:W-:Y:S02]  /*2740*/  IMAD.MOV.U32 R3, RZ, RZ, R8 ;  /* 0x000000ffff037224 */ /* 0x000fe400078e0008 */
[----:B------:R-:W-:Y:S01]  /*2750*/  IMAD.MOV.U32 R2, RZ, RZ, R10 ;  /* 0x000000ffff027224 */ /* 0x000fe200078e000a */
        /* <DEDUP_REMOVED lines=17> */
.L_x_589:
[----:B------:R-:W-:Y:S05]  /*2870*/  BSYNC.RECONVERGENT B1 ;  /* 0x0000000000017941 */ /* 0x000fea0003800200 */
.L_x_588:
        /* <DEDUP_REMOVED lines=12> */
.L_x_591:
[----:B------:R-:W-:Y:S05]  /*2940*/  BSYNC.RECONVERGENT B1 ;  /* 0x0000000000017941 */ /* 0x000fea0003800200 */
.L_x_590:
        /* <DEDUP_REMOVED lines=36> */
.L_x_593:
[----:B------:R-:W-:Y:S05]  /*2b90*/  BSYNC.RECONVERGENT B1 ;  /* 0x0000000000017941 */ /* 0x000fea0003800200 */
.L_x_592:
        /* <DEDUP_REMOVED lines=32> */
.L_x_595:
[----:B------:R-:W-:Y:S05]  /*2da0*/  BSYNC.RECONVERGENT B1 ;  /* 0x0000000000017941 */ /* 0x000fea0003800200 */
.L_x_594:
        /* <DEDUP_REMOVED lines=30> */
.L_x_597:
[----:B------:R-:W-:Y:S05]  /*2f90*/  BSYNC.RECONVERGENT B1 ;  /* 0x0000000000017941 */ /* 0x000fea0003800200 */
.L_x_596:
        /* <DEDUP_REMOVED lines=32> */
.L_x_599:
[----:B------:R-:W-:Y:S05]  /*31a0*/  BSYNC.RECONVERGENT B1 ;  /* 0x0000000000017941 */ /* 0x000fea0003800200 */
.L_x_598:
        /* <DEDUP_REMOVED lines=30> */
.L_x_601:
[----:B------:R-:W-:Y:S05]  /*3390*/  BSYNC.RECONVERGENT B1 ;  /* 0x0000000000017941 */ /* 0x000fea0003800200 */
.L_x_600:
        /* <DEDUP_REMOVED lines=30> */
.L_x_603:
[----:B------:R-:W-:Y:S05]  /*3580*/  BSYNC.RECONVERGENT B1 ;  /* 0x0000000000017941 */ /* 0x000fea0003800200 */
.L_x_602:
        /* <DEDUP_REMOVED lines=31> */
.L_x_537:
[----:B------:R-:W0:Y:S01]  /*3780*/  S2R R6, SR_TID.X ;  /* 0x0000000000067919 */ /* 0x000e220000002100 */
[----:B------:R-:W1:Y:S01]  /*3790*/  LDCU.128 UR4, c[0x0][0x380] ;  /* 0x00007000ff0477ac */ /* 0x000e620008000c00 */
[----:B------:R-:W-:Y:S01]  /*37a0*/  SHF.R.S32.HI R9, RZ, 0x1f, R4 ;  /* 0x0000001fff097819 */ /* 0x000fe20000011404 */
[----:B-1----:R-:W-:Y:S02]  /*37b0*/  IMAD.U32 R12, RZ, RZ, UR4 ;  /* 0x00000004ff0c7e24 */ /* 0x002fe4000f8e00ff */
[----:B------:R-:W-:Y:S01]  /*37c0*/  IMAD.U32 R11, RZ, RZ, UR5 ;  /* 0x00000005ff0b7e24 */ /* 0x000fe2000f8e00ff */
[----:B0-----:R-:W-:-:S05]  /*37d0*/  IADD3 R3, P0, PT, R4, R6, RZ ;  /* 0x0000000604037210 */ /* 0x001fca0007f1e0ff */
[----:B------:R-:W-:Y:S01]  /*37e0*/  IMAD.X R8, RZ, RZ, R9, P0 ;  /* 0x000000ffff087224 */ /* 0x000fe200000e0609 */
        /* <DEDUP_REMOVED lines=15> */
[----:B--2---:R0:W2:Y:S06]  /*38e0*/  @!P3 LDG.E R17, desc[UR8][R2.64+0x1000] ;  /* 0x001000080211b981 */ /* 0x0040ac000c1e1900 */
[----:B------:R-:W-:-:S04]  /*38f0*/  @P1 ISETP.GE.AND P4, PT, R10, R5, PT ;  /* 0x000000050a00120c */ /* 0x000fc80003f86270 */
[----:B------:R-:W-:Y:S01]  /*3900*/  @P1 PLOP3.LUT P0, PT, P4, PT, PT, 0x80, 0x8 ;  /* 0x000000000008181c */ /* 0x000fe2000270f070 */
[----:B------:R-:W1:Y:S01]  /*3910*/  LDC R13, c[0x0][0x370] ;  /* 0x0000dc00ff0d7b82 */ /* 0x000e620000000800 */
[C---:B------:R-:W-:Y:S02]  /*3920*/  VIADD R19, R6.reuse, 0x100 ;  /* 0x0000010006137836 */ /* 0x040fe40000000000 */
[----:B------:R-:W-:Y:S02]  /*3930*/  @P1 IMAD.MOV.U32 R5, RZ, RZ, R10 ;  /* 0x000000ffff051224 */ /* 0x000fe400078e000a */
[----:B------:R-:W-:Y:S01]  /*3940*/  VIADD R16, R6, 0x200 ;  /* 0x0000020006107836 */ /* 0x000fe20000000000 */
[----:B------:R-:W-:Y:S02]  /*3950*/  @P3 SEL R16, R19, R6, !P2 ;  /* 0x0000000613103207 */ /* 0x000fe40005000000 */
[----:B------:R-:W-:Y:S01]  /*3960*/  IADD3 R7, P5, PT, R4, UR6, RZ ;  /* 0x0000000604077c10 */ /* 0x000fe2000ffbe0ff */
[----:B------:R-:W-:-:S03]  /*3970*/  IMAD.MOV.U32 R4, RZ, RZ, RZ ;  /* 0x000000ffff047224 */ /* 0x000fc600078e00ff */
[----:B--2---:R-:W2:Y:S01]  /*3980*/  @!P0 LDG.E R17, desc[UR8][R2.64+0x1800] ;  /* 0x0018000802118981 */ /* 0x004ea2000c1e1900 */
[C---:B------:R-:W-:Y:S01]  /*3990*/  @!P0 VIADD R16, R6.reuse, 0x300 ;  /* 0x0000030006108836 */ /* 0x040fe20000000000 */
[----:B------:R-:W-:Y:S02]  /*39a0*/  ISETP.GE.AND P0, PT, R5, R18, PT ;  /* 0x000000120500720c */ /* 0x000fe40003f06270 */
[----:B------:R-:W-:Y:S02]  /*39b0*/  LOP3.LUT R19, R6, 0x400, RZ, 0xfc, !PT ;  /* 0x0000040006137812 */ /* 0x000fe400078efcff */
[----:B------:R-:W-:Y:S02]  /*39c0*/  @P1 SEL R4, R4, RZ, P4 ;  /* 0x000000ff04041207 */ /* 0x000fe40002000000 */
[----:B------:R-:W-:Y:S02]  /*39d0*/  IADD3.X R9, PT, PT, R9, UR7, RZ, P5, !PT ;  /* 0x0000000709097c10 */ /* 0x000fe4000affe4ff */
[-C--:B------:R-:W-:Y:S01]  /*39e0*/  IADD3 R23, P4, PT, R16, R7.reuse, RZ ;  /* 0x0000000710177210 */ /* 0x080fe20007f9e0ff */
[----:B-1----:R-:W-:Y:S01]  /*39f0*/  IMAD R14, R13, 0x500, RZ ;  /* 0x000005000d0e7824 */ /* 0x002fe200078e02ff */
[----:B------:R-:W-:Y:S01]  /*3a00*/  IADD3 R20, P3, PT, R19, R7, RZ ;  /* 0x0000000713147210 */ /* 0x000fe20007f7e0ff */
[----:B------:R-:W-:Y:S02]  /*3a10*/  BSSY.RECONVERGENT B1, `(.L_x_604) ;  /* 0x0000014000017945 */ /* 0x000fe40003800200 */
[--C-:B------:R-:W-:Y:S01]  /*3a20*/  IMAD.X R22, R4, 0x1, R9.reuse, P4 ;  /* 0x0000000104167824 */ /* 0x100fe200020e0609 */
[----:B------:R-:W-:Y:S01]  /*3a30*/  ISETP.GE.AND P2, PT, R14, R15, PT ;  /* 0x0000000f0e00720c */ /* 0x000fe20003f46270 */
[----:B------:R-:W-:-:S02]  /*3a40*/  IMAD.X R21, RZ, RZ, R9, P3 ;  /* 0x000000ffff157224 */ /* 0x000fc400018e0609 */
[----:B------:R-:W-:Y:S02]  /*3a50*/  IMAD.MOV.U32 R10, RZ, RZ, R5 ;  /* 0x000000ffff0a7224 */ /* 0x000fe400078e0005 */
        /* <DEDUP_REMOVED lines=15> */
.L_x_605:
[----:B------:R-:W-:Y:S05]  /*3b50*/  BSYNC.RECONVERGENT B1 ;  /* 0x0000000000017941 */ /* 0x000fea0003800200 */
.L_x_604:
        /* <DEDUP_REMOVED lines=12> */
[----:B------:R-:W-:-:S05]  /*3c20*/  IMAD.MOV.U32 R17, RZ, RZ, 0x500 ;  /* 0x00000500ff117424 */ /* 0x000fca00078e00ff */
[----:B------:R-:W2:Y:S01]  /*3c30*/  ATOMG.E.ADD.STRONG.GPU PT, R3, desc[UR8][R4.64], R17 ;  /* 0x80000011040379a8 */ /* 0x000ea200081ef108 */
[----:B------:R-:W0:Y:S01]  /*3c40*/  S2UR UR5, SR_CgaCtaId ;  /* 0x00000000000579c3 */ /* 0x000e220000008800 */
[----:B------:R-:W-:Y:S02]  /*3c50*/  UMOV UR4, 0x400 ;  /* 0x0000040000047882 */ /* 0x000fe40000000000 */
[----:B0-----:R-:W-:Y:S01]  /*3c60*/  ULEA UR4, UR5, UR4, 0x18 ;  /* 0x0000000405047291 */ /* 0x001fe2000f8ec0ff */
[----:B--2---:R-:W-:-:S08]  /*3c70*/  IMAD.IADD R3, R14, 0x1, R3 ;  /* 0x000000010e037824 */ /* 0x004fd000078e0203 */
[----:B------:R0:W-:Y:S03]  /*3c80*/  STS [UR4+0x98], R3 ;  /* 0x00009803ff007988 */ /* 0x0001e60008000804 */
.L_x_608:
[----:B------:R-:W-:Y:S05]  /*3c90*/  BSYNC.RECONVERGENT B1 ;  /* 0x0000000000017941 */ /* 0x000fea0003800200 */
.L_x_607:
[----:B------:R-:W1:Y:S08]  /*3ca0*/  S2UR UR5, SR_CgaCtaId ;  /* 0x00000000000579c3 */ /* 0x000e700000008800 */
[----:B------:R-:W-:Y:S06]  /*3cb0*/  BAR.SYNC.DEFER_BLOCKING 0x0 ;  /* 0x0000000000007b1d */ /* 0x000fec0000010000 */
[----:B------:R-:W-:Y:S01]  /*3cc0*/  UMOV UR4, 0x400 ;  /* 0x0000040000047882 */ /* 0x000fe20000000000 */
[----:B------:R-:W2:Y:S01]  /*3cd0*/  LDCU UR6, c[0x0][0x398] ;  /* 0x00007300ff0677ac */ /* 0x000ea20008000800 */
[----:B------:R-:W3:Y:S01]  /*3ce0*/  LDCU.128 UR12, c[0x0][0x380] ;  /* 0x00007000ff0c77ac */ /* 0x000ee20008000c00 */
[----:B-1----:R-:W-:-:S06]  /*3cf0*/  ULEA UR4, UR5, UR4, 0x18 ;  /* 0x0000000405047291 */ /* 0x002fcc000f8ec0ff */
[----:B------:R-:W-:-:S05]  /*3d00*/  IMAD.U32 R14, RZ, RZ, UR4 ;  /* 0x00000004ff0e7e24 */ /* 0x000fca000f8e00ff */
[----:B------:R-:W1:Y:S02]  /*3d10*/  LDS R16, [R14+0x98] ;  /* 0x000098000e107984 */ /* 0x000e640000000800 */
[----:B-1----:R-:W-:-:S05]  /*3d20*/  VIADD R2, R16, 0x500 ;  /* 0x0000050010027836 */ /* 0x002fca0000000000 */
[----:B------:R-:W-:-:S13]  /*3d30*/  ISETP.GT.AND P0, PT, R2, R15, PT ;  /* 0x0000000f0200720c */ /* 0x000fda0003f04270 */
[----:B--23--:R-:W-:Y:S05]  /*3d40*/  @P0 BRA `(.L_x_609) ;  /* 0x00000008003c0947 */ /* 0x00cfea0003800000 */
[----:B------:R-:W-:Y:S01]  /*3d50*/  BSSY.RECONVERGENT B1, `(.L_x_609) ;  /* 0x000008e000017945 */ /* 0x000fe20003800200 */
.L_x_622:
[----:B------:R-:W-:Y:S01]  /*3d60*/  IADD3 R19, P0, PT, R6, R16, RZ ;  /* 0x0000001006137210 */ /* 0x000fe20007f1e0ff */
[----:B------:R-:W-:Y:S02]  /*3d70*/  IMAD.U32 R12, RZ, RZ, UR12 ;  /* 0x0000000cff0c7e24 */ /* 0x000fe4000f8e00ff */
[----:B------:R-:W-:Y:S01]  /*3d80*/  IMAD.U32 R11, RZ, RZ, UR13 ;  /* 0x0000000dff0b7e24 */ /* 0x000fe2000f8e00ff */
[----:B------:R-:W-:Y:S02]  /*3d90*/  LEA.HI.X.SX32 R16, R16, RZ, 0x1, P0 ;  /* 0x000000ff10107211 */ /* 0x000fe400000f0eff */
[----:B------:R-:W-:-:S04]  /*3da0*/  LEA R2, P0, R19, R12, 0x3 ;  /* 0x0000000c13027211 */ /* 0x000fc800078018ff */
[----:B0-----:R-:W-:-:S05]  /*3db0*/  LEA.HI.X R3, R19, R11, R16, 0x3, P0 ;  /* 0x0000000b13037211 */ /* 0x001fca00000f1c10 */
        /* <DEDUP_REMOVED lines=9> */
[----:B------:R-:W-:Y:S01]  /*3e50*/  IADD3 R19, P1, PT, R19, UR14, RZ ;  /* 0x0000000e13137c10 */ /* 0x000fe2000ff3e0ff */
[----:B------:R-:W-:Y:S01]  /*3e60*/  BSSY.RECONVERGENT B2, `(.L_x_610) ;  /* 0x0000015000027945 */ /* 0x000fe20003800200 */
[----:B------:R-:W-:-:S02]  /*3e70*/  IMAD.MOV.U32 R18, RZ, RZ, R9 ;  /* 0x000000ffff127224 */ /* 0x000fc400078e0009 */
[----:B------:R-:W-:Y:S01]  /*3e80*/  IADD3.X R20, PT, PT, R16, UR15, RZ, P1, !PT ;  /* 0x0000000f10147c10 */ /* 0x000fe20008ffe4ff */
[----:B------:R-:W-:Y:S02]  /*3e90*/  IMAD.MOV.U32 R17, RZ, RZ, R10 ;  /* 0x000000ffff117224 */ /* 0x000fe400078e000a */
        /* <DEDUP_REMOVED lines=17> */
.L_x_611:
[----:B------:R-:W-:Y:S05]  /*3fb0*/  BSYNC.RECONVERGENT B2 ;  /* 0x0000000000027941 */ /* 0x000fea0003800200 */
.L_x_610:
        /* <DEDUP_REMOVED lines=20> */
.L_x_613:
[----:B------:R-:W-:Y:S05]  /*4100*/  BSYNC.RECONVERGENT B2 ;  /* 0x0000000000027941 */ /* 0x000fea0003800200 */
.L_x_612:
        /* <DEDUP_REMOVED lines=20> */
.L_x_615:
[----:B------:R-:W-:Y:S05]  /*4250*/  BSYNC.RECONVERGENT B2 ;  /* 0x0000000000027941 */ /* 0x000fea0003800200 */
.L_x_614:
        /* <DEDUP_REMOVED lines=20> */
.L_x_617:
[----:B------:R-:W-:Y:S05]  /*43a0*/  BSYNC.RECONVERGENT B2 ;  /* 0x0000000000027941 */ /* 0x000fea0003800200 */
.L_x_616:
        /* <DEDUP_REMOVED lines=20> */
.L_x_619:
[----:B------:R-:W-:Y:S05]  /*44f0*/  BSYNC.RECONVERGENT B2 ;  /* 0x0000000000027941 */ /* 0x000fea0003800200 */
.L_x_618:
[----:B------:R-:W-:Y:S01]  /*4500*/  BAR.SYNC.DEFER_BLOCKING 0x0 ;  /* 0x0000000000007b1d */ /* 0x000fe20000010000 */
[----:B------:R-:W-:-:S05]  /*4510*/  ISETP.NE.AND P0, PT, R6, RZ, PT ;  /* 0x000000ff0600720c */ /* 0x000fca0003f05270 */
[----:B------:R-:W-:Y:S08]  /*4520*/  BSSY.RECONVERGENT B2, `(.L_x_620) ;  /* 0x000000a000027945 */ /* 0x000ff00003800200 */
[----:B------:R-:W-:Y:S05]  /*4530*/  @P0 BRA `(.L_x_621) ;  /* 0x0000000000200947 */ /* 0x000fea0003800000 */
[----:B------:R-:W-:-:S05]  /*4540*/  IMAD.MOV.U32 R15, RZ, RZ, 0x500 ;  /* 0x00000500ff0f7424 */ /* 0x000fca00078e00ff */
[----:B------:R-:W2:Y:S01]  /*4550*/  ATOMG.E.ADD.STRONG.GPU PT, R2, desc[UR8][R4.64], R15 ;  /* 0x8000000f040279a8 */ /* 0x000ea200081ef108 */
[----:B------:R-:W0:Y:S01]  /*4560*/  S2UR UR5, SR_CgaCtaId ;  /* 0x00000000000579c3 */ /* 0x000e220000008800 */
[----:B------:R-:W-:Y:S02]  /*4570*/  UMOV UR4, 0x400 ;  /* 0x0000040000047882 */ /* 0x000fe40000000000 */
[----:B0-----:R-:W-:-:S06]  /*4580*/  ULEA UR4, UR5, UR4, 0x18 ;  /* 0x0000000405047291 */ /* 0x001fcc000f8ec0ff */
[----:B------:R-:W-:Y:S02]  /*4590*/  IMAD.U32 R14, RZ, RZ, UR4 ;  /* 0x00000004ff0e7e24 */ /* 0x000fe4000f8e00ff */
[----:B--2---:R-:W-:-:S05]  /*45a0*/  IMAD R3, R13, 0x500, R2 ;  /* 0x000005000d037824 */ /* 0x004fca00078e0202 */
[----:B------:R0:W-:Y:S02]  /*45b0*/  STS [R14+0x98], R3 ;  /* 0x000098030e007388 */ /* 0x0001e40000000800 */
.L_x_621:
[----:B------:R-:W-:Y:S05]  /*45c0*/  BSYNC.RECONVERGENT B2 ;  /* 0x0000000000027941 */ /* 0x000fea0003800200 */
.L_x_620:
[----:B------:R-:W-:Y:S01]  /*45d0*/  BAR.SYNC.DEFER_BLOCKING 0x0 ;  /* 0x0000000000007b1d */ /* 0x000fe20000010000 */
[----:B------:R-:W-:-:S05]  /*45e0*/  IMAD.U32 R15, RZ, RZ, UR6 ;  /* 0x00000006ff0f7e24 */ /* 0x000fca000f8e00ff */
[----:B------:R-:W1:Y:S02]  /*45f0*/  LDS R16, [R14+0x98] ;  /* 0x000098000e107984 */ /* 0x000e640000000800 */
[----:B-1----:R-:W-:-:S05]  /*4600*/  VIADD R2, R16, 0x500 ;  /* 0x0000050010027836 */ /* 0x002fca0000000000 */
[----:B------:R-:W-:-:S13]  /*4610*/  ISETP.GT.AND P0, PT, R2, R15, PT ;  /* 0x0000000f0200720c */ /* 0x000fda0003f04270 */
[----:B------:R-:W-:Y:S05]  /*4620*/  @!P0 BRA `(.L_x_622) ;  /* 0xfffffff400cc8947 */ /* 0x000fea000383ffff */
[----:B------:R-:W-:Y:S05]  /*4630*/  BSYNC.RECONVERGENT B1 ;  /* 0x0000000000017941 */ /* 0x000fea0003800200 */
.L_x_609:
[----:B------:R-:W-:Y:S01]  /*4640*/  ISETP.GE.AND P0, PT, R16, R15, PT ;  /* 0x0000000f1000720c */ /* 0x000fe20003f06270 */
[----:B------:R-:W1:Y:S01]  /*4650*/  LDCU.64 UR4, c[0x0][0x388] ;  /* 0x00007100ff0477ac */ /* 0x000e620008000a00 */
[----:B------:R-:W-:Y:S01]  /*4660*/  BSSY.RECONVERGENT B1, `(.L_x_606) ;  /* 0x00000a9000017945 */ /* 0x000fe20003800200 */
[----:B------:R-:W2:Y:S10]  /*4670*/  LDCU.64 UR6, c[0x0][0x388] ;  /* 0x00007100ff0677ac */ /* 0x000eb40008000a00 */
[----:B------:R-:W-:Y:S05]  /*4680*/  @P0 BRA `(.L_x_623) ;  /* 0x0000000800980947 */ /* 0x000fea0003800000 */
[----:B------:R-:W-:-:S05]  /*4690*/  IMAD.IADD R13, R15, 0x1, -R16 ;  /* 0x000000010f0d7824 */ /* 0x000fca00078e0a10 */
[----:B------:R-:W-:-:S13]  /*46a0*/  ISETP.GE.AND P0, PT, R6, R13, PT ;  /* 0x0000000d0600720c */ /* 0x000fda0003f06270 */
[----:B------:R-:W-:Y:S05]  /*46b0*/  @P0 BRA `(.L_x_623) ;  /* 0x00000008008c0947 */ /* 0x000fea0003800000 */
[----:B------:R-:W-:Y:S01]  /*46c0*/  LOP3.LUT R2, RZ, R6, RZ, 0x33, !PT ;  /* 0x00000006ff027212 */ /* 0x000fe200078e33ff */
[----:B0-----:R-:W-:Y:S01]  /*46d0*/  IMAD.MOV.U32 R3, RZ, RZ, 0x0 ;  /* 0x00000000ff037424 */ /* 0x001fe200078e00ff */
[----:B------:R-:W-:Y:S01]  /*46e0*/  BSSY.RECONVERGENT B2, `(.L_x_624) ;  /* 0x000002f000027945 */ /* 0x000fe20003800200 */
[----:B------:R-:W-:Y:S01]  /*46f0*/  IMAD.MOV.U32 R14, RZ, RZ, R6 ;  /* 0x000000ffff0e7224 */ /* 0x000fe200078e0006 */
[----:B------:R-:W-:-:S04]  /*4700*/  IADD3 R15, PT, PT, -R16, R15, R2 ;  /* 0x0000000f100f7210 */ /* 0x000fc80007ffe102 */
[----:B------:R-:W-:-:S04]  /*4710*/  LOP3.LUT R2, R15, 0x300, RZ, 0xc0, !PT ;  /* 0x000003000f027812 */ /* 0x000fc800078ec0ff */
[----:B------:R-:W-:Y:S01]  /*4720*/  ISETP.NE.AND P0, PT, R2, 0x300, PT ;  /* 0x000003000200780c */ /* 0x000fe20003f05270 */
[----:B------:R-:W-:-:S04]  /*4730*/  IMAD.MOV.U32 R2, RZ, RZ, 0x4 ;  /* 0x00000004ff027424 */ /* 0x000fc800078e00ff */
[----:B------:R-:W-:-:S08]  /*4740*/  IMAD.WIDE.U32 R2, R12, 0x1, R2 ;  /* 0x000000010c027825 */ /* 0x000fd000078e0002 */
[----:B------:R-:W-:Y:S05]  /*4750*/  @!P0 BRA `(.L_x_625) ;  /* 0x00000000009c8947 */ /* 0x000fea0003800000 */
[----:B------:R-:W-:Y:S01]  /*4760*/  LEA.HI R4, R15, 0x1, RZ, 0x18 ;  /* 0x000000010f047811 */ /* 0x000fe200078fc0ff */
[----:B------:R-:W-:Y:S02]  /*4770*/  IMAD.IADD R25, R3, 0x1, R11 ;  /* 0x0000000103197824 */ /* 0x000fe400078e020b */
[----:B------:R-:W-:Y:S01]  /*4780*/  IMAD.IADD R11, R6, 0x1, R16 ;  /* 0x00000001060b7824 */ /* 0x000fe200078e0210 */
[----:B------:R-:W-:Y:S01]  /*4790*/  LOP3.LUT R4, R4, 0x3, RZ, 0xc0, !PT ;  /* 0x0000000304047812 */ /* 0x000fe200078ec0ff */
[----:B------:R-:W-:-:S04]  /*47a0*/  IMAD.MOV.U32 R14, RZ, RZ, R6 ;  /* 0x000000ffff0e7224 */ /* 0x000fc800078e0006 */
[----:B------:R-:W-:-:S07]  /*47b0*/  IMAD.MOV R12, RZ, RZ, -R4 ;  /* 0x000000ffff0c7224 */ /* 0x000fce00078e0a04 */
.L_x_628:
[----:B------:R-:W-:Y:S02]  /*47c0*/  IMAD.MOV.U32 R4, RZ, RZ, R2 ;  /* 0x000000ffff047224 */ /* 0x000fe400078e0002 */
[----:B------:R-:W-:Y:S02]  /*47d0*/  IMAD.MOV.U32 R5, RZ, RZ, R25 ;  /* 0x000000ffff057224 */ /* 0x000fe400078e0019 */
[----:B------:R-:W-:-:S05]  /*47e0*/  IMAD.WIDE R4, R11, 0x8, R4 ;  /* 0x000000080b047825 */ /* 0x000fca00078e0204 */
[----:B------:R-:W3:Y:S01]  /*47f0*/  LDG.E R23, desc[UR8][R4.64] ;  /* 0x0000000804177981 */ /* 0x000ee2000c1e1900 */
[----:B------:R-:W-:Y:S01]  /*4800*/  VIADD R12, R12, 0x1 ;  /* 0x000000010c0c7836 */ /* 0x000fe20000000000 */
[C---:B-1----:R-:W-:Y:S01]  /*4810*/  IADD3 R22, P1, PT, R11.reuse, UR4, RZ ;  /* 0x000000040b167c10 */ /* 0x042fe2000ff3e0ff */
[----:B------:R-:W-:Y:S03]  /*4820*/  BSSY.RECONVERGENT B3, `(.L_x_626) ;  /* 0x0000017000037945 */ /* 0x000fe60003800200 */
[----:B------:R-:W-:Y:S02]  /*4830*/  ISETP.NE.AND P2, PT, R12, RZ, PT ;  /* 0x000000ff0c00720c */ /* 0x000fe40003f45270 */
[----:B------:R-:W-:Y:S02]  /*4840*/  LEA.HI.X.SX32 R21, R11, UR5, 0x1, P1 ;  /* 0x000000050b157c11 */ /* 0x000fe400088f0eff */
[----:B---3--:R-:W-:-:S13]  /*4850*/  ISETP.GE.AND P0, PT, R10, R23, PT ;  /* 0x000000170a00720c */ /* 0x008fda0003f06270 */
[----:B------:R-:W-:Y:S05]  /*4860*/  @!P0 BRA `(.L_x_627) ;  /* 0x0000000000488947 */ /* 0x000fea0003800000 */
[----:B------:R-:W3:Y:S01]  /*4870*/  LDG.E R5, desc[UR8][R4.64+-0x4] ;  /* 0xfffffc0804057981 */ /* 0x000ee2000c1e1900 */
        /* <DEDUP_REMOVED lines=13> */
[----:B------:R-:W-:Y:S02]  /*4950*/  @P3 SEL R10, R17, R23, !P0 ;  /* 0x00000017110a3207 */ /* 0x000fe40004000000 */
[----:B------:R-:W-:Y:S01]  /*4960*/  @P3 SEL R7, R20, R21, P1 ;  /* 0x0000001514073207 */ /* 0x000fe20000800000 */
[----:B---3--:R-:W-:Y:S01]  /*4970*/  IMAD.MOV.U32 R9, RZ, RZ, R5 ;  /* 0x000000ffff097224 */ /* 0x008fe200078e0005 */
[----:B------:R-:W-:-:S07]  /*4980*/  @P3 SEL R9, R18, R5, !P0 ;  /* 0x0000000512093207 */ /* 0x000fce0004000000 */
.L_x_627:
[----:B--2---:R-:W-:Y:S05]  /*4990*/  BSYNC.RECONVERGENT B3 ;  /* 0x0000000000037941 */ /* 0x004fea0003800200 */
.L_x_626:
[----:B------:R-:W-:Y:S02]  /*49a0*/  VIADD R14, R14, 0x100 ;  /* 0x000001000e0e7836 */ /* 0x000fe40000000000 */
[----:B------:R-:W-:Y:S01]  /*49b0*/  VIADD R11, R11, 0x100 ;  /* 0x000001000b0b7836 */ /* 0x000fe20000000000 */
[----:B------:R-:W-:Y:S06]  /*49c0*/  @P2 BRA `(.L_x_628) ;  /* 0xfffffffc007c2947 */ /* 0x000fec000383ffff */
.L_x_625:
[----:B-12---:R-:W-:Y:S05]  /*49d0*/  BSYNC.RECONVERGENT B2 ;  /* 0x0000000000027941 */ /* 0x006fea0003800200 */
.L_x_624:
        /* <DEDUP_REMOVED lines=9> */
.L_x_637:
[----:B------:R-:W-:-:S05]  /*4a70*/  IMAD.WIDE R2, R15, 0x8, R4 ;  /* 0x000000080f027825 */ /* 0x000fca00078e0204 */
[----:B------:R-:W2:Y:S04]  /*4a80*/  LDG.E R27, desc[UR8][R2.64+-0xffc] ;  /* 0xfff00408021b7981 */ /* 0x000ea8000c1e1900 */
[----:B------:R0:W5:Y:S04]  /*4a90*/  LDG.E R16, desc[UR8][R2.64+-0x7fc] ;  /* 0xfff8040802107981 */ /* 0x000168000c1e1900 */
        /* <DEDUP_REMOVED lines=24> */
.L_x_630:
[----:B------:R-:W-:Y:S05]  /*4c20*/  BSYNC.RECONVERGENT B2 ;  /* 0x0000000000027941 */ /* 0x000fea0003800200 */
.L_x_629:
        /* <DEDUP_REMOVED lines=22> */
.L_x_632:
[----:B------:R-:W-:Y:S05]  /*4d90*/  BSYNC.RECONVERGENT B2 ;  /* 0x0000000000027941 */ /* 0x000fea0003800200 */
.L_x_631:
[----:B------:R-:W-:Y:S01]  /*4da0*/  ISETP.GE.AND P0, PT, R9, R12, PT ;  /* 0x0000000c0900720c */ /* 0x000fe20003f06270 */
        /* <DEDUP_REMOVED lines=21> */
.L_x_634:
[----:B------:R-:W-:Y:S05]  /*4f00*/  BSYNC.RECONVERGENT B2 ;  /* 0x0000000000027941 */ /* 0x000fea0003800200 */
.L_x_633:
        /* <DEDUP_REMOVED lines=22> */
.L_x_636:
[----:B------:R-:W-:Y:S05]  /*5070*/  BSYNC.RECONVERGENT B2 ;  /* 0x0000000000027941 */ /* 0x000fea0003800200 */
.L_x_635:
[----:B------:R-:W-:Y:S02]  /*5080*/  VIADD R14, R14, 0x400 ;  /* 0x000004000e0e7836 */ /* 0x000fe40000000000 */
[----:B------:R-:W-:Y:S02]  /*5090*/  VIADD R22, R22, 0x400 ;  /* 0x0000040016167836 */ /* 0x000fe40000000000 */
[----:B------:R-:W-:Y:S01]  /*50a0*/  VIADD R21, R21, 0x400 ;  /* 0x0000040015157836 */ /* 0x000fe20000000000 */
[----:B------:R-:W-:Y:S01]  /*50b0*/  ISETP.GE.AND P0, PT, R14, R13, PT ;  /* 0x0000000d0e00720c */ /* 0x000fe20003f06270 */
[----:B------:R-:W-:Y:S02]  /*50c0*/  VIADD R20, R20, 0x400 ;  /* 0x0000040014147836 */ /* 0x000fe40000000000 */
[----:B------:R-:W-:-:S10]  /*50d0*/  VIADD R15, R15, 0x400 ;  /* 0x000004000f0f7836 */ /* 0x000fd40000000000 */
[----:B------:R-:W-:Y:S05]  /*50e0*/  @!P0 BRA `(.L_x_637) ;  /* 0xfffffff800608947 */ /* 0x000fea000383ffff */
.L_x_623:
[----:B-12---:R-:W-:Y:S05]  /*50f0*/  BSYNC.RECONVERGENT B1 ;  /* 0x0000000000017941 */ /* 0x006fea0003800200 */
.L_x_606:
[----:B------:R-:W1:Y:S01]  /*5100*/  S2R R15, SR_LANEID ;  /* 0x00000000000f7919 */ /* 0x000e620000000000 */
[----:B------:R-:W-:Y:S01]  /*5110*/  BSSY.RECONVERGENT B1, `(.L_x_638) ;  /* 0x0000019000017945 */ /* 0x000fe20003800200 */
[----:B------:R-:W-:Y:S01]  /*5120*/  IMAD.MOV.U32 R2, RZ, RZ, R9 ;  /* 0x000000ffff027224 */ /* 0x000fe200078e0009 */
[----:B------:R-:W2:Y:S01]  /*5130*/  SHFL.DOWN PT, R5, R10, 0x1, 0x1f ;  /* 0x08201f000a057f89 */ /* 0x000ea200000e0000 */
[----:B0-----:R-:W-:Y:S02]  /*5140*/  IMAD.MOV.U32 R3, RZ, RZ, R10 ;  /* 0x000000ffff037224 */ /* 0x001fe400078e000a */
[----:B------:R-:W-:Y:S01]  /*5150*/  IMAD.MOV.U32 R11, RZ, RZ, R8 ;  /* 0x000000ffff0b7224 */ /* 0x000fe200078e0008 */
[----:B------:R0:W3:Y:S01]  /*5160*/  SHFL.DOWN PT, R4, R9, 0x1, 0x1f ;  /* 0x08201f0009047f89 */ /* 0x0000e200000e0000 */
[----:B------:R-:W-:-:S03]  /*5170*/  IMAD.MOV.U32 R12, RZ, RZ, R7 ;  /* 0x000000ffff0c7224 */ /* 0x000fc600078e0007 */
[----:B------:R0:W4:Y:S04]  /*5180*/  SHFL.DOWN PT, R13, R8, 0x1, 0x1f ;  /* 0x08201f00080d7f89 */ /* 0x00012800000e0000 */
        /* <DEDUP_REMOVED lines=17> */
.L_x_639:
[----:B------:R-:W-:Y:S05]  /*52a0*/  BSYNC.RECONVERGENT B1 ;  /* 0x0000000000017941 */ /* 0x000fea0003800200 */
.L_x_638:
        /* <DEDUP_REMOVED lines=25> */
.L_x_641:
[----:B------:R-:W-:Y:S05]  /*5440*/  BSYNC.RECONVERGENT B1 ;  /* 0x0000000000017941 */ /* 0x000fea0003800200 */
.L_x_640:
        /* <DEDUP_REMOVED lines=25> */
.L_x_643:
[----:B------:R-:W-:Y:S05]  /*55e0*/  BSYNC.RECONVERGENT B1 ;  /* 0x0000000000017941 */ /* 0x000fea0003800200 */
.L_x_642:
        /* <DEDUP_REMOVED lines=25> */
.L_x_645:
[----:B------:R-:W-:Y:S05]  /*5780*/  BSYNC.RECONVERGENT B1 ;  /* 0x0000000000017941 */ /* 0x000fea0003800200 */
.L_x_644:
        /* <DEDUP_REMOVED lines=26> */
.L_x_647:
[----:B------:R-:W-:Y:S05]  /*5930*/  BSYNC.RECONVERGENT B1 ;  /* 0x0000000000017941 */ /* 0x000fea0003800200 */
.L_x_646:
        /* <DEDUP_REMOVED lines=12> */
.L_x_649:
[----:B------:R-:W-:Y:S05]  /*5a00*/  BSYNC.RECONVERGENT B1 ;  /* 0x0000000000017941 */ /* 0x000fea0003800200 */
.L_x_648:
        /* <DEDUP_REMOVED lines=32> */
.L_x_651:
[----:B------:R-:W-:Y:S05]  /*5c10*/  BSYNC.RECONVERGENT B1 ;  /* 0x0000000000017941 */ /* 0x000fea0003800200 */
.L_x_650:
        /* <DEDUP_REMOVED lines=21> */
.L_x_653:
[----:B------:R-:W-:Y:S05]  /*5d70*/  BSYNC.RECONVERGENT B1 ;  /* 0x0000000000017941 */ /* 0x000fea0003800200 */
.L_x_652:
        /* <DEDUP_REMOVED lines=21> */
.L_x_655:
[----:B------:R-:W-:Y:S05]  /*5ed0*/  BSYNC.RECONVERGENT B1 ;  /* 0x0000000000017941 */ /* 0x000fea0003800200 */
.L_x_654:
        /* <DEDUP_REMOVED lines=21> */
.L_x_657:
[----:B------:R-:W-:Y:S05]  /*6030*/  BSYNC.RECONVERGENT B1 ;  /* 0x0000000000017941 */ /* 0x000fea0003800200 */
.L_x_656:
        /* <DEDUP_REMOVED lines=21> */
.L_x_659:
[----:B------:R-:W-:Y:S05]  /*6190*/  BSYNC.RECONVERGENT B1 ;  /* 0x0000000000017941 */ /* 0x000fea0003800200 */
.L_x_658:
        /* <DEDUP_REMOVED lines=21> */
.L_x_661:
[----:B------:R-:W-:Y:S05]  /*62f0*/  BSYNC.RECONVERGENT B1 ;  /* 0x0000000000017941 */ /* 0x000fea0003800200 */
.L_x_660:
        /* <DEDUP_REMOVED lines=20> */
.L_x_567:
[----:B------:R-:W-:Y:S05]  /*6440*/  BSYNC.RECONVERGENT B0 ;  /* 0x0000000000007941 */ /* 0x000fea0003800200 */
.L_x_536:
[----:B------:R-:W-:Y:S05]  /*6450*/  @P2 EXIT ;  /* 0x000000000000294d */ /* 0x000fea0003800000 */
[----:B0-----:R-:W0:Y:S01]  /*6460*/  LDC.64 R4, c[0x0][0x390] ;  /* 0x0000e400ff047b82 */ /* 0x001e220000000a00 */
[----:B------:R-:W-:-:S04]  /*6470*/  LOP3.LUT R21, R21, R20, RZ, 0x3c, !PT ;  /* 0x0000001415157212 */ /* 0x000fc800078e3cff */
[----:B------:R-:W-:-:S04]  /*6480*/  LOP3.LUT R20, R21, R20, RZ, 0x3c, !PT ;  /* 0x0000001415147212 */ /* 0x000fc800078e3cff */
[----:B------:R-:W-:Y:S01]  /*6490*/  LOP3.LUT R21, R21, R20, RZ, 0x3c, !PT ;  /* 0x0000001415157212 */ /* 0x000fe200078e3cff */
[----:B0-----:R-:W-:-:S05]  /*64a0*/  IMAD.WIDE.U32 R4, R0, 0x10, R4 ;  /* 0x0000001000047825 */ /* 0x001fca00078e0004 */
[----:B------:R-:W-:Y:S04]  /*64b0*/  STG.E.64 desc[UR8][R4.64], R2 ;  /* 0x0000000204007986 */ /* 0x000fe8000c101b08 */
[----:B------:R-:W-:Y:S01]  /*64c0*/  STG.E.64 desc[UR8][R4.64+0x8], R20 ;  /* 0x0000081404007986 */ /* 0x000fe2000c101b08 */
[----:B------:R-:W-:Y:S05]  /*64d0*/  EXIT ;  /* 0x000000000000794d */ /* 0x000fea0003800000 */
.L_x_662:
        /* <DEDUP_REMOVED lines=10> */
.L_x_796:


//--------------------- .text._ZN6thrust24THRUST_300001_SM_1000_NS8cuda_cub4core6detail13_kernel_agentINS1_8__reduce11ReduceAgentINS0_12zip_iteratorIN4cuda3std3__45tupleIJNS0_6detail15normal_iteratorINS0_10device_ptrI2quEEEENS0_17counting_iteratorIlNS0_11use_defaultESJ_SJ_EEEEEEEPNSB_IJSF_lEEESN_iNS1_9__extrema9arg_min_fISF_l17compare_key_valueEEEEJSM_SO_iSS_EEEvDpT0_ --------------------------
	.section	.text._ZN6thrust24THRUST_300001_SM_1000_NS8cuda_cub4core6detail13_kernel_agentINS1_8__reduce11ReduceAgentINS0_12zip_iteratorIN4cuda3std3__45tupleIJNS0_6detail15normal_iteratorINS0_10device_ptrI2quEEEENS0_17counting_iteratorIlNS0_11use_defaultESJ_SJ_EEEEEEEPNSB_IJSF_lEEESN_iNS1_9__extrema9arg_min_fISF_l17compare_key_valueEEEEJSM_SO_iSS_EEEvDpT0_,"ax",@progbits
	.align	128
        .global         _ZN6thrust24THRUST_300001_SM_1000_NS8cuda_cub4core6detail13_kernel_agentINS1_8__reduce11ReduceAgentINS0_12zip_iteratorIN4cuda3std3__45tupleIJNS0_6detail15normal_iteratorINS0_10device_ptrI2quEEEENS0_17counting_iteratorIlNS0_11use_defaultESJ_SJ_EEEEEEEPNSB_IJSF_lEEESN_iNS1_9__extrema9arg_min_fISF_l17compare_key_valueEEEEJSM_SO_iSS_EEEvDpT0_
        .type           _ZN6thrust24THRUST_300001_SM_1000_NS8cuda_cub4core6detail13_kernel_agentINS1_8__reduce11ReduceAgentINS0_12zip_iteratorIN4cuda3std3__45tupleIJNS0_6detail15normal_iteratorINS0_10device_ptrI2quEEEENS0_17counting_iteratorIlNS0_11use_defaultESJ_SJ_EEEEEEEPNSB_IJSF_lEEESN_iNS1_9__extrema9arg_min_fISF_l17compare_key_valueEEEEJSM_SO_iSS_EEEvDpT0_,@function
        .size           _ZN6thrust24THRUST_300001_SM_1000_NS8cuda_cub4core6detail13_kernel_agentINS1_8__reduce11ReduceAgentINS0_12zip_iteratorIN4cuda3std3__45tupleIJNS0_6detail15normal_iteratorINS0_10device_ptrI2quEEEENS0_17counting_iteratorIlNS0_11use_defaultESJ_SJ_EEEEEEEPNSB_IJSF_lEEESN_iNS1_9__extrema9arg_min_fISF_l17compare_key_valueEEEEJSM_SO_iSS_EEEvDpT0_,(.L_x_797 - _ZN6thrust24THRUST_300001_SM_1000_NS8cuda_cub4core6detail13_kernel_agentINS1_8__reduce11ReduceAgentINS0_12zip_iteratorIN4cuda3std3__45tupleIJNS0_6detail15normal_iteratorINS0_10device_ptrI2quEEEENS0_17counting_iteratorIlNS0_11use_defaultESJ_SJ_EEEEEEEPNSB_IJSF_lEEESN_iNS1_9__extrema9arg_min_fISF_l17compare_key_valueEEEEJSM_SO_iSS_EEEvDpT0_)
        .other          _ZN6thrust24THRUST_300001_SM_1000_NS8cuda_cub4core6detail13_kernel_agentINS1_8__reduce11ReduceAgentINS0_12zip_iteratorIN4cuda3std3__45tupleIJNS0_6detail15normal_iteratorINS0_10device_ptrI2quEEEENS0_17counting_iteratorIlNS0_11use_defaultESJ_SJ_EEEEEEEPNSB_IJSF_lEEESN_iNS1_9__extrema9arg_min_fISF_l17compare_key_valueEEEEJSM_SO_iSS_EEEvDpT0_,@"STO_CUDA_ENTRY STV_DEFAULT"
_ZN6thrust24THRUST_300001_SM_1000_NS8cuda_cub4core6detail13_kernel_agentINS1_8__reduce11ReduceAgentINS0_12zip_iteratorIN4cuda3std3__45tupleIJNS0_6detail15normal_iteratorINS0_10device_ptrI2quEEEENS0_17counting_iteratorIlNS0_11use_defaultESJ_SJ_EEEEEEEPNSB_IJSF_lEEESN_iNS1_9__extrema9arg_min_fISF_l17compare_key_valueEEEEJSM_SO_iSS_EEEvDpT0_:
.text._ZN6thrust24THRUST_300001_SM_1000_NS8cuda_cub4core6detail13_kernel_agentINS1_8__reduce11ReduceAgentINS0_12zip_iteratorIN4cuda3std3__45tupleIJNS0_6detail15normal_iteratorINS0_10device_ptrI2quEEEENS0_17counting_iteratorIlNS0_11use_defaultESJ_SJ_EEEEEEEPNSB_IJSF_lEEESN_iNS1_9__extrema9arg_min_fISF_l17compare_key_valueEEEEJSM_SO_iSS_EEEvDpT0_:
        /* <DEDUP_REMOVED lines=42> */
.L_x_671:
        /* <DEDUP_REMOVED lines=26> */
.L_x_670:
[----:B------:R-:W-:Y:S05]  /*0440*/  BSYNC.RECONVERGENT B3 ;  /* 0x0000000000037941 */ /* 0x000fea0003800200 */
.L_x_669:
[----:B------:R-:W-:Y:S01]  /*0450*/  IADD3 R15, P0, PT, R15, 0x100, RZ ;  /* 0x000001000f0f7810 */ /* 0x000fe20007f1e0ff */
[----:B------:R-:W-:Y:S02]  /*0460*/  IMAD.X R3, RZ, RZ, R3, P3 ;  /* 0x000000ffff037224 */ /* 0x000fe400018e0603 */
[----:B------:R-:W-:Y:S02]  /*0470*/  VIADD R6, R6, 0x100 ;  /* 0x0000010006067836 */ /* 0x000fe40000000000 */
[----:B------:R-:W-:Y:S01]  /*0480*/  IMAD.X R16, RZ, RZ, R16, P0 ;  /* 0x000000ffff107224 */ /* 0x000fe200000e0610 */
[----:B------:R-:W-:Y:S07]  /*0490*/  @P2 BRA `(.L_x_671) ;  /* 0xfffffffc00802947 */ /* 0x000fee000383ffff */
.L_x_668:
[----:B------:R-:W-:Y:S05]  /*04a0*/  BSYNC.RECONVERGENT B2 ;  /* 0x0000000000027941 */ /* 0x000fea0003800200 */
.L_x_667:
[----:B------:R-:W-:-:S13]  /*04b0*/  ISETP.GE.U32.AND P0, PT, R17, 0x300, PT ;  /* 0x000003001100780c */ /* 0x000fda0003f06070 */
[----:B------:R-:W-:Y:S05]  /*04c0*/  @!P0 BRA `(.L_x_666) ;  /* 0x0000000400ac8947 */ /* 0x000fea0003800000 */
[----:B------:R-:W0:Y:S01]  /*04d0*/  LDC.64 R4, c[0x0][0x380] ;  /* 0x0000e000ff047b82 */ /* 0x000e220000000a00 */
[----:B------:R-:W-:-:S07]  /*04e0*/  VIADD R14, R6, 0x200 ;  /* 0x00000200060e7836 */ /* 0x000fce0000000000 */
[----:B------:R-:W1:Y:S02]  /*04f0*/  LDC.64 R2, c[0x0][0x388] ;  /* 0x0000e200ff027b82 */ /* 0x000e640000000a00 */
.L_x_680:
        /* <DEDUP_REMOVED lines=29> */
.L_x_673:
[----:B------:R-:W-:Y:S05]  /*06d0*/  BSYNC.RECONVERGENT B2 ;  /* 0x0000000000027941 */ /* 0x000fea0003800200 */
.L_x_672:
        /* <DEDUP_REMOVED lines=23> */
.L_x_675:
[----:B------:R-:W-:Y:S05]  /*0850*/  BSYNC.RECONVERGENT B2 ;  /* 0x0000000000027941 */ /* 0x000fea0003800200 */
.L_x_674:
        /* <DEDUP_REMOVED lines=23> */
.L_x_677:
[----:B------:R-:W-:Y:S05]  /*09d0*/  BSYNC.RECONVERGENT B2 ;  /* 0x0000000000027941 */ /* 0x000fea0003800200 */
.L_x_676:
        /* <DEDUP_REMOVED lines=21> */
.L_x_679:
[----:B------:R-:W-:Y:S05]  /*0b30*/  BSYNC.RECONVERGENT B2 ;  /* 0x0000000000027941 */ /* 0x000fea0003800200 */
.L_x_678:
[C---:B------:R-:W-:Y:S02]  /*0b40*/  VIADD R6, R14.reuse, 0x200 ;  /* 0x000002000e067836 */ /* 0x040fe40000000000 */
[----:B------:R-:W-:-:S03]  /*0b50*/  VIADD R14, R14, 0x400 ;  /* 0x000004000e0e7836 */ /* 0x000fc60000000000 */
[----:B------:R-:W-:-:S13]  /*0b60*/  ISETP.GE.AND P0, PT, R6, UR5, PT ;  /* 0x0000000506007c0c */ /* 0x000fda000bf06270 */
[----:B------:R-:W-:Y:S05]  /*0b70*/  @!P0 BRA `(.L_x_680) ;  /* 0xfffffff800608947 */ /* 0x000fea000383ffff */
.L_x_666:
[----:B------:R-:W-:Y:S05]  /*0b80*/  BSYNC.RECONVERGENT B1 ;  /* 0x0000000000017941 */ /* 0x000fea0003800200 */
.L_x_665:
        /* <DEDUP_REMOVED lines=29> */
.L_x_683:
[----:B------:R-:W-:Y:S05]  /*0d60*/  BSYNC.RECONVERGENT B1 ;  /* 0x0000000000017941 */ /* 0x000fea0003800200 */
.L_x_682:
        /* <DEDUP_REMOVED lines=25> */
.L_x_685:
[----:B------:R-:W-:Y:S05]  /*0f00*/  BSYNC.RECONVERGENT B1 ;  /* 0x0000000000017941 */ /* 0x000fea0003800200 */
.L_x_684:
        /* <DEDUP_REMOVED lines=25> */
.L_x_687:
[----:B------:R-:W-:Y:S05]  /*10a0*/  BSYNC.RECONVERGENT B1 ;  /* 0x0000000000017941 */ /* 0x000fea0003800200 */
.L_x_686:
        /* <DEDUP_REMOVED lines=25> */
.L_x_689:
[----:B------:R-:W-:Y:S05]  /*1240*/  BSYNC.RECONVERGENT B1 ;  /* 0x0000000000017941 */ /* 0x000fea0003800200 */
.L_x_688:
        /* <DEDUP_REMOVED lines=26> */
.L_x_691:
[----:B------:R-:W-:Y:S05]  /*13f0*/  BSYNC.RECONVERGENT B1 ;  /* 0x0000000000017941 */ /* 0x000fea0003800200 */
.L_x_690:
        /* <DEDUP_REMOVED lines=12> */
.L_x_693:
[----:B------:R-:W-:Y:S05]  /*14c0*/  BSYNC.RECONVERGENT B1 ;  /* 0x0000000000017941 */ /* 0x000fea0003800200 */
.L_x_692:
        /* <DEDUP_REMOVED lines=29> */
.L_x_696:
[----:B------:R-:W-:Y:S05]  /*16a0*/  BSYNC.RECONVERGENT B1 ;  /* 0x0000000000017941 */ /* 0x000fea0003800200 */
.L_x_695:
        /* <DEDUP_REMOVED lines=23> */
.L_x_698:
[----:B------:R-:W-:Y:S05]  /*1820*/  BSYNC.RECONVERGENT B1 ;  /* 0x0000000000017941 */ /* 0x000fea0003800200 */
.L_x_697:
        /* <DEDUP_REMOVED lines=21> */
.L_x_700:
[----:B------:R-:W-:Y:S05]  /*1980*/  BSYNC.RECONVERGENT B1 ;  /* 0x0000000000017941 */ /* 0x000fea0003800200 */
.L_x_699:
        /* <DEDUP_REMOVED lines=21> */
.L_x_702:
[----:B------:R-:W-:Y:S05]  /*1ae0*/  BSYNC.RECONVERGENT B1 ;  /* 0x0000000000017941 */ /* 0x000fea0003800200 */
.L_x_701:
        /* <DEDUP_REMOVED lines=21> */
.L_x_704:
[----:B------:R-:W-:Y:S05]  /*1c40*/  BSYNC.RECONVERGENT B1 ;  /* 0x0000000000017941 */ /* 0x000fea0003800200 */
.L_x_703:
        /* <DEDUP_REMOVED lines=21> */
.L_x_706:
[----:B------:R-:W-:Y:S05]  /*1da0*/  BSYNC.RECONVERGENT B1 ;  /* 0x0000000000017941 */ /* 0x000fea0003800200 */
.L_x_705:
        /* <DEDUP_REMOVED lines=22> */
.L_x_681:
        /* <DEDUP_REMOVED lines=32> */
.L_x_708:
[----:B------:R-:W-:Y:S05]  /*2110*/  BSYNC.RECONVERGENT B1 ;  /* 0x0000000000017941 */ /* 0x000fea0003800200 */
.L_x_707:
        /* <DEDUP_REMOVED lines=26> */
.L_x_710:
[----:B------:R-:W-:Y:S05]  /*22c0*/  BSYNC.RECONVERGENT B1 ;  /* 0x0000000000017941 */ /* 0x000fea0003800200 */
.L_x_709:
        /* <DEDUP_REMOVED lines=26> */
.L_x_712:
[----:B------:R-:W-:Y:S05]  /*2470*/  BSYNC.RECONVERGENT B1 ;  /* 0x0000000000017941 */ /* 0x000fea0003800200 */
.L_x_711:
        /* <DEDUP_REMOVED lines=26> */
.L_x_714:
[----:B------:R-:W-:Y:S05]  /*2620*/  BSYNC.RECONVERGENT B1 ;  /* 0x0000000000017941 */ /* 0x000fea0003800200 */
.L_x_713:
        /* <DEDUP_REMOVED lines=27> */
.L_x_716:
[----:B------:R-:W-:Y:S05]  /*27e0*/  BSYNC.RECONVERGENT B1 ;  /* 0x0000000000017941 */ /* 0x000fea0003800200 */
.L_x_715:
        /* <DEDUP_REMOVED lines=12> */
.L_x_718:
[----:B------:R-:W-:Y:S05]  /*28b0*/  BSYNC.RECONVERGENT B1 ;  /* 0x0000000000017941 */ /* 0x000fea0003800200 */
.L_x_717:
        /* <DEDUP_REMOVED lines=34> */
.L_x_720:
[----:B------:R-:W-:Y:S05]  /*2ae0*/  BSYNC.RECONVERGENT B1 ;  /* 0x0000000000017941 */ /* 0x000fea0003800200 */
.L_x_719:
        /* <DEDUP_REMOVED lines=31> */
.L_x_722:
[----:B------:R-:W-:Y:S05]  /*2ce0*/  BSYNC.RECONVERGENT B1 ;  /* 0x0000000000017941 */ /* 0x000fea0003800200 */
.L_x_721:
        /* <DEDUP_REMOVED lines=31> */
.L_x_724:
[----:B------:R-:W-:Y:S05]  /*2ee0*/  BSYNC.RECONVERGENT B1 ;  /* 0x0000000000017941 */ /* 0x000fea0003800200 */
.L_x_723:
        /* <DEDUP_REMOVED lines=31> */
.L_x_726:
[----:B------:R-:W-:Y:S05]  /*30e0*/  BSYNC.RECONVERGENT B1 ;  /* 0x0000000000017941 */ /* 0x000fea0003800200 */
.L_x_725:
        /* <DEDUP_REMOVED lines=31> */
.L_x_728:
[----:B------:R-:W-:Y:S05]  /*32e0*/  BSYNC.RECONVERGENT B1 ;  /* 0x0000000000017941 */ /* 0x000fea0003800200 */
.L_x_727:
        /* <DEDUP_REMOVED lines=31> */
.L_x_730:
[----:B------:R-:W-:Y:S05]  /*34e0*/  BSYNC.RECONVERGENT B1 ;  /* 0x0000000000017941 */ /* 0x000fea0003800200 */
.L_x_729:
        /* <DEDUP_REMOVED lines=32> */
.L_x_664:
        /* <DEDUP_REMOVED lines=17> */
[----:B---3--:R0:W2:Y:S06]  /*3800*/  @!P4 LDG.E R7, desc[UR8][R4.64+0x1000] ;  /* 0x001000080407c981 */ /* 0x0080ac000c1e1900 */
[----:B------:R-:W-:-:S04]  /*3810*/  @P1 ISETP.GE.AND P2, PT, R6, R12, PT ;  /* 0x0000000c0600120c */ /* 0x000fc80003f46270 */
[----:B------:R-:W-:Y:S01]  /*3820*/  @P1 PLOP3.LUT P0, PT, P2, PT, PT, 0x80, 0x8 ;  /* 0x000000000008181c */ /* 0x000fe2000170f070 */
[C---:B------:R-:W-:Y:S02]  /*3830*/  VIADD R9, R8.reuse, 0x100 ;  /* 0x0000010008097836 */ /* 0x040fe40000000000 */
[----:B------:R-:W-:Y:S02]  /*3840*/  @P1 IMAD.MOV.U32 R12, RZ, RZ, R6 ;  /* 0x000000ffff0c1224 */ /* 0x000fe400078e0006 */
[----:B------:R-:W-:Y:S01]  /*3850*/  VIADD R13, R8, 0x200 ;  /* 0x00000200080d7836 */ /* 0x000fe20000000000 */
[----:B------:R-:W-:Y:S01]  /*3860*/  @P4 SEL R13, R9, R8, !P3 ;  /* 0x00000008090d4207 */ /* 0x000fe20005800000 */
[----:B------:R-:W-:-:S06]  /*3870*/  IMAD.MOV.U32 R14, RZ, RZ, RZ ;  /* 0x000000ffff0e7224 */ /* 0x000fcc00078e00ff */
[----:B--2---:R-:W2:Y:S01]  /*3880*/  @!P0 LDG.E R7, desc[UR8][R4.64+0x1800] ;  /* 0x0018000804078981 */ /* 0x004ea2000c1e1900 */
[----:B------:R-:W-:Y:S01]  /*3890*/  @!P0 VIADD R13, R8, 0x300 ;  /* 0x00000300080d8836 */ /* 0x000fe20000000000 */
[----:B----4-:R-:W-:Y:S02]  /*38a0*/  ISETP.GE.AND P0, PT, R12, R3, PT ;  /* 0x000000030c00720c */ /* 0x010fe40003f06270 */
[----:B------:R-:W-:Y:S02]  /*38b0*/  @P1 SEL R14, R14, RZ, P2 ;  /* 0x000000ff0e0e1207 */ /* 0x000fe40001000000 */
[----:B------:R-:W-:Y:S02]  /*38c0*/  LOP3.LUT R2, R8, 0x400, RZ, 0xfc, !PT ;  /* 0x0000040008027812 */ /* 0x000fe400078efcff */
[----:B------:R-:W-:Y:S02]  /*38d0*/  IADD3 R17, P2, PT, R13, UR6, RZ ;  /* 0x000000060d117c10 */ /* 0x000fe4000ff5e0ff */
[----:B------:R-:W-:-:S02]  /*38e0*/  IADD3 R6, P3, PT, R2, UR6, RZ ;  /* 0x0000000602067c10 */ /* 0x000fc4000ff7e0ff */
[----:B------:R-:W-:Y:S01]  /*38f0*/  IADD3.X R16, PT, PT, R14, UR7, RZ, P2, !PT ;  /* 0x000000070e107c10 */ /* 0x000fe200097fe4ff */
[----:B------:R-:W-:Y:S01]  /*3900*/  BSSY.RECONVERGENT B1, `(.L_x_731) ;  /* 0x0000012000017945 */ /* 0x000fe20003800200 */
[----:B------:R-:W-:Y:S02]  /*3910*/  IMAD.MOV.U32 R11, RZ, RZ, R12 ;  /* 0x000000ffff0b7224 */ /* 0x000fe400078e000c */
[----:B------:R-:W-:Y:S02]  /*3920*/  IMAD.X R15, RZ, RZ, UR7, P3 ;  /* 0x00000007ff0f7e24 */ /* 0x000fe400098e06ff */
        /* <DEDUP_REMOVED lines=15> */
.L_x_732:
[----:B------:R-:W-:Y:S05]  /*3a20*/  BSYNC.RECONVERGENT B1 ;  /* 0x0000000000017941 */ /* 0x000fea0003800200 */
.L_x_731:
[----:B------:R-:W-:Y:S01]  /*3a30*/  UISETP.GE.U32.AND UP0, UPT, UR4, 0xa00, UPT ;  /* 0x00000a000400788c */ /* 0x000fe2000bf06070 */
[----:B------:R-:W-:-:S08]  /*3a40*/  IMAD.MOV.U32 R7, RZ, RZ, 0x500 ;  /* 0x00000500ff077424 */ /* 0x000fd000078e00ff */
[----:B------:R-:W-:Y:S05]  /*3a50*/  BRA.U !UP0, `(.L_x_733) ;  /* 0x0000000908107547 */ /* 0x000fea000b800000 */
[----:B------:R-:W-:Y:S01]  /*3a60*/  IMAD.MOV.U32 R7, RZ, RZ, 0x500 ;  /* 0x00000500ff077424 */ /* 0x000fe200078e00ff */
[----:B------:R-:W0:Y:S01]  /*3a70*/  LDCU UR4, c[0x0][0x398] ;  /* 0x00007300ff0477ac */ /* 0x000e220008000800 */
[----:B------:R-:W1:Y:S05]  /*3a80*/  LDCU.64 UR6, c[0x0][0x388] ;  /* 0x00007100ff0677ac */ /* 0x000e6a0008000a00 */
.L_x_744:
[----:B------:R-:W-:-:S05]  /*3a90*/  IMAD.WIDE.U32 R2, R7, 0x8, R4 ;  /* 0x0000000807027825 */ /* 0x000fca00078e0004 */
        /* <DEDUP_REMOVED lines=9> */
[----:B------:R-:W-:Y:S01]  /*3b30*/  IADD3 R16, P1, PT, R8, R7, RZ ;  /* 0x0000000708107210 */ /* 0x000fe20007f3e0ff */
[----:B------:R-:W-:Y:S01]  /*3b40*/  BSSY.RECONVERGENT B1, `(.L_x_734) ;  /* 0x0000017000017945 */ /* 0x000fe20003800200 */
[----:B------:R-:W-:-:S02]  /*3b50*/  IMAD.MOV.U32 R22, RZ, RZ, R10 ;  /* 0x000000ffff167224 */ /* 0x000fc400078e000a */
[----:B-1----:R-:W-:Y:S01]  /*3b60*/  IADD3 R16, P2, PT, R16, UR6, RZ ;  /* 0x0000000610107c10 */ /* 0x002fe2000ff5e0ff */
[----:B------:R-:W-:Y:S02]  /*3b70*/  IMAD.X R15, RZ, RZ, RZ, P1 ;  /* 0x000000ffff0f7224 */ /* 0x000fe400008e06ff */
[----:B------:R-:W-:Y:S02]  /*3b80*/  IMAD.MOV.U32 R21, RZ, RZ, R11 ;  /* 0x000000ffff157224 */ /* 0x000fe400078e000b */
[----:B------:R-:W-:Y:S01]  /*3b90*/  IMAD.MOV.U32 R20, RZ, RZ, R9 ;  /* 0x000000ffff147224 */ /* 0x000fe200078e0009 */
[----:B------:R-:W-:Y:S01]  /*3ba0*/  IADD3.X R15, PT, PT, R15, UR7, RZ, P2, !PT ;  /* 0x000000070f0f7c10 */ /* 0x000fe200097fe4ff */
        /* <DEDUP_REMOVED lines=16> */
.L_x_735:
[----:B0-----:R-:W-:Y:S05]  /*3cb0*/  BSYNC.RECONVERGENT B1 ;  /* 0x0000000000017941 */ /* 0x001fea0003800200 */
.L_x_734:
        /* <DEDUP_REMOVED lines=11> */
[----:B------:R-:W-:Y:S02]  /*3d70*/  IMAD.X R2, RZ, RZ, R15, P1 ;  /* 0x000000ffff027224 */ /* 0x000fe400008e060f */
[----:B------:R-:W-:Y:S02]  /*3d80*/  IMAD.MOV.U32 R26, RZ, RZ, R9 ;  /* 0x000000ffff1a7224 */ /* 0x000fe400078e0009 */
[----:B------:R-:W-:Y:S02]  /*3d90*/  IMAD.MOV.U32 R25, RZ, RZ, R2 ;  /* 0x000000ffff197224 */ /* 0x000fe400078e0002 */
[CC--:B------:R-:W-:Y:S02]  /*3da0*/  @P2 ISETP.GE.U32.AND P0, PT, R20.reuse, R9.reuse, PT ;  /* 0x000000091400220c */ /* 0x0c0fe40003f06070 */
[----:B------:R-:W-:Y:S02]  /*3db0*/  @P2 ISETP.LT.U32.AND P1, PT, R20, R9, PT ;  /* 0x000000091400220c */ /* 0x000fe40003f21070 */
[----:B------:R-:W-:-:S02]  /*3dc0*/  @P2 ISETP.GE.AND.EX P0, PT, R19, R2, PT, P0 ;  /* 0x000000021300220c */ /* 0x000fc40003f06300 */
[----:B------:R-:W-:Y:S02]  /*3dd0*/  @P2 ISETP.LT.AND.EX P1, PT, R19, R2, PT, P1 ;  /* 0x000000021300220c */ /* 0x000fe40003f21310 */
[----:B------:R-:W-:Y:S02]  /*3de0*/  @P2 SEL R3, R22, R23, !P0 ;  /* 0x0000001716032207 */ /* 0x000fe40004000000 */
[----:B------:R-:W-:Y:S02]  /*3df0*/  @P2 SEL R0, R21, R24, !P0 ;  /* 0x0000001815002207 */ /* 0x000fe40004000000 */
[----:B------:R-:W-:Y:S02]  /*3e00*/  @P2 SEL R26, R20, R9, P1 ;  /* 0x00000009141a2207 */ /* 0x000fe40000800000 */
[----:B------:R-:W-:-:S07]  /*3e10*/  @P2 SEL R25, R19, R2, P1 ;  /* 0x0000000213192207 */ /* 0x000fce0000800000 */
.L_x_737:
[----:B------:R-:W-:Y:S05]  /*3e20*/  BSYNC.RECONVERGENT B1 ;  /* 0x0000000000017941 */ /* 0x000fea0003800200 */
.L_x_736:
        /* <DEDUP_REMOVED lines=20> */
.L_x_739:
[----:B------:R-:W-:Y:S05]  /*3f70*/  BSYNC.RECONVERGENT B1 ;  /* 0x0000000000017941 */ /* 0x000fea0003800200 */
.L_x_738:
        /* <DEDUP_REMOVED lines=9> */
[----:B------:R-:W-:Y:S01]  /*4010*/  IADD3 R0, P0, P1, R8, UR6, R7 ;  /* 0x0000000608007c10 */ /* 0x000fe2000f91e007 */
[----:B------:R-:W-:-:S03]  /*4020*/  IMAD.MOV.U32 R15, RZ, RZ, R13 ;  /* 0x000000ffff0f7224 */ /* 0x000fc600078e000d */
[----:B------:R-:W-:Y:S02]  /*4030*/  IADD3 R16, P3, PT, R0, 0x300, RZ ;  /* 0x0000030000107810 */ /* 0x000fe40007f7e0ff */
[----:B------:R-:W-:-:S05]  /*4040*/  IADD3.X R0, PT, PT, RZ, UR7, RZ, P0, P1 ;  /* 0x00000007ff007c10 */ /* 0x000fca00087e24ff */
[----:B------:R-:W-:Y:S01]  /*4050*/  IMAD.X R17, RZ, RZ, R0, P3 ;  /* 0x000000ffff117224 */ /* 0x000fe200018e0600 */
        /* <DEDUP_REMOVED lines=8> */
.L_x_741:
[----:B------:R-:W-:Y:S05]  /*40e0*/  BSYNC.RECONVERGENT B1 ;  /* 0x0000000000017941 */ /* 0x000fea0003800200 */
.L_x_740:
        /* <DEDUP_REMOVED lines=22> */
.L_x_743:
[----:B------:R-:W-:Y:S05]  /*4250*/  BSYNC.RECONVERGENT B1 ;  /* 0x0000000000017941 */ /* 0x000fea0003800200 */
.L_x_742:
[C---:B------:R-:W-:Y:S02]  /*4260*/  VIADD R2, R7.reuse, 0xa00 ;  /* 0x00000a0007027836 */ /* 0x040fe40000000000 */
[----:B------:R-:W-:-:S03]  /*4270*/  VIADD R7, R7, 0x500 ;  /* 0x0000050007077836 */ /* 0x000fc60000000000 */
[----:B------:R-:W-:-:S13]  /*4280*/  ISETP.GT.AND P0, PT, R2, UR4, PT ;  /* 0x0000000402007c0c */ /* 0x000fda000bf04270 */
[----:B------:R-:W-:Y:S05]  /*4290*/  @!P0 BRA `(.L_x_744) ;  /* 0xfffffff400fc8947 */ /* 0x000fea000383ffff */
.L_x_733:
[----:B------:R-:W-:-:S13]  /*42a0*/  ISETP.GE.AND P0, PT, R7, UR4, PT ;  /* 0x0000000407007c0c */ /* 0x000fda000bf06270 */
        /* <DEDUP_REMOVED lines=13> */
[----:B------:R-:W-:Y:S01]  /*4380*/  IMAD.IADD R5, R8, 0x1, R7 ;  /* 0x0000000108057824 */ /* 0x000fe200078e0207 */
[----:B------:R-:W-:-:S04]  /*4390*/  LEA.HI R6, R4, 0x1, RZ, 0x18 ;  /* 0x0000000104067811 */ /* 0x000fc800078fc0ff */
[----:B------:R-:W-:-:S05]  /*43a0*/  IADD3 R18, P0, PT, R5, UR6, RZ ;  /* 0x0000000605127c10 */ /* 0x000fca000ff1e0ff */
[----:B------:R-:W-:Y:S02]  /*43b0*/  IMAD.X R19, RZ, RZ, UR7, P0 ;  /* 0x00000007ff137e24 */ /* 0x000fe400080e06ff */
[----:B0-----:R-:W-:-:S03]  /*43c0*/  IMAD.WIDE.U32 R2, R5, 0x8, R2 ;  /* 0x0000000805027825 */ /* 0x001fc600078e0002 */
[----:B------:R-:W-:Y:S02]  /*43d0*/  IADD3 R17, P1, PT, R2, 0x4, RZ ;  /* 0x0000000402117810 */ /* 0x000fe40007f3e0ff */
[----:B------:R-:W-:Y:S01]  /*43e0*/  LOP3.LUT R2, R6, 0x3, RZ, 0xc0, !PT ;  /* 0x0000000306027812 */ /* 0x000fe200078ec0ff */
[----:B------:R-:W-:Y:S02]  /*43f0*/  IMAD.MOV.U32 R6, RZ, RZ, R8 ;  /* 0x000000ffff067224 */ /* 0x000fe400078e0008 */
[----:B------:R-:W-:Y:S02]  /*4400*/  IMAD.X R3, RZ, RZ, R3, P1 ;  /* 0x000000ffff037224 */ /* 0x000fe400008e0603 */
[----:B------:R-:W-:-:S07]  /*4410*/  IMAD.MOV R5, RZ, RZ, -R2 ;  /* 0x000000ffff057224 */ /* 0x000fce00078e0a02 */
.L_x_751:
        /* <DEDUP_REMOVED lines=26> */
.L_x_750:
[----:B------:R-:W-:Y:S05]  /*45c0*/  BSYNC.RECONVERGENT B3 ;  /* 0x0000000000037941 */ /* 0x000fea0003800200 */
.L_x_749:
[----:B------:R-:W-:Y:S01]  /*45d0*/  IADD3 R18, P0, PT, R18, 0x100, RZ ;  /* 0x0000010012127810 */ /* 0x000fe20007f1e0ff */
[----:B------:R-:W-:Y:S02]  /*45e0*/  IMAD.X R3, RZ, RZ, R3, P3 ;  /* 0x000000ffff037224 */ /* 0x000fe400018e0603 */
[----:B------:R-:W-:Y:S02]  /*45f0*/  VIADD R6, R6, 0x100 ;  /* 0x0000010006067836 */ /* 0x000fe40000000000 */
[----:B------:R-:W-:Y:S01]  /*4600*/  IMAD.X R19, RZ, RZ, R19, P0 ;  /* 0x000000ffff137224 */ /* 0x000fe200000e0613 */
[----:B------:R-:W-:Y:S07]  /*4610*/  @P2 BRA `(.L_x_751) ;  /* 0xfffffffc00802947 */ /* 0x000fee000383ffff */
.L_x_748:
[----:B------:R-:W-:Y:S05]  /*4620*/  BSYNC.RECONVERGENT B2 ;  /* 0x0000000000027941 */ /* 0x000fea0003800200 */
.L_x_747:
[----:B------:R-:W-:-:S13]  /*4630*/  ISETP.GE.U32.AND P0, PT, R4, 0x300, PT ;  /* 0x000003000400780c */ /* 0x000fda0003f06070 */
[----:B------:R-:W-:Y:S05]  /*4640*/  @!P0 BRA `(.L_x_746) ;  /* 0x0000000400f48947 */ /* 0x000fea0003800000 */
[----:B------:R-:W0:Y:S01]  /*4650*/  LDC.64 R4, c[0x0][0x380] ;  /* 0x0000e000ff047b82 */ /* 0x000e220000000a00 */
[----:B------:R-:W1:Y:S01]  /*4660*/  LDCU.128 UR12, c[0x0][0x380] ;  /* 0x00007000ff0c77ac */ /* 0x000e620008000c00 */
[C---:B------:R-:W-:Y:S01]  /*4670*/  IMAD.IADD R12, R6.reuse, 0x1, R7 ;  /* 0x00000001060c7824 */ /* 0x040fe200078e0207 */
[C---:B------:R-:W-:Y:S01]  /*4680*/  IADD3 R7, P1, PT, R6.reuse, R7, RZ ;  /* 0x0000000706077210 */ /* 0x040fe20007f3e0ff */
[----:B------:R-:W-:-:S04]  /*4690*/  VIADD R18, R6, 0x200 ;  /* 0x0000020006127836 */ /* 0x000fc80000000000 */
[----:B------:R-:W2:Y:S01]  /*46a0*/  LDC.64 R2, c[0x0][0x388] ;  /* 0x0000e200ff027b82 */ /* 0x000ea20000000a00 */
[----:B------:R-:W-:Y:S01]  /*46b0*/  IMAD.X R16, RZ, RZ, RZ, P1 ;  /* 0x000000ffff107224 */ /* 0x000fe200008e06ff */
[----:B-1----:R-:W-:Y:S02]  /*46c0*/  LEA R17, P2, R7, UR12, 0x3 ;  /* 0x0000000c07117c11 */ /* 0x002fe4000f8418ff */
[C---:B------:R-:W-:Y:S02]  /*46d0*/  IADD3 R14, P0, PT, R12.reuse, UR14, RZ ;  /* 0x0000000e0c0e7c10 */ /* 0x040fe4000ff1e0ff */
[----:B------:R-:W-:Y:S01]  /*46e0*/  IADD3 R17, P3, PT, R17, 0x1000, RZ ;  /* 0x0000100011117810 */ /* 0x000fe20007f7e0ff */
[----:B0-----:R-:W-:Y:S01]  /*46f0*/  IMAD.WIDE.U32 R4, R12, 0x8, R4 ;  /* 0x000000080c047825 */ /* 0x001fe200078e0004 */
[----:B------:R-:W-:-:S03]  /*4700*/  LEA.HI.X R7, R7, UR13, R16, 0x3, P2 ;  /* 0x0000000d07077c11 */ /* 0x000fc600090f1c10 */
[----:B------:R-:W-:Y:S01]  /*4710*/  IMAD.X R15, RZ, RZ, UR15, P0 ;  /* 0x0000000fff0f7e24 */ /* 0x000fe200080e06ff */
[----:B------:R-:W-:Y:S01]  /*4720*/  IADD3 R4, P1, PT, R4, 0x4, RZ ;  /* 0x0000000404047810 */ /* 0x000fe20007f3e0ff */
[----:B------:R-:W-:-:S04]  /*4730*/  IMAD.X R7, RZ, RZ, R7, P3 ;  /* 0x000000ffff077224 */ /* 0x000fc800018e0607 */
[----:B--2---:R-:W-:-:S08]  /*4740*/  IMAD.X R5, RZ, RZ, R5, P1 ;  /* 0x000000ffff057224 */ /* 0x004fd000008e0605 */
.L_x_760:
[----:B------:R-:W2:Y:S01]  /*4750*/  LDG.E R24, desc[UR8][R4.64] ;  /* 0x0000000804187981 */ /* 0x000ea2000c1e1900 */
[----:B------:R-:W-:-:S05]  /*4760*/  IMAD.MOV.U32 R6, RZ, RZ, R17 ;  /* 0x000000ffff067224 */ /* 0x000fca00078e0011 */
[----:B------:R0:W5:Y:S04]  /*4770*/  LDG.E R19, desc[UR8][R6.64+-0x7fc] ;  /* 0xfff8040806137981 */ /* 0x000168000c1e1900 */
[----:B------:R0:W5:Y:S04]  /*4780*/  LDG.E R17, desc[UR8][R6.64+0x4] ;  /* 0x0000040806117981 */ /* 0x000168000c1e1900 */
[----:B------:R0:W5:Y:S01]  /*4790*/  LDG.E R16, desc[UR8][R6.64+0x804] ;  /* 0x0008040806107981 */ /* 0x000162000c1e1900 */
[----:B------:R-:W-:Y:S01]  /*47a0*/  BSSY.RECONVERGENT B2, `(.L_x_752) ;  /* 0x0000015000027945 */ /* 0x000fe20003800200 */
[----:B------:R-:W-:-:S02]  /*47b0*/  IMAD.MOV.U32 R23, RZ, RZ, R10 ;  /* 0x000000ffff177224 */ /* 0x000fc400078e000a */
[----:B------:R-:W-:Y:S02]  /*47c0*/  IMAD.MOV.U32 R20, RZ, RZ, R11 ;  /* 0x000000ffff147224 */ /* 0x000fe400078e000b */
[----:B------:R-:W-:Y:S02]  /*47d0*/  IMAD.MOV.U32 R21, RZ, RZ, R9 ;  /* 0x000000ffff157224 */ /* 0x000fe400078e0009 */
[----:B------:R-:W-:Y:S02]  /*47e0*/  VIADD R25, R12, 0x100 ;  /* 0x000001000c197836 */ /* 0x000fe40000000000 */
        /* <DEDUP_REMOVED lines=16> */
.L_x_753:
[----:B------:R-:W-:Y:S05]  /*48f0*/  BSYNC.RECONVERGENT B2 ;  /* 0x0000000000027941 */ /* 0x000fea0003800200 */
.L_x_752:
[----:B-----5:R-:W-:Y:S01]  /*4900*/  ISETP.GE.AND P0, PT, R20, R19, PT ;  /* 0x000000131400720c */ /* 0x020fe20003f06270 */
[----:B------:R-:W-:Y:S01]  /*4910*/  BSSY.RECONVERGENT B2, `(.L_x_754) ;  /* 0x0000015000027945 */ /* 0x000fe20003800200 */
[----:B------:R-:W-:Y:S01]  /*4920*/  IADD3 R24, P1, PT, R25, R2, RZ ;  /* 0x0000000219187210 */ /* 0x000fe20007f3e0ff */
[----:B------:R-:W-:Y:S02]  /*4930*/  IMAD.MOV.U32 R0, RZ, RZ, R23 ;  /* 0x000000ffff007224 */ /* 0x000fe400078e0017 */
[----:B------:R-:W-:Y:S02]  /*4940*/  IMAD.MOV.U32 R10, RZ, RZ, R20 ;  /* 0x000000ffff0a7224 */ /* 0x000fe400078e0014 */
[----:B------:R-:W-:Y:S02]  /*4950*/  IMAD.X R25, RZ, RZ, R3, P1 ;  /* 0x000000ffff197224 */ /* 0x000fe400008e0603 */
        /* <DEDUP_REMOVED lines=16> */
.L_x_755:
[----:B------:R-:W-:Y:S05]  /*4a60*/  BSYNC.RECONVERGENT B2 ;  /* 0x0000000000027941 */ /* 0x000fea0003800200 */
.L_x_754:
[----:B------:R-:W-:Y:S01]  /*4a70*/  ISETP.GE.AND P0, PT, R10, R17, PT ;  /* 0x000000110a00720c */ /* 0x000fe20003f06270 */
[C---:B------:R-:W-:Y:S01]  /*4a80*/  VIADD R19, R12.reuse, 0x200 ;  /* 0x000002000c137836 */ /* 0x040fe20000000000 */
[----:B------:R-:W-:Y:S01]  /*4a90*/  BSSY.RECONVERGENT B2, `(.L_x_756) ;  /* 0x0000016000027945 */ /* 0x000fe20003800200 */
[----:B------:R-:W-:Y:S02]  /*4aa0*/  VIADD R23, R12, 0x300 ;  /* 0x000003000c177836 */ /* 0x000fe40000000000 */
[----:B------:R-:W-:Y:S01]  /*4ab0*/  IMAD.MOV.U32 R22, RZ, RZ, R0 ;  /* 0x000000ffff167224 */ /* 0x000fe200078e0000 */
[----:B------:R-:W-:Y:S01]  /*4ac0*/  IADD3 R24, P1, PT, R19, R2, RZ ;  /* 0x0000000213187210 */ /* 0x000fe20007f3e0ff */
[----:B------:R-:W-:Y:S02]  /*4ad0*/  IMAD.MOV.U32 R21, RZ, RZ, R10 ;  /* 0x000000ffff157224 */ /* 0x000fe400078e000a */
[----:B------:R-:W-:Y:S02]  /*4ae0*/  IMAD.MOV.U32 R20, RZ, RZ, R9 ;  /* 0x000000ffff147224 */ /* 0x000fe400078e0009 */
[----:B------:R-:W-:-:S02]  /*4af0*/  IMAD.X R26, RZ, RZ, R3, P1 ;  /* 0x000000ffff1a7224 */ /* 0x000fc400008e0603 */
[----:B------:R-:W-:Y:S01]  /*4b00*/  IMAD.MOV.U32 R19, RZ, RZ, R11 ;  /* 0x000000ffff137224 */ /* 0x000fe200078e000b */
        /* <DEDUP_REMOVED lines=14> */
.L_x_757:
[----:B------:R-:W-:Y:S05]  /*4bf0*/  BSYNC.RECONVERGENT B2 ;  /* 0x0000000000027941 */ /* 0x000fea0003800200 */
.L_x_756:
[----:B------:R-:W-:Y:S01]  /*4c00*/  ISETP.GE.AND P0, PT, R21, R16, PT ;  /* 0x000000101500720c */ /* 0x000fe20003f06270 */
        /* <DEDUP_REMOVED lines=21> */
.L_x_759:
[----:B------:R-:W-:Y:S05]  /*4d60*/  BSYNC.RECONVERGENT B2 ;  /* 0x0000000000027941 */ /* 0x000fea0003800200 */
.L_x_758:
[----:B------:R-:W-:Y:S01]  /*4d70*/  VIADD R16, R18, 0x200 ;  /* 0x0000020012107836 */ /* 0x000fe20000000000 */
[----:B------:R-:W-:Y:S01]  /*4d80*/  IADD3 R4, P1, PT, R4, 0x2000, RZ ;  /* 0x0000200004047810 */ /* 0x000fe20007f3e0ff */
[----:B------:R-:W-:Y:S01]  /*4d90*/  VIADD R18, R18, 0x400 ;  /* 0x0000040012127836 */ /* 0x000fe20000000000 */
[----:B------:R-:W-:Y:S01]  /*4da0*/  IADD3 R17, P2, PT, R6, 0x2000, RZ ;  /* 0x0000200006117810 */ /* 0x000fe20007f5e0ff */
[----:B------:R-:W-:Y:S01]  /*4db0*/  VIADD R12, R12, 0x400 ;  /* 0x000004000c0c7836 */ /* 0x000fe20000000000 */
[----:B------:R-:W-:Y:S01]  /*4dc0*/  ISETP.GE.AND P0, PT, R16, R13, PT ;  /* 0x0000000d1000720c */ /* 0x000fe20003f06270 */
[----:B------:R-:W-:Y:S01]  /*4dd0*/  IMAD.X R5, RZ, RZ, R5, P1 ;  /* 0x000000ffff057224 */ /* 0x000fe200008e0605 */
[----:B------:R-:W-:Y:S01]  /*4de0*/  IADD3 R14, P1, PT, R14, 0x400, RZ ;  /* 0x000004000e0e7810 */ /* 0x000fe20007f3e0ff */
[----:B------:R-:W-:-:S04]  /*4df0*/  IMAD.X R7, RZ, RZ, R7, P2 ;  /* 0x000000ffff077224 */ /* 0x000fc800010e0607 */
[----:B------:R-:W-:-:S06]  /*4e00*/  IMAD.X R15, RZ, RZ, R15, P1 ;  /* 0x000000ffff0f7224 */ /* 0x000fcc00008e060f */
[----:B------:R-:W-:Y:S05]  /*4e10*/  @!P0 BRA `(.L_x_760) ;  /* 0xfffffff8004c8947 */ /* 0x000fea000383ffff */
.L_x_746:
[----:B------:R-:W-:Y:S05]  /*4e20*/  BSYNC.RECONVERGENT B1 ;  /* 0x0000000000017941 */ /* 0x000fea0003800200 */
.L_x_745:
        /* <DEDUP_REMOVED lines=26> */
.L_x_762:
[----:B------:R-:W-:Y:S05]  /*4fd0*/  BSYNC.RECONVERGENT B1 ;  /* 0x0000000000017941 */ /* 0x000fea0003800200 */
.L_x_761:
        /* <DEDUP_REMOVED lines=25> */
.L_x_764:
[----:B------:R-:W-:Y:S05]  /*5170*/  BSYNC.RECONVERGENT B1 ;  /* 0x0000000000017941 */ /* 0x000fea0003800200 */
.L_x_763:
        /* <DEDUP_REMOVED lines=25> */
.L_x_766:
[----:B------:R-:W-:Y:S05]  /*5310*/  BSYNC.RECONVERGENT B1 ;  /* 0x0000000000017941 */ /* 0x000fea0003800200 */
.L_x_765:
        /* <DEDUP_REMOVED lines=25> */
.L_x_768:
[----:B------:R-:W-:Y:S05]  /*54b0*/  BSYNC.RECONVERGENT B1 ;  /* 0x0000000000017941 */ /* 0x000fea0003800200 */
.L_x_767:
        /* <DEDUP_REMOVED lines=26> */
.L_x_770:
[----:B------:R-:W-:Y:S05]  /*5660*/  BSYNC.RECONVERGENT B1 ;  /* 0x0000000000017941 */ /* 0x000fea0003800200 */
.L_x_769:
        /* <DEDUP_REMOVED lines=12> */
.L_x_772:
[----:B------:R-:W-:Y:S05]  /*5730*/  BSYNC.RECONVERGENT B1 ;  /* 0x0000000000017941 */ /* 0x000fea0003800200 */
.L_x_771:
        /* <DEDUP_REMOVED lines=32> */
.L_x_774:
[----:B------:R-:W-:Y:S05]  /*5940*/  BSYNC.RECONVERGENT B1 ;  /* 0x0000000000017941 */ /* 0x000fea0003800200 */
.L_x_773:
        /* <DEDUP_REMOVED lines=21> */
.L_x_776:
[----:B------:R-:W-:Y:S05]  /*5aa0*/  BSYNC.RECONVERGENT B1 ;  /* 0x0000000000017941 */ /* 0x000fea0003800200 */
.L_x_775:
        /* <DEDUP_REMOVED lines=20> */
.L_x_778:
[----:B------:R-:W-:Y:S05]  /*5bf0*/  BSYNC.RECONVERGENT B1 ;  /* 0x0000000000017941 */ /* 0x000fea0003800200 */
.L_x_777:
        /* <DEDUP_REMOVED lines=21> */
.L_x_780:
[----:B------:R-:W-:Y:S05]  /*5d50*/  BSYNC.RECONVERGENT B1 ;  /* 0x0000000000017941 */ /* 0x000fea0003800200 */
.L_x_779:
        /* <DEDUP_REMOVED lines=21> */
.L_x_782:
[----:B------:R-:W-:Y:S05]  /*5eb0*/  BSYNC.RECONVERGENT B1 ;  /* 0x0000000000017941 */ /* 0x000fea0003800200 */
.L_x_781:
        /* <DEDUP_REMOVED lines=21> */
.L_x_784:
[----:B------:R-:W-:Y:S05]  /*6010*/  BSYNC.RECONVERGENT B1 ;  /* 0x0000000000017941 */ /* 0x000fea0003800200 */
.L_x_783:
        /* <DEDUP_REMOVED lines=20> */
.L_x_694:
[----:B------:R-:W-:Y:S05]  /*6160*/  BSYNC.RECONVERGENT B0 ;  /* 0x0000000000007941 */ /* 0x000fea0003800200 */
.L_x_663:
[----:B------:R-:W-:Y:S05]  /*6170*/  @P1 EXIT ;  /* 0x000000000000194d */ /* 0x000fea0003800000 */
[----:B0-----:R-:W0:Y:S01]  /*6180*/  LDC.64 R6, c[0x0][0x390] ;  /* 0x0000e400ff067b82 */ /* 0x001e220000000a00 */
[----:B------:R-:W-:Y:S02]  /*6190*/  IMAD.MOV.U32 R4, RZ, RZ, R5 ;  /* 0x000000ffff047224 */ /* 0x000fe400078e0005 */
[----:B------:R-:W-:Y:S01]  /*61a0*/  IMAD.MOV.U32 R5, RZ, RZ, R0 ;  /* 0x000000ffff057224 */ /* 0x000fe200078e0000 */
[----:B0-----:R-:W-:Y:S04]  /*61b0*/  STG.E.64 desc[UR8][R6.64], R2 ;  /* 0x0000000206007986 */ /* 0x001fe8000c101b08 */
[----:B------:R-:W-:Y:S01]  /*61c0*/  STG.E.64 desc[UR8][R6.64+0x8], R4 ;  /* 0x0000080406007986 */ /* 0x000fe2000c101b08 */
[----:B------:R-:W-:Y:S05]  /*61d0*/  EXIT ;  /* 0x000000000000794d */ /* 0x000fea0003800000 */
.L_x_785:
        /* <DEDUP_REMOVED lines=10> */
.L_x_797:


//--------------------- .text._Z5relaxP6vertexPiii --------------------------
	.section	.text._Z5relaxP6vertexPiii,"ax",@progbits
	.align	128
        .global         _Z5relaxP6vertexPiii
        .type           _Z5relaxP6vertexPiii,@function
        .size           _Z5relaxP6vertexPiii,(.L_x_798 - _Z5relaxP6vertexPiii)
        .other          _Z5relaxP6vertexPiii,@"STO_CUDA_ENTRY STV_DEFAULT"
_Z5relaxP6vertexPiii:
.text._Z5relaxP6vertexPiii:
[----:B------:R-:W-:Y:S08]  /*0000*/  LDC R1, c[0x0][0x37c] ;  /* 0x0000df00ff017b82 */ /* 0x000ff00000000800 */
[----:B------:R-:W0:Y:S01]  /*0010*/  LDC R5, c[0x0][0x390] ;  /* 0x0000e400ff057b82 */ /* 0x000e220000000800 */
[----:B------:R-:W1:Y:S01]  /*0020*/  S2R R11, SR_TID.X ;  /* 0x00000000000b7919 */ /* 0x000e620000002100 */
[----:B------:R-:W2:Y:S01]  /*0030*/  LDCU.64 UR4, c[0x0][0x358] ;  /* 0x00006b00ff0477ac */ /* 0x000ea20008000a00 */
[----:B------:R-:W-:Y:S01]  /*0040*/  HFMA2 R4, -RZ, RZ, 0, 5.9604644775390625e-08 ;  /* 0x00000001ff047431 */ /* 0x000fe200000001ff */
[----:B------:R-:W1:Y:S01]  /*0050*/  S2R R0, SR_CTAID.X ;  /* 0x0000000000007919 */ /* 0x000e620000002500 */
[----:B------:R-:W1:Y:S03]  /*0060*/  LDCU UR6, c[0x0][0x360] ;  /* 0x00006c00ff0677ac */ /* 0x000e660008000800 */
[----:B------:R-:W0:Y:S01]  /*0070*/  LDC.64 R2, c[0x0][0x380] ;  /* 0x0000e000ff027b82 */ /* 0x000e220000000a00 */
[----:B------:R-:W3:Y:S01]  /*0080*/  LDCU UR7, c[0x0][0x394] ;  /* 0x00007280ff0777ac */ /* 0x000ee20008000800 */
[----:B0-----:R-:W-:-:S05]  /*0090*/  IMAD.WIDE R8, R5, 0x48, R2 ;  /* 0x0000004805087825 */ /* 0x001fca00078e0202 */
[----:B--2---:R0:W-:Y:S01]  /*00a0*/  STG.E.U8 desc[UR4][R8.64+0x44], R4 ;  /* 0x0000440408007986 */ /* 0x0041e2000c101104 */
[----:B-1----:R-:W-:Y:S01]  /*00b0*/  IMAD R11, R0, UR6, R11 ;  /* 0x00000006000b7c24 */ /* 0x002fe2000f8e020b */
[----:B------:R-:W-:Y:S04]  /*00c0*/  BAR.SYNC.DEFER_BLOCKING 0x0 ;  /* 0x0000000000007b1d */ /* 0x000fe80000010000 */
[----:B---3--:R-:W-:-:S13]  /*00d0*/  ISETP.GE.AND P0, PT, R11, UR7, PT ;  /* 0x000000070b007c0c */ /* 0x008fda000bf06270 */
[----:B0-----:R-:W-:Y:S05]  /*00e0*/  @P0 EXIT ;  /* 0x000000000000094d */ /* 0x001fea0003800000 */
[----:B------:R-:W0:Y:S02]  /*00f0*/  LDC.64 R6, c[0x0][0x388] ;  /* 0x0000e200ff067b82 */ /* 0x000e240000000a00 */
[----:B0-----:R-:W-:-:S05]  /*0100*/  IMAD.WIDE R6, R11, 0x4, R6 ;  /* 0x000000040b067825 */ /* 0x001fca00078e0206 */
[----:B------:R-:W2:Y:S02]  /*0110*/  LDG.E R15, desc[UR4][R6.64] ;  /* 0x00000004060f7981 */ /* 0x000ea4000c1e1900 */
[----:B--2---:R-:W-:-:S05]  /*0120*/  IMAD.WIDE R10, R15, 0x48, R2 ;  /* 0x000000480f0a7825 */ /* 0x004fca00078e0202 */
[----:B------:R-:W2:Y:S02]  /*0130*/  LDG.E.U8 R0, desc[UR4][R10.64+0x44] ;  /* 0x000044040a007981 */ /* 0x000ea4000c1e1100 */
[----:B--2---:R-:W-:-:S13]  /*0140*/  ISETP.NE.AND P0, PT, R0, RZ, PT ;  /* 0x000000ff0000720c */ /* 0x004fda0003f05270 */
[----:B------:R-:W-:Y:S05]  /*0150*/  @P0 EXIT ;  /* 0x000000000000094d */ /* 0x000fea0003800000 */
[----:B------:R-:W2:Y:S04]  /*0160*/  LDG.E R4, desc[UR4][R8.64+0x40] ;  /* 0x0000400408047981 */ /* 0x000ea8000c1e1900 */
[----:B------:R-:W3:Y:S01]  /*0170*/  LDG.E R17, desc[UR4][R10.64+0x40] ;  /* 0x000040040a117981 */ /* 0x000ee2000c1e1900 */
[----:B------:R-:W-:Y:S01]  /*0180*/  IADD3 R12, P1, PT, R10, 0x44, RZ ;  /* 0x000000440a0c7810 */ /* 0x000fe20007f3e0ff */
[----:B------:R-:W-:Y:S01]  /*0190*/  BSSY.RECONVERGENT B0, `(.L_x_786) ;  /* 0x0000012000007945 */ /* 0x000fe20003800200 */
[----:B------:R-:W-:Y:S02]  /*01a0*/  MOV R19, R15 ;  /* 0x0000000f00137202 */ /* 0x000fe40000000f00 */
[----:B------:R-:W-:Y:S02]  /*01b0*/  IADD3.X R13, PT, PT, RZ, R11, RZ, P1, !PT ;  /* 0x0000000bff0d7210 */ /* 0x000fe40000ffe4ff */
[----:B--2---:R-:W-:-:S04]  /*01c0*/  IADD3 R0, PT, PT, R4, 0x1, RZ ;  /* 0x0000000104007810 */ /* 0x004fc80007ffe0ff */
[----:B---3--:R-:W-:-:S13]  /*01d0*/  ISETP.NE.AND P0, PT, R17, R0, PT ;  /* 0x000000001100720c */ /* 0x008fda0003f05270 */
[----:B------:R-:W-:Y:S05]  /*01e0*/  @P0 BRA `(.L_x_787) ;  /* 0x0000000000300947 */ /* 0x000fea0003800000 */
[----:B------:R-:W2:Y:S02]  /*01f0*/  LDG.E R11, desc[UR4][R10.64+0x3c] ;  /* 0x00003c040a0b7981 */ /* 0x000ea4000c1e1900 */
[----:B--2---:R-:W-:-:S05]  /*0200*/  IMAD.WIDE R12, R11, 0x4, R12 ;  /* 0x000000040b0c7825 */ /* 0x004fca00078e020c */
[----:B------:R0:W-:Y:S04]  /*0210*/  STG.E desc[UR4][R12.64+-0x48], R5 ;  /* 0xffffb8050c007986 */ /* 0x0001e8000c101904 */
[----:B------:R-:W2:Y:S02]  /*0220*/  LDG.E R15, desc[UR4][R6.64] ;  /* 0x00000004060f7981 */ /* 0x000ea4000c1e1900 */
[----:B--2---:R-:W-:-:S05]  /*0230*/  IMAD.WIDE R14, R15, 0x48, R2 ;  /* 0x000000480f0e7825 */ /* 0x004fca00078e0202 */
[----:B------:R-:W2:Y:S02]  /*0240*/  LDG.E R0, desc[UR4][R14.64+0x3c] ;  /* 0x00003c040e007981 */ /* 0x000ea4000c1e1900 */
[----:B--2---:R-:W-:-:S05]  /*0250*/  IADD3 R21, PT, PT, R0, 0x1, RZ ;  /* 0x0000000100157810 */ /* 0x004fca0007ffe0ff */
[----:B------:R0:W-:Y:S04]  /*0260*/  STG.E desc[UR4][R14.64+0x3c], R21 ;  /* 0x00003c150e007986 */ /* 0x0001e8000c101904 */
[----:B------:R-:W2:Y:S04]  /*0270*/  LDG.E R19, desc[UR4][R6.64] ;  /* 0x0000000406137981 */ /* 0x000ea8000c1e1900 */
[----:B------:R0:W5:Y:S01]  /*0280*/  LDG.E R4, desc[UR4][R8.64+0x40] ;  /* 0x0000400408047981 */ /* 0x000162000c1e1900 */
[----:B--2---:R-:W-:-:S06]  /*0290*/  IMAD.WIDE R16, R19, 0x48, R2 ;  /* 0x0000004813107825 */ /* 0x004fcc00078e0202 */
[----:B------:R0:W5:Y:S02]  /*02a0*/  LDG.E R17, desc[UR4][R16.64+0x40] ;  /* 0x0000400410117981 */ /* 0x000164000c1e1900 */
.L_x_787:
[----:B------:R-:W-:Y:S05]  /*02b0*/  BSYNC.RECONVERGENT B0 ;  /* 0x0000000000007941 */ /* 0x000fea0003800200 */
.L_x_786:
[----:B-----5:R-:W-:-:S04]  /*02c0*/  IADD3 R4, PT, PT, R4, 0x1, RZ ;  /* 0x0000000104047810 */ /* 0x020fc80007ffe0ff */
[----:B------:R-:W-:-:S13]  /*02d0*/  ISETP.GT.AND P0, PT, R17, R4, PT ;  /* 0x000000041100720c */ /* 0x000fda0003f04270 */
[----:B------:R-:W-:Y:S05]  /*02e0*/  @!P0 EXIT ;  /* 0x000000000000894d */ /* 0x000fea0003800000 */
[----:B0-----:R-:W-:Y:S01]  /*02f0*/  SHF.R.S32.HI R13, RZ, 0x1f, R19 ;  /* 0x0000001fff0d7819 */ /* 0x001fe20000011413 */
[----:B------:R-:W-:-:S04]  /*0300*/  IMAD.WIDE.U32 R8, R19, 0x48, R2 ;  /* 0x0000004813087825 */ /* 0x000fc800078e0002 */
[----:B------:R-:W-:Y:S01]  /*0310*/  IMAD R13, R13, 0x48, RZ ;  /* 0x000000480d0d7824 */ /* 0x000fe200078e02ff */
[----:B------:R-:W-:-:S04]  /*0320*/  MOV R12, R8 ;  /* 0x00000008000c7202 */ /* 0x000fc80000000f00 */
[----:B------:R-:W-:-:S05]  /*0330*/  IADD3 R13, PT, PT, R9, R13, RZ ;  /* 0x0000000d090d7210 */ /* 0x000fca0007ffe0ff */
[----:B------:R-:W-:Y:S04]  /*0340*/  STG.E desc[UR4][R12.64+0x40], R4 ;  /* 0x000040040c007986 */ /* 0x000fe8000c101904 */
[----:B------:R-:W2:Y:S02]  /*0350*/  LDG.E R9, desc[UR4][R6.64] ;  /* 0x0000000406097981 */ /* 0x000ea4000c1e1900 */
[----:B--2---:R-:W-:-:S05]  /*0360*/  IMAD.WIDE R8, R9, 0x48, R2 ;  /* 0x0000004809087825 */ /* 0x004fca00078e0202 */
[----:B------:R-:W2:Y:S02]  /*0370*/  LDG.E R11, desc[UR4][R8.64+0x3c] ;  /* 0x00003c04080b7981 */ /* 0x000ea4000c1e1900 */
[----:B--2---:R-:W-:-:S05]  /*0380*/  IMAD.WIDE R10, R11, 0x4, R8 ;  /* 0x000000040b0a7825 */ /* 0x004fca00078e0208 */
[----:B------:R-:W-:Y:S04]  /*0390*/  STG.E desc[UR4][R10.64], R5 ;  /* 0x000000050a007986 */ /* 0x000fe8000c101904 */
[----:B------:R-:W2:Y:S01]  /*03a0*/  LDG.E R15, desc[UR4][R6.64] ;  /* 0x00000004060f7981 */ /* 0x000ea2000c1e1900 */
[----:B------:R-:W-:Y:S02]  /*03b0*/  HFMA2 R17, -RZ, RZ, 0, 5.9604644775390625e-08 ;  /* 0x00000001ff117431 */ /* 0x000fe400000001ff */
[----:B--2---:R-:W-:-:S05]  /*03c0*/  IMAD.WIDE R2, R15, 0x48, R2 ;  /* 0x000000480f027825 */ /* 0x004fca00078e0202 */
[----:B------:R-:W-:Y:S01]  /*03d0*/  STG.E desc[UR4][R2.64+0x3c], R17 ;  /* 0x00003c1102007986 */ /* 0x000fe2000c101904 */
[----:B------:R-:W-:Y:S05]  /*03e0*/  EXIT ;  /* 0x000000000000794d */ /* 0x000fea0003800000 */
.L_x_788:
        /* <DEDUP_REMOVED lines=9> */
.L_x_798:


//--------------------- .nv.shared._ZN3cub18CUB_300001_SM_10006detail11EmptyKernelIvEEvv --------------------------
	.section	.nv.shared._ZN3cub18CUB_300001_SM_10006detail11EmptyKernelIvEEvv,"aw",@nobits
	.sectionflags	@""
	.align	16
	.zero		1024


//--------------------- .nv.shared.reserved.0     --------------------------
	.section	.nv.shared.reserved.0,"aw",@nobits
	.weak		__nv_reservedSMEM_offset_0_alias
	.size		__nv_reservedSMEM_offset_0_alias, 0, 64
	.other		__nv_reservedSMEM_offset_0_alias,@"STO_CUDA_RESERVED_SHARED STV_DEFAULT"
__nv_reservedSMEM_offset_0_alias:
	.zero		0
	.zero		64


//--------------------- .nv.global                --------------------------
	.section	.nv.global,"aw",@nobits
.nv.global:
	.type		_ZN34_INTERNAL_6736b2f0_4_k_cu_e3fb07ab6thrust24THRUST_300001_SM_1000_NS12placeholders2_8E,@object
	.size		_ZN34_INTERNAL_6736b2f0_4_k_cu_e3fb07ab6thrust24THRUST_300001_SM_1000_NS12placeholders2_8E,(_ZN34_INTERNAL_6736b2f0_4_k_cu_e3fb07ab4cuda3std3__436_GLOBAL__N__6736b2f0_4_k_cu_e3fb07ab6ignoreE - _ZN34_INTERNAL_6736b2f0_4_k_cu_e3fb07ab6thrust24THRUST_300001_SM_1000_NS12placeholders2_8E)
_ZN34_INTERNAL_6736b2f0_4_k_cu_e3fb07ab6thrust24THRUST_300001_SM_1000_NS12placeholders2_8E:
	.zero		1
	.type		_ZN34_INTERNAL_6736b2f0_4_k_cu_e3fb07ab4cuda3std3__436_GLOBAL__N__6736b2f0_4_k_cu_e3fb07ab6ignoreE,@object
	.size		_ZN34_INTERNAL_6736b2f0_4_k_cu_e3fb07ab4cuda3std3__436_GLOBAL__N__6736b2f0_4_k_cu_e3fb07ab6ignoreE,(_ZN34_INTERNAL_6736b2f0_4_k_cu_e3fb07ab4cuda3std6ranges3__45__cpo4dataE - _ZN34_INTERNAL_6736b2f0_4_k_cu_e3fb07ab4cuda3std3__436_GLOBAL__N__6736b2f0_4_k_cu_e3fb07ab6ignoreE)
_ZN34_INTERNAL_6736b2f0_4_k_cu_e3fb07ab4cuda3std3__436_GLOBAL__N__6736b2f0_4_k_cu_e3fb07ab6ignoreE:
	.zero		1
	.type		_ZN34_INTERNAL_6736b2f0_4_k_cu_e3fb07ab4cuda3std6ranges3__45__cpo4dataE,@object
	.size		_ZN34_INTERNAL_6736b2f0_4_k_cu_e3fb07ab4cuda3std6ranges3__45__cpo4dataE,(_ZN34_INTERNAL_6736b2f0_4_k_cu_e3fb07ab6thrust24THRUST_300001_SM_1000_NS6system3cpp3parE - _ZN34_INTERNAL_6736b2f0_4_k_cu_e3fb07ab4cuda3std6ranges3__45__cpo4dataE)
_ZN34_INTERNAL_6736b2f0_4_k_cu_e3fb07ab4cuda3std6ranges3__45__cpo4dataE:
	.zero		1
	.type		_ZN34_INTERNAL_6736b2f0_4_k_cu_e3fb07ab6thrust24THRUST_300001_SM_1000_NS6system3cpp3parE,@object
	.size		_ZN34_INTERNAL_6736b2f0_4_k_cu_e3fb07ab6thrust24THRUST_300001_SM_1000_NS6system3cpp3parE,(_ZN34_INTERNAL_6736b2f0_4_k_cu_e3fb07ab4cuda3std3__45__cpo5beginE - _ZN34_INTERNAL_6736b2f0_4_k_cu_e3fb07ab6thrust24THRUST_300001_SM_1000_NS6system3cpp3parE)
_ZN34_INTERNAL_6736b2f0_4_k_cu_e3fb07ab6thrust24THRUST_300001_SM_1000_NS6system3cpp3parE:
	.zero		1
	.type		_ZN34_INTERNAL_6736b2f0_4_k_cu_e3fb07ab4cuda3std3__45__cpo5beginE,@object
	.size		_ZN34_INTERNAL_6736b2f0_4_k_cu_e3fb07ab4cuda3std3__45__cpo5beginE,(_ZN34_INTERNAL_6736b2f0_4_k_cu_e3fb07ab4cuda3std6ranges3__45__cpo5beginE - _ZN34_INTERNAL_6736b2f0_4_k_cu_e3fb07ab4cuda3std3__45__cpo5beginE)
_ZN34_INTERNAL_6736b2f0_4_k_cu_e3fb07ab4cuda3std3__45__cpo5beginE:
	.zero		1
	.type		_ZN34_INTERNAL_6736b2f0_4_k_cu_e3fb07ab4cuda3std6ranges3__45__cpo5beginE,@object
	.size		_ZN34_INTERNAL_6736b2f0_4_k_cu_e3fb07ab4cuda3std6ranges3__45__cpo5beginE,(_ZN34_INTERNAL_6736b2f0_4_k_cu_e3fb07ab6thrust24THRUST_300001_SM_1000_NS6deviceE - _ZN34_INTERNAL_6736b2f0_4_k_cu_e3fb07ab4cuda3std6ranges3__45__cpo5beginE)
_ZN34_INTERNAL_6736b2f0_4_k_cu_e3fb07ab4cuda3std6ranges3__45__cpo5beginE:
	.zero		1
	.type		_ZN34_INTERNAL_6736b2f0_4_k_cu_e3fb07ab6thrust24THRUST_300001_SM_1000_NS6deviceE,@object
	.size		_ZN34_INTERNAL_6736b2f0_4_k_cu_e3fb07ab6thrust24THRUST_300001_SM_1000_NS6deviceE,(_ZN34_INTERNAL_6736b2f0_4_k_cu_e3fb07ab4cuda3std3__47nulloptE - _ZN34_INTERNAL_6736b2f0_4_k_cu_e3fb07ab6thrust24THRUST_300001_SM_1000_NS6deviceE)
_ZN34_INTERNAL_6736b2f0_4_k_cu_e3fb07ab6thrust24THRUST_300001_SM_1000_NS6deviceE:
	.zero		1
	.type		_ZN34_INTERNAL_6736b2f0_4_k_cu_e3fb07ab4cuda3std3__47nulloptE,@object
	.size		_ZN34_INTERNAL_6736b2f0_4_k_cu_e3fb07ab4cuda3std3__47nulloptE,(_ZN34_INTERNAL_6736b2f0_4_k_cu_e3fb07ab4cuda3std6ranges3__45__cpo8distanceE - _ZN34_INTERNAL_6736b2f0_4_k_cu_e3fb07ab4cuda3std3__47nulloptE)
_ZN34_INTERNAL_6736b2f0_4_k_cu_e3fb07ab4cuda3std3__47nulloptE:
	.zero		1
	.type		_ZN34_INTERNAL_6736b2f0_4_k_cu_e3fb07ab4cuda3std6ranges3__45__cpo8distanceE,@object
	.size		_ZN34_INTERNAL_6736b2f0_4_k_cu_e3fb07ab4cuda3std6ranges3__45__cpo8distanceE,(_ZN34_INTERNAL_6736b2f0_4_k_cu_e3fb07ab6thrust24THRUST_300001_SM_1000_NS12placeholders2_4E - _ZN34_INTERNAL_6736b2f0_4_k_cu_e3fb07ab4cuda3std6ranges3__45__cpo8distanceE)
_ZN34_INTERNAL_6736b2f0_4_k_cu_e3fb07ab4cuda3std6ranges3__45__cpo8distanceE:
	.zero		1
	.type		_ZN34_INTERNAL_6736b2f0_4_k_cu_e3fb07ab6thrust24THRUST_300001_SM_1000_NS12placeholders2_4E,@object
	.size		_ZN34_INTERNAL_6736b2f0_4_k_cu_e3fb07ab6thrust24THRUST_300001_SM_1000_NS12placeholders2_4E,(_ZN34_INTERNAL_6736b2f0_4_k_cu_e3fb07ab4cuda3std3__45__cpo6rbeginE - _ZN34_INTERNAL_6736b2f0_4_k_cu_e3fb07ab6thrust24THRUST_300001_SM_1000_NS12placeholders2_4E)
_ZN34_INTERNAL_6736b2f0_4_k_cu_e3fb07ab6thrust24THRUST_300001_SM_1000_NS12placeholders2_4E:
	.zero		1
	.type		_ZN34_INTERNAL_6736b2f0_4_k_cu_e3fb07ab4cuda3std3__45__cpo6rbeginE,@object
	.size		_ZN34_INTERNAL_6736b2f0_4_k_cu_e3fb07ab4cuda3std3__45__cpo6rbeginE,(_ZN34_INTERNAL_6736b2f0_4_k_cu_e3fb07ab4cuda3std6ranges3__45__cpo7advanceE - _ZN34_INTERNAL_6736b2f0_4_k_cu_e3fb07ab4cuda3std3__45__cpo6rbeginE)
_ZN34_INTERNAL_6736b2f0_4_k_cu_e3fb07ab4cuda3std3__45__cpo6rbeginE:
	.zero		1
	.type		_ZN34_INTERNAL_6736b2f0_4_k_cu_e3fb07ab4cuda3std6ranges3__45__cpo7advanceE,@object
	.size		_ZN34_INTERNAL_6736b2f0_4_k_cu_e3fb07ab4cuda3std6ranges3__45__cpo7advanceE,(_ZN34_INTERNAL_6736b2f0_4_k_cu_e3fb07ab6thrust24THRUST_300001_SM_1000_NS12placeholders3_10E - _ZN34_INTERNAL_6736b2f0_4_k_cu_e3fb07ab4cuda3std6ranges3__45__cpo7advanceE)
_ZN34_INTERNAL_6736b2f0_4_k_cu_e3fb07ab4cuda3std6ranges3__45__cpo7advanceE:
	.zero		1
	.type		_ZN34_INTERNAL_6736b2f0_4_k_cu_e3fb07ab6thrust24THRUST_300001_SM_1000_NS12placeholders3_10E,@object
	.size		_ZN34_INTERNAL_6736b2f0_4_k_cu_e3fb07ab6thrust24THRUST_300001_SM_1000_NS12placeholders3_10E,(_ZN34_INTERNAL_6736b2f0_4_k_cu_e3fb07ab4cuda3std3__48in_placeE - _ZN34_INTERNAL_6736b2f0_4_k_cu_e3fb07ab6thrust24THRUST_300001_SM_1000_NS12placeholders3_10E)
_ZN34_INTERNAL_6736b2f0_4_k_cu_e3fb07ab6thrust24THRUST_300001_SM_1000_NS12placeholders3_10E:
	.zero		1
	.type		_ZN34_INTERNAL_6736b2f0_4_k_cu_e3fb07ab4cuda3std3__48in_placeE,@object
	.size		_ZN34_INTERNAL_6736b2f0_4_k_cu_e3fb07ab4cuda3std3__48in_placeE,(_ZN34_INTERNAL_6736b2f0_4_k_cu_e3fb07ab4cuda3std6ranges3__45__cpo4sizeE - _ZN34_INTERNAL_6736b2f0_4_k_cu_e3fb07ab4cuda3std3__48in_placeE)
_ZN34_INTERNAL_6736b2f0_4_k_cu_e3fb07ab4cuda3std3__48in_placeE:
	.zero		1
	.type		_ZN34_INTERNAL_6736b2f0_4_k_cu_e3fb07ab4cuda3std6ranges3__45__cpo4sizeE,@object
	.size		_ZN34_INTERNAL_6736b2f0_4_k_cu_e3fb07ab4cuda3std6ranges3__45__cpo4sizeE,(_ZN34_INTERNAL_6736b2f0_4_k_cu_e3fb07ab6thrust24THRUST_300001_SM_1000_NS12placeholders2_2E - _ZN34_INTERNAL_6736b2f0_4_k_cu_e3fb07ab4cuda3std6ranges3__45__cpo4sizeE)
_ZN34_INTERNAL_6736b2f0_4_k_cu_e3fb07ab4cuda3std6ranges3__45__cpo4sizeE:
	.zero		1
	.type		_ZN34_INTERNAL_6736b2f0_4_k_cu_e3fb07ab6thrust24THRUST_300001_SM_1000_NS12placeholders2_2E,@object
	.size		_ZN34_INTERNAL_6736b2f0_4_k_cu_e3fb07ab6thrust24THRUST_300001_SM_1000_NS12placeholders2_2E,(_ZN34_INTERNAL_6736b2f0_4_k_cu_e3fb07ab4cuda3std3__45__cpo6cbeginE - _ZN34_INTERNAL_6736b2f0_4_k_cu_e3fb07ab6thrust24THRUST_300001_SM_1000_NS12placeholders2_2E)
_ZN34_INTERNAL_6736b2f0_4_k_cu_e3fb07ab6thrust24THRUST_300001_SM_1000_NS12placeholders2_2E:
	.zero		1
	.type		_ZN34_INTERNAL_6736b2f0_4_k_cu_e3fb07ab4cuda3std3__45__cpo6cbeginE,@object
	.size		_ZN34_INTERNAL_6736b2f0_4_k_cu_e3fb07ab4cuda3std3__45__cpo6cbeginE,(_ZN34_INTERNAL_6736b2f0_4_k_cu_e3fb07ab4cuda3std6ranges3__45__cpo6cbeginE - _ZN34_INTERNAL_6736b2f0_4_k_cu_e3fb07ab4cuda3std3__45__cpo6cbeginE)
_ZN34_INTERNAL_6736b2f0_4_k_cu_e3fb07ab4cuda3std3__45__cpo6cbeginE:
	.zero		1
	.type		_ZN34_INTERNAL_6736b2f0_4_k_cu_e3fb07ab4cuda3std6ranges3__45__cpo6cbeginE,@object
	.size		_ZN34_INTERNAL_6736b2f0_4_k_cu_e3fb07ab4cuda3std6ranges3__45__cpo6cbeginE,(_ZN34_INTERNAL_6736b2f0_4_k_cu_e3fb07ab6thrust24THRUST_300001_SM_1000_NS12placeholders2_6E - _ZN34_INTERNAL_6736b2f0_4_k_cu_e3fb07ab4cuda3std6ranges3__45__cpo6cbeginE)
_ZN34_INTERNAL_6736b2f0_4_k_cu_e3fb07ab4cuda3std6ranges3__45__cpo6cbeginE:
	.zero		1
	.type		_ZN34_INTERNAL_6736b2f0_4_k_cu_e3fb07ab6thrust24THRUST_300001_SM_1000_NS12placeholders2_6E,@object
	.size		_ZN34_INTERNAL_6736b2f0_4_k_cu_e3fb07ab6thrust24THRUST_300001_SM_1000_NS12placeholders2_6E,(_ZN34_INTERNAL_6736b2f0_4_k_cu_e3fb07ab4cuda3std3__45__cpo7crbeginE - _ZN34_INTERNAL_6736b2f0_4_k_cu_e3fb07ab6thrust24THRUST_300001_SM_1000_NS12placeholders2_6E)
_ZN34_INTERNAL_6736b2f0_4_k_cu_e3fb07ab6thrust24THRUST_300001_SM_1000_NS12placeholders2_6E:
	.zero		1
	.type		_ZN34_INTERNAL_6736b2f0_4_k_cu_e3fb07ab4cuda3std3__45__cpo7crbeginE,@object
	.size		_ZN34_INTERNAL_6736b2f0_4_k_cu_e3fb07ab4cuda3std3__45__cpo7crbeginE,(_ZN34_INTERNAL_6736b2f0_4_k_cu_e3fb07ab4cuda3std6ranges3__45__cpo4nextE - _ZN34_INTERNAL_6736b2f0_4_k_cu_e3fb07ab4cuda3std3__45__cpo7crbeginE)
_ZN34_INTERNAL_6736b2f0_4_k_cu_e3fb07ab4cuda3std3__45__cpo7crbeginE:
	.zero		1
	.type		_ZN34_INTERNAL_6736b2f0_4_k_cu_e3fb07ab4cuda3std6ranges3__45__cpo4nextE,@object
	.size		_ZN34_INTERNAL_6736b2f0_4_k_cu_e3fb07ab4cuda3std6ranges3__45__cpo4nextE,(_ZN34_INTERNAL_6736b2f0_4_k_cu_e3fb07ab4cuda3std6ranges3__45__cpo4swapE - _ZN34_INTERNAL_6736b2f0_4_k_cu_e3fb07ab4cuda3std6ranges3__45__cpo4nextE)
_ZN34_INTERNAL_6736b2f0_4_k_cu_e3fb07ab4cuda3std6ranges3__45__cpo4nextE:
	.zero		1
	.type		_ZN34_INTERNAL_6736b2f0_4_k_cu_e3fb07ab4cuda3std6ranges3__45__cpo4swapE,@object
	.size		_ZN34_INTERNAL_6736b2f0_4_k_cu_e3fb07ab4cuda3std6ranges3__45__cpo4swapE,(_ZN34_INTERNAL_6736b2f0_4_k_cu_e3fb07ab6thrust24THRUST_300001_SM_1000_NS8cuda_cub10par_nosyncE - _ZN34_INTERNAL_6736b2f0_4_k_cu_e3fb07ab4cuda3std6ranges3__45__cpo4swapE)
_ZN34_INTERNAL_6736b2f0_4_k_cu_e3fb07ab4cuda3std6ranges3__45__cpo4swapE:
	.zero		1
	.type		_ZN34_INTERNAL_6736b2f0_4_k_cu_e3fb07ab6thrust24THRUST_300001_SM_1000_NS8cuda_cub10par_nosyncE,@object
	.size		_ZN34_INTERNAL_6736b2f0_4_k_cu_e3fb07ab6thrust24THRUST_300001_SM_1000_NS8cuda_cub10par_nosyncE,(_ZN34_INTERNAL_6736b2f0_4_k_cu_e3fb07ab6thrust24THRUST_300001_SM_1000_NS3seqE - _ZN34_INTERNAL_6736b2f0_4_k_cu_e3fb07ab6thrust24THRUST_300001_SM_1000_NS8cuda_cub10par_nosyncE)
_ZN34_INTERNAL_6736b2f0_4_k_cu_e3fb07ab6thrust24THRUST_300001_SM_1000_NS8cuda_cub10par_nosyncE:
	.zero		1
	.type		_ZN34_INTERNAL_6736b2f0_4_k_cu_e3fb07ab6thrust24THRUST_300001_SM_1000_NS3seqE,@object
	.size		_ZN34_INTERNAL_6736b2f0_4_k_cu_e3fb07ab6thrust24THRUST_300001_SM_1000_NS3seqE,(_ZN34_INTERNAL_6736b2f0_4_k_cu_e3fb07ab4cuda3std3__420unreachable_sentinelE - _ZN34_INTERNAL_6736b2f0_4_k_cu_e3fb07ab6thrust24THRUST_300001_SM_1000_NS3seqE)
_ZN34_INTERNAL_6736b2f0_4_k_cu_e3fb07ab6thrust24THRUST_300001_SM_1000_NS3seqE:
	.zero		1
	.type		_ZN34_INTERNAL_6736b2f0_4_k_cu_e3fb07ab4cuda3std3__420unreachable_sentinelE,@object
	.size		_ZN34_INTERNAL_6736b2f0_4_k_cu_e3fb07ab4cuda3std3__420unreachable_sentinelE,(_ZN34_INTERNAL_6736b2f0_4_k_cu_e3fb07ab4cuda3std6ranges3__45__cpo5ssizeE - _ZN34_INTERNAL_6736b2f0_4_k_cu_e3fb07ab4cuda3std3__420unreachable_sentinelE)
_ZN34_INTERNAL_6736b2f0_4_k_cu_e3fb07ab4cuda3std3__420unreachable_sentinelE:
	.zero		1
	.type		_ZN34_INTERNAL_6736b2f0_4_k_cu_e3fb07ab4cuda3std6ranges3__45__cpo5ssizeE,@object
	.size		_ZN34_INTERNAL_6736b2f0_4_k_cu_e3fb07ab4cuda3std6ranges3__45__cpo5ssizeE,(_ZN34_INTERNAL_6736b2f0_4_k_cu_e3fb07ab6thrust24THRUST_300001_SM_1000_NS12placeholders2_3E - _ZN34_INTERNAL_6736b2f0_4_k_cu_e3fb07ab4cuda3std6ranges3__45__cpo5ssizeE)
_ZN34_INTERNAL_6736b2f0_4_k_cu_e3fb07ab4cuda3std6ranges3__45__cpo5ssizeE:
	.zero		1
	.type		_ZN34_INTERNAL_6736b2f0_4_k_cu_e3fb07ab6thrust24THRUST_300001_SM_1000_NS12placeholders2_3E,@object
	.size		_ZN34_INTERNAL_6736b2f0_4_k_cu_e3fb07ab6thrust24THRUST_300001_SM_1000_NS12placeholders2_3E,(_ZN34_INTERNAL_6736b2f0_4_k_cu_e3fb07ab4cuda3std3__45__cpo4cendE - _ZN34_INTERNAL_6736b2f0_4_k_cu_e3fb07ab6thrust24THRUST_300001_SM_1000_NS12placeholders2_3E)
_ZN34_INTERNAL_6736b2f0_4_k_cu_e3fb07ab6thrust24THRUST_300001_SM_1000_NS12placeholders2_3E:
	.zero		1
	.type		_ZN34_INTERNAL_6736b2f0_4_k_cu_e3fb07ab4cuda3std3__45__cpo4cendE,@object
	.size		_ZN34_INTERNAL_6736b2f0_4_k_cu_e3fb07ab4cuda3std3__45__cpo4cendE,(_ZN34_INTERNAL_6736b2f0_4_k_cu_e3fb07ab4cuda3std6ranges3__45__cpo4cendE - _ZN34_INTERNAL_6736b2f0_4_k_cu_e3fb07ab4cuda3std3__45__cpo4cendE)
_ZN34_INTERNAL_6736b2f0_4_k_cu_e3fb07ab4cuda3std3__45__cpo4cendE:
	.zero		1
	.type		_ZN34_INTERNAL_6736b2f0_4_k_cu_e3fb07ab4cuda3std6ranges3__45__cpo4cendE,@object
	.size		_ZN34_INTERNAL_6736b2f0_4_k_cu_e3fb07ab4cuda3std6ranges3__45__cpo4cendE,(_ZN34_INTERNAL_6736b2f0_4_k_cu_e3fb07ab6thrust24THRUST_300001_SM_1000_NS12placeholders2_7E - _ZN34_INTERNAL_6736b2f0_4_k_cu_e3fb07ab4cuda3std6ranges3__45__cpo4cendE)
_ZN34_INTERNAL_6736b2f0_4_k_cu_e3fb07ab4cuda3std6ranges3__45__cpo4cendE:
	.zero		1
	.type		_ZN34_INTERNAL_6736b2f0_4_k_cu_e3fb07ab6thrust24THRUST_300001_SM_1000_NS12placeholders2_7E,@object
	.size		_ZN34_INTERNAL_6736b2f0_4_k_cu_e3fb07ab6thrust24THRUST_300001_SM_1000_NS12placeholders2_7E,(_ZN34_INTERNAL_6736b2f0_4_k_cu_e3fb07ab4cuda3std3__45__cpo5crendE - _ZN34_INTERNAL_6736b2f0_4_k_cu_e3fb07ab6thrust24THRUST_300001_SM_1000_NS12placeholders2_7E)
_ZN34_INTERNAL_6736b2f0_4_k_cu_e3fb07ab6thrust24THRUST_300001_SM_1000_NS12placeholders2_7E:
	.zero		1
	.type		_ZN34_INTERNAL_6736b2f0_4_k_cu_e3fb07ab4cuda3std3__45__cpo5crendE,@object
	.size		_ZN34_INTERNAL_6736b2f0_4_k_cu_e3fb07ab4cuda3std3__45__cpo5crendE,(_ZN34_INTERNAL_6736b2f0_4_k_cu_e3fb07ab4cuda3std6ranges3__45__cpo4prevE - _ZN34_INTERNAL_6736b2f0_4_k_cu_e3fb07ab4cuda3std3__45__cpo5crendE)
_ZN34_INTERNAL_6736b2f0_4_k_cu_e3fb07ab4cuda3std3__45__cpo5crendE:
	.zero		1
	.type		_ZN34_INTERNAL_6736b2f0_4_k_cu_e3fb07ab4cuda3std6ranges3__45__cpo4prevE,@object
	.size		_ZN34_INTERNAL_6736b2f0_4_k_cu_e3fb07ab4cuda3std6ranges3__45__cpo4prevE,(_ZN34_INTERNAL_6736b2f0_4_k_cu_e3fb07ab4cuda3std6ranges3__45__cpo9iter_moveE - _ZN34_INTERNAL_6736b2f0_4_k_cu_e3fb07ab4cuda3std6ranges3__45__cpo4prevE)
_ZN34_INTERNAL_6736b2f0_4_k_cu_e3fb07ab4cuda3std6ranges3__45__cpo4prevE:
	.zero		1
	.type		_ZN34_INTERNAL_6736b2f0_4_k_cu_e3fb07ab4cuda3std6ranges3__45__cpo9iter_moveE,@object
	.size		_ZN34_INTERNAL_6736b2f0_4_k_cu_e3fb07ab4cuda3std6ranges3__45__cpo9iter_moveE,(_ZN34_INTERNAL_6736b2f0_4_k_cu_e3fb07ab6thrust24THRUST_300001_SM_1000_NS6system6detail10sequential3seqE - _ZN34_INTERNAL_6736b2f0_4_k_cu_e3fb07ab4cuda3std6ranges3__45__cpo9iter_moveE)
_ZN34_INTERNAL_6736b2f0_4_k_cu_e3fb07ab4cuda3std6ranges3__45__cpo9iter_moveE:
	.zero		1
	.type		_ZN34_INTERNAL_6736b2f0_4_k_cu_e3fb07ab6thrust24THRUST_300001_SM_1000_NS6system6detail10sequential3seqE,@object
	.size		_ZN34_INTERNAL_6736b2f0_4_k_cu_e3fb07ab6thrust24THRUST_300001_SM_1000_NS6system6detail10sequential3seqE,(_ZN34_INTERNAL_6736b2f0_4_k_cu_e3fb07ab6thrust24THRUST_300001_SM_1000_NS12placeholders2_9E - _ZN34_INTERNAL_6736b2f0_4_k_cu_e3fb07ab6thrust24THRUST_300001_SM_1000_NS6system6detail10sequential3seqE)
_ZN34_INTERNAL_6736b2f0_4_k_cu_e3fb07ab6thrust24THRUST_300001_SM_1000_NS6system6detail10sequential3seqE:
	.zero		1
	.type		_ZN34_INTERNAL_6736b2f0_4_k_cu_e3fb07ab6thrust24THRUST_300001_SM_1000_NS12placeholders2_9E,@object
	.size		_ZN34_INTERNAL_6736b2f0_4_k_cu_e3fb07ab6thrust24THRUST_300001_SM_1000_NS12placeholders2_9E,(_ZN34_INTERNAL_6736b2f0_4_k_cu_e3fb07ab4cuda3std3__419piecewise_constructE - _ZN34_INTERNAL_6736b2f0_4_k_cu_e3fb07ab6thrust24THRUST_300001_SM_1000_NS12placeholders2_9E)
_ZN34_INTERNAL_6736b2f0_4_k_cu_e3fb07ab6thrust24THRUST_300001_SM_1000_NS12placeholders2_9E:
	.zero		1
	.type		_ZN34_INTERNAL_6736b2f0_4_k_cu_e3fb07ab4cuda3std3__419piecewise_constructE,@object
	.size		_ZN34_INTERNAL_6736b2f0_4_k_cu_e3fb07ab4cuda3std3__419piecewise_constructE,(_ZN34_INTERNAL_6736b2f0_4_k_cu_e3fb07ab4cuda3std6ranges3__45__cpo5cdataE - _ZN34_INTERNAL_6736b2f0_4_k_cu_e3fb07ab4cuda3std3__419piecewise_constructE)
_ZN34_INTERNAL_6736b2f0_4_k_cu_e3fb07ab4cuda3std3__419piecewise_constructE:
	.zero		1
	.type		_ZN34_INTERNAL_6736b2f0_4_k_cu_e3fb07ab4cuda3std6ranges3__45__cpo5cdataE,@object
	.size		_ZN34_INTERNAL_6736b2f0_4_k_cu_e3fb07ab4cuda3std6ranges3__45__cpo5cdataE,(_ZN34_INTERNAL_6736b2f0_4_k_cu_e3fb07ab6thrust24THRUST_300001_SM_1000_NS12placeholders2_1E - _ZN34_INTERNAL_6736b2f0_4_k_cu_e3fb07ab4cuda3std6ranges3__45__cpo5cdataE)
_ZN34_INTERNAL_6736b2f0_4_k_cu_e3fb07ab4cuda3std6ranges3__45__cpo5cdataE:
	.zero		1
	.type		_ZN34_INTERNAL_6736b2f0_4_k_cu_e3fb07ab6thrust24THRUST_300001_SM_1000_NS12placeholders2_1E,@object
	.size		_ZN34_INTERNAL_6736b2f0_4_k_cu_e3fb07ab6thrust24THRUST_300001_SM_1000_NS12placeholders2_1E,(_ZN34_INTERNAL_6736b2f0_4_k_cu_e3fb07ab4cuda3std3__45__cpo3endE - _ZN34_INTERNAL_6736b2f0_4_k_cu_e3fb07ab6thrust24THRUST_300001_SM_1000_NS12placeholders2_1E)
_ZN34_INTERNAL_6736b2f0_4_k_cu_e3fb07ab6thrust24THRUST_300001_SM_1000_NS12placeholders2_1E:
	.zero		1
	.type		_ZN34_INTERNAL_6736b2f0_4_k_cu_e3fb07ab4cuda3std3__45__cpo3endE,@object
	.size		_ZN34_INTERNAL_6736b2f0_4_k_cu_e3fb07ab4cuda3std3__45__cpo3endE,(_ZN34_INTERNAL_6736b2f0_4_k_cu_e3fb07ab4cuda3std6ranges3__45__cpo3endE - _ZN34_INTERNAL_6736b2f0_4_k_cu_e3fb07ab4cuda3std3__45__cpo3endE)
_ZN34_INTERNAL_6736b2f0_4_k_cu_e3fb07ab4cuda3std3__45__cpo3endE:
	.zero		1
	.type		_ZN34_INTERNAL_6736b2f0_4_k_cu_e3fb07ab4cuda3std6ranges3__45__cpo3endE,@object
	.size		_ZN34_INTERNAL_6736b2f0_4_k_cu_e3fb07ab4cuda3std6ranges3__45__cpo3endE,(_ZN34_INTERNAL_6736b2f0_4_k_cu_e3fb07ab6thrust24THRUST_300001_SM_1000_NS12placeholders2_5E - _ZN34_INTERNAL_6736b2f0_4_k_cu_e3fb07ab4cuda3std6ranges3__45__cpo3endE)
_ZN34_INTERNAL_6736b2f0_4_k_cu_e3fb07ab4cuda3std6ranges3__45__cpo3endE:
	.zero		1
	.type		_ZN34_INTERNAL_6736b2f0_4_k_cu_e3fb07ab6thrust24THRUST_300001_SM_1000_NS12placeholders2_5E,@object
	.size		_ZN34_INTERNAL_6736b2f0_4_k_cu_e3fb07ab6thrust24THRUST_300001_SM_1000_NS12placeholders2_5E,(_ZN34_INTERNAL_6736b2f0_4_k_cu_e3fb07ab4cuda3std3__45__cpo4rendE - _ZN34_INTERNAL_6736b2f0_4_k_cu_e3fb07ab6thrust24THRUST_300001_SM_1000_NS12placeholders2_5E)
_ZN34_INTERNAL_6736b2f0_4_k_cu_e3fb07ab6thrust24THRUST_300001_SM_1000_NS12placeholders2_5E:
	.zero		1
	.type		_ZN34_INTERNAL_6736b2f0_4_k_cu_e3fb07ab4cuda3std3__45__cpo4rendE,@object
	.size		_ZN34_INTERNAL_6736b2f0_4_k_cu_e3fb07ab4cuda3std3__45__cpo4rendE,(_ZN34_INTERNAL_6736b2f0_4_k_cu_e3fb07ab4cuda3std6ranges3__45__cpo9iter_swapE - _ZN34_INTERNAL_6736b2f0_4_k_cu_e3fb07ab4cuda3std3__45__cpo4rendE)
_ZN34_INTERNAL_6736b2f0_4_k_cu_e3fb07ab4cuda3std3__45__cpo4rendE:
	.zero		1
	.type		_ZN34_INTERNAL_6736b2f0_4_k_cu_e3fb07ab4cuda3std6ranges3__45__cpo9iter_swapE,@object
	.size		_ZN34_INTERNAL_6736b2f0_4_k_cu_e3fb07ab4cuda3std6ranges3__45__cpo9iter_swapE,(_ZN34_INTERNAL_6736b2f0_4_k_cu_e3fb07ab4cuda3std3__48unexpectE - _ZN34_INTERNAL_6736b2f0_4_k_cu_e3fb07ab4cuda3std6ranges3__45__cpo9iter_swapE)
_ZN34_INTERNAL_6736b2f0_4_k_cu_e3fb07ab4cuda3std6ranges3__45__cpo9iter_swapE:
	.zero		1
	.type		_ZN34_INTERNAL_6736b2f0_4_k_cu_e3fb07ab4cuda3std3__48unexpectE,@object
	.size		_ZN34_INTERNAL_6736b2f0_4_k_cu_e3fb07ab4cuda3std3__48unexpectE,(_ZN34_INTERNAL_6736b2f0_4_k_cu_e3fb07ab6thrust24THRUST_300001_SM_1000_NS8cuda_cub3parE - _ZN34_INTERNAL_6736b2f0_4_k_cu_e3fb07ab4cuda3std3__48unexpectE)
_ZN34_INTERNAL_6736b2f0_4_k_cu_e3fb07ab4cuda3std3__48unexpectE:
	.zero		1
	.type		_ZN34_INTERNAL_6736b2f0_4_k_cu_e3fb07ab6thrust24THRUST_300001_SM_1000_NS8cuda_cub3parE,@object
	.size		_ZN34_INTERNAL_6736b2f0_4_k_cu_e3fb07ab6thrust24THRUST_300001_SM_1000_NS8cuda_cub3parE,(.L_29 - _ZN34_INTERNAL_6736b2f0_4_k_cu_e3fb07ab6thrust24THRUST_300001_SM_1000_NS8cuda_cub3parE)
_ZN34_INTERNAL_6736b2f0_4_k_cu_e3fb07ab6thrust24THRUST_300001_SM_1000_NS8cuda_cub3parE:
	.zero		1
.L_29:


//--------------------- .nv.shared._ZN6thrust24THRUST_300001_SM_1000_NS8cuda_cub4core6detail13_kernel_agentINS1_8__reduce11ReduceAgentIPN4cuda3std3__45tupleIJ2qulEEESD_SC_lNS1_9__extrema9arg_min_fISB_l17compare_key_valueEEEEJSD_SD_iSH_EEEvDpT0_ --------------------------
	.section	.nv.shared._ZN6thrust24THRUST_300001_SM_1000_NS8cuda_cub4core6detail13_kernel_agentINS1_8__reduce11ReduceAgentIPN4cuda3std3__45tupleIJ2qulEEESD_SC_lNS1_9__extrema9arg_min_fISB_l17compare_key_valueEEEEJSD_SD_iSH_EEEvDpT0_,"aw",@nobits
	.sectionflags	@""
	.align	16
	.zero		1024


//--------------------- .nv.shared._ZN6thrust24THRUST_300001_SM_1000_NS8cuda_cub4core6detail13_kernel_agentINS1_8__reduce10DrainAgentIlEEJN3cub18CUB_300001_SM_10009GridQueueIyEElEEEvDpT0_ --------------------------
	.section	.nv.shared._ZN6thrust24THRUST_300001_SM_1000_NS8cuda_cub4core6detail13_kernel_agentINS1_8__reduce10DrainAgentIlEEJN3cub18CUB_300001_SM_10009GridQueueIyEElEEEvDpT0_,"aw",@nobits
	.sectionflags	@""
	.align	16
	.zero		1024


//--------------------- .nv.shared._ZN6thrust24THRUST_300001_SM_1000_NS8cuda_cub4core6detail13_kernel_agentINS1_8__reduce11ReduceAgentINS0_12zip_iteratorIN4cuda3std3__45tupleIJNS0_6detail15normal_iteratorINS0_10device_ptrI2quEEEENS0_17counting_iteratorIlNS0_11use_defaultESJ_SJ_EEEEEEEPNSB_IJSF_lEEESN_lNS1_9__extrema9arg_min_fISF_l17compare_key_valueEEEEJSM_SO_lN3cub18CUB_300001_SM_100013GridEvenShareIlEENSV_9GridQueueIyEESS_EEEvDpT0_ --------------------------
	.section	.nv.shared._ZN6thrust24THRUST_300001_SM_1000_NS8cuda_cub4core6detail13_kernel_agentINS1_8__reduce11ReduceAgentINS0_12zip_iteratorIN4cuda3std3__45tupleIJNS0_6detail15normal_iteratorINS0_10device_ptrI2quEEEENS0_17counting_iteratorIlNS0_11use_defaultESJ_SJ_EEEEEEEPNSB_IJSF_lEEESN_lNS1_9__extrema9arg_min_fISF_l17compare_key_valueEEEEJSM_SO_lN3cub18CUB_300001_SM_100013GridEvenShareIlEENSV_9GridQueueIyEESS_EEEvDpT0_,"aw",@nobits
	.sectionflags	@""
	.align	16
	.zero		1024


//--------------------- .nv.shared._ZN6thrust24THRUST_300001_SM_1000_NS8cuda_cub4core6detail13_kernel_agentINS1_8__reduce11ReduceAgentINS0_12zip_iteratorIN4cuda3std3__45tupleIJNS0_6detail15normal_iteratorINS0_10device_ptrI2quEEEENS0_17counting_iteratorIlNS0_11use_defaultESJ_SJ_EEEEEEEPNSB_IJSF_lEEESN_lNS1_9__extrema9arg_min_fISF_l17compare_key_valueEEEEJSM_SO_lSS_EEEvDpT0_ --------------------------
	.section	.nv.shared._ZN6thrust24THRUST_300001_SM_1000_NS8cuda_cub4core6detail13_kernel_agentINS1_8__reduce11ReduceAgentINS0_12zip_iteratorIN4cuda3std3__45tupleIJNS0_6detail15normal_iteratorINS0_10device_ptrI2quEEEENS0_17counting_iteratorIlNS0_11use_defaultESJ_SJ_EEEEEEEPNSB_IJSF_lEEESN_lNS1_9__extrema9arg_min_fISF_l17compare_key_valueEEEEJSM_SO_lSS_EEEvDpT0_,"aw",@nobits
	.sectionflags	@""
	.align	16
	.zero		1024


//--------------------- .nv.shared._ZN6thrust24THRUST_300001_SM_1000_NS8cuda_cub4core6detail13_kernel_agentINS1_8__reduce11ReduceAgentIPN4cuda3std3__45tupleIJ2qulEEESD_SC_iNS1_9__extrema9arg_min_fISB_l17compare_key_valueEEEEJSD_SD_iSH_EEEvDpT0_ --------------------------
	.section	.nv.shared._ZN6thrust24THRUST_300001_SM_1000_NS8cuda_cub4core6detail13_kernel_agentINS1_8__reduce11ReduceAgentIPN4cuda3std3__45tupleIJ2qulEEESD_SC_iNS1_9__extrema9arg_min_fISB_l17compare_key_valueEEEEJSD_SD_iSH_EEEvDpT0_,"aw",@nobits
	.sectionflags	@""
	.align	16
	.zero		1024


//--------------------- .nv.shared._ZN6thrust24THRUST_300001_SM_1000_NS8cuda_cub4core6detail13_kernel_agentINS1_8__reduce10DrainAgentIiEEJN3cub18CUB_300001_SM_10009GridQueueIjEEiEEEvDpT0_ --------------------------
	.section	.nv.shared._ZN6thrust24THRUST_300001_SM_1000_NS8cuda_cub4core6detail13_kernel_agentINS1_8__reduce10DrainAgentIiEEJN3cub18CUB_300001_SM_10009GridQueueIjEEiEEEvDpT0_,"aw",@nobits
	.sectionflags	@""
	.align	16
	.zero		1024


//--------------------- .nv.shared._ZN6thrust24THRUST_300001_SM_1000_NS8cuda_cub4core6detail13_kernel_agentINS1_8__reduce11ReduceAgentINS0_12zip_iteratorIN4cuda3std3__45tupleIJNS0_6detail15normal_iteratorINS0_10device_ptrI2quEEEENS0_17counting_iteratorIlNS0_11use_defaultESJ_SJ_EEEEEEEPNSB_IJSF_lEEESN_iNS1_9__extrema9arg_min_fISF_l17compare_key_valueEEEEJSM_SO_iN3cub18CUB_300001_SM_100013GridEvenShareIiEENSV_9GridQueueIjEESS_EEEvDpT0_ --------------------------
	.section	.nv.shared._ZN6thrust24THRUST_300001_SM_1000_NS8cuda_cub4core6detail13_kernel_agentINS1_8__reduce11ReduceAgentINS0_12zip_iteratorIN4cuda3std3__45tupleIJNS0_6detail15normal_iteratorINS0_10device_ptrI2quEEEENS0_17counting_iteratorIlNS0_11use_defaultESJ_SJ_EEEEEEEPNSB_IJSF_lEEESN_iNS1_9__extrema9arg_min_fISF_l17compare_key_valueEEEEJSM_SO_iN3cub18CUB_300001_SM_100013GridEvenShareIiEENSV_9GridQueueIjEESS_EEEvDpT0_,"aw",@nobits
	.sectionflags	@""
	.align	16
	.zero		1024


//--------------------- .nv.shared._ZN6thrust24THRUST_300001_SM_1000_NS8cuda_cub4core6detail13_kernel_agentINS1_8__reduce11ReduceAgentINS0_12zip_iteratorIN4cuda3std3__45tupleIJNS0_6detail15normal_iteratorINS0_10device_ptrI2quEEEENS0_17counting_iteratorIlNS0_11use_defaultESJ_SJ_EEEEEEEPNSB_IJSF_lEEESN_iNS1_9__extrema9arg_min_fISF_l17compare_key_valueEEEEJSM_SO_iSS_EEEvDpT0_ --------------------------
	.section	.nv.shared._ZN6thrust24THRUST_300001_SM_1000_NS8cuda_cub4core6detail13_kernel_agentINS1_8__reduce11ReduceAgentINS0_12zip_iteratorIN4cuda3std3__45tupleIJNS0_6detail15normal_iteratorINS0_10device_ptrI2quEEEENS0_17counting_iteratorIlNS0_11use_defaultESJ_SJ_EEEEEEEPNSB_IJSF_lEEESN_iNS1_9__extrema9arg_min_fISF_l17compare_key_valueEEEEJSM_SO_iSS_EEEvDpT0_,"aw",@nobits
	.sectionflags	@""
	.align	16
	.zero		1024


//--------------------- .nv.shared._Z5relaxP6vertexPiii --------------------------
	.section	.nv.shared._Z5relaxP6vertexPiii,"aw",@nobits
	.sectionflags	@""
	.align	16
	.zero		1024


//--------------------- .nv.constant0._ZN3cub18CUB_300001_SM_10006detail11EmptyKernelIvEEvv --------------------------
	.section	.nv.constant0._ZN3cub18CUB_300001_SM_10006detail11EmptyKernelIvEEvv,"a",@progbits
	.sectionflags	@""
	.align	4
.nv.constant0._ZN3cub18CUB_300001_SM_10006detail11EmptyKernelIvEEvv:
	.zero		896


//--------------------- .nv.constant0._ZN6thrust24THRUST_300001_SM_1000_NS8cuda_cub4core6detail13_kernel_agentINS1_8__reduce11ReduceAgentIPN4cuda3std3__45tupleIJ2qulEEESD_SC_lNS1_9__extrema9arg_min_fISB_l17compare_key_valueEEEEJSD_SD_iSH_EEEvDpT0_ --------------------------
	.section	.nv.constant0._ZN6thrust24THRUST_300001_SM_1000_NS8cuda_cub4core6detail13_kernel_agentINS1_8__reduce11ReduceAgentIPN4cuda3std3__45tupleIJ2qulEEESD_SC_lNS1_9__extrema9arg_min_fISB_l17compare_key_valueEEEEJSD_SD_iSH_EEEvDpT0_,"a",@progbits
	.sectionflags	@""
	.align	4
.nv.constant0._ZN6thrust24THRUST_300001_SM_1000_NS8cuda_cub4core6detail13_kernel_agentINS1_8__reduce11ReduceAgentIPN4cuda3std3__45tupleIJ2qulEEESD_SC_lNS1_9__extrema9arg_min_fISB_l17compare_key_valueEEEEJSD_SD_iSH_EEEvDpT0_:
	.zero		917


//--------------------- .nv.constant0._ZN6thrust24THRUST_300001_SM_1000_NS8cuda_cub4core6detail13_kernel_agentINS1_8__reduce10DrainAgentIlEEJN3cub18CUB_300001_SM_10009GridQueueIyEElEEEvDpT0_ --------------------------
	.section	.nv.constant0._ZN6thrust24THRUST_300001_SM_1000_NS8cuda_cub4core6detail13_kernel_agentINS1_8__reduce10DrainAgentIlEEJN3cub18CUB_300001_SM_10009GridQueueIyEElEEEvDpT0_,"a",@progbits
	.sectionflags	@""
	.align	4
.nv.constant0._ZN6thrust24THRUST_300001_SM_1000_NS8cuda_cub4core6detail13_kernel_agentINS1_8__reduce10DrainAgentIlEEJN3cub18CUB_300001_SM_10009GridQueueIyEElEEEvDpT0_:
	.zero		912


//--------------------- .nv.constant0._ZN6thrust24THRUST_300001_SM_1000_NS8cuda_cub4core6detail13_kernel_agentINS1_8__reduce11ReduceAgentINS0_12zip_iteratorIN4cuda3std3__45tupleIJNS0_6detail15normal_iteratorINS0_10device_ptrI2quEEEENS0_17counting_iteratorIlNS0_11use_defaultESJ_SJ_EEEEEEEPNSB_IJSF_lEEESN_lNS1_9__extrema9arg_min_fISF_l17compare_key_valueEEEEJSM_SO_lN3cub18CUB_300001_SM_100013GridEvenShareIlEENSV_9GridQueueIyEESS_EEEvDpT0_ --------------------------
	.section	.nv.constant0._ZN6thrust24THRUST_300001_SM_1000_NS8cuda_cub4core6detail13_kernel_agentINS1_8__reduce11ReduceAgentINS0_12zip_iteratorIN4cuda3std3__45tupleIJNS0_6detail15normal_iteratorINS0_10device_ptrI2quEEEENS0_17counting_iteratorIlNS0_11use_defaultESJ_SJ_EEEEEEEPNSB_IJSF_lEEESN_lNS1_9__extrema9arg_min_fISF_l17compare_key_valueEEEEJSM_SO_lN3cub18CUB_300001_SM_100013GridEvenShareIlEENSV_9GridQueueIyEESS_EEEvDpT0_,"a",@progbits
	.sectionflags	@""
	.align	4
.nv.constant0._ZN6thrust24THRUST_300001_SM_1000_NS8cuda_cub4core6detail13_kernel_agentINS1_8__reduce11ReduceAgentINS0_12zip_iteratorIN4cuda3std3__45tupleIJNS0_6detail15normal_iteratorINS0_10device_ptrI2quEEEENS0_17counting_iteratorIlNS0_11use_defaultESJ_SJ_EEEEEEEPNSB_IJSF_lEEESN_lNS1_9__extrema9arg_min_fISF_l17compare_key_valueEEEEJSM_SO_lN3cub18CUB_300001_SM_100013GridEvenShareIlEENSV_9GridQueueIyEESS_EEEvDpT0_:
	.zero		1009


//--------------------- .nv.constant0._ZN6thrust24THRUST_300001_SM_1000_NS8cuda_cub4core6detail13_kernel_agentINS1_8__reduce11ReduceAgentINS0_12zip_iteratorIN4cuda3std3__45tupleIJNS0_6detail15normal_iteratorINS0_10device_ptrI2quEEEENS0_17counting_iteratorIlNS0_11use_defaultESJ_SJ_EEEEEEEPNSB_IJSF_lEEESN_lNS1_9__extrema9arg_min_fISF_l17compare_key_valueEEEEJSM_SO_lSS_EEEvDpT0_ --------------------------
	.section	.nv.constant0._ZN6thrust24THRUST_300001_SM_1000_NS8cuda_cub4core6detail13_kernel_agentINS1_8__reduce11ReduceAgentINS0_12zip_iteratorIN4cuda3std3__45tupleIJNS0_6detail15normal_iteratorINS0_10device_ptrI2quEEEENS0_17counting_iteratorIlNS0_11use_defaultESJ_SJ_EEEEEEEPNSB_IJSF_lEEESN_lNS1_9__extrema9arg_min_fISF_l17compare_key_valueEEEEJSM_SO_lSS_EEEvDpT0_,"a",@progbits
	.sectionflags	@""
	.align	4
.nv.constant0._ZN6thrust24THRUST_300001_SM_1000_NS8cuda_cub4core6detail13_kernel_agentINS1_8__reduce11ReduceAgentINS0_12zip_iteratorIN4cuda3std3__45tupleIJNS0_6detail15normal_iteratorINS0_10device_ptrI2quEEEENS0_17counting_iteratorIlNS0_11use_defaultESJ_SJ_EEEEEEEPNSB_IJSF_lEEESN_lNS1_9__extrema9arg_min_fISF_l17compare_key_valueEEEEJSM_SO_lSS_EEEvDpT0_:
	.zero		929


//--------------------- .nv.constant0._ZN6thrust24THRUST_300001_SM_1000_NS8cuda_cub4core6detail13_kernel_agentINS1_8__reduce11ReduceAgentIPN4cuda3std3__45tupleIJ2qulEEESD_SC_iNS1_9__extrema9arg_min_fISB_l17compare_key_valueEEEEJSD_SD_iSH_EEEvDpT0_ --------------------------
	.section	.nv.constant0._ZN6thrust24THRUST_300001_SM_1000_NS8cuda_cub4core6detail13_kernel_agentINS1_8__reduce11ReduceAgentIPN4cuda3std3__45tupleIJ2qulEEESD_SC_iNS1_9__extrema9arg_min_fISB_l17compare_key_valueEEEEJSD_SD_iSH_EEEvDpT0_,"a",@progbits
	.sectionflags	@""
	.align	4
.nv.constant0._ZN6thrust24THRUST_300001_SM_1000_NS8cuda_cub4core6detail13_kernel_agentINS1_8__reduce11ReduceAgentIPN4cuda3std3__45tupleIJ2qulEEESD_SC_iNS1_9__extrema9arg_min_fISB_l17compare_key_valueEEEEJSD_SD_iSH_EEEvDpT0_:
	.zero		917


//--------------------- .nv.constant0._ZN6thrust24THRUST_300001_SM_1000_NS8cuda_cub4core6detail13_kernel_agentINS1_8__reduce10DrainAgentIiEEJN3cub18CUB_300001_SM_10009GridQueueIjEEiEEEvDpT0_ --------------------------
	.section	.nv.constant0._ZN6thrust24THRUST_300001_SM_1000_NS8cuda_cub4core6detail13_kernel_agentINS1_8__reduce10DrainAgentIiEEJN3cub18CUB_300001_SM_10009GridQueueIjEEiEEEvDpT0_,"a",@progbits
	.sectionflags	@""
	.align	4
.nv.constant0._ZN6thrust24THRUST_300001_SM_1000_NS8cuda_cub4core6detail13_kernel_agentINS1_8__reduce10DrainAgentIiEEJN3cub18CUB_300001_SM_10009GridQueueIjEEiEEEvDpT0_:
	.zero		908


//--------------------- .nv.constant0._ZN6thrust24THRUST_300001_SM_1000_NS8cuda_cub4core6detail13_kernel_agentINS1_8__reduce11ReduceAgentINS0_12zip_iteratorIN4cuda3std3__45tupleIJNS0_6detail15normal_iteratorINS0_10device_ptrI2quEEEENS0_17counting_iteratorIlNS0_11use_defaultESJ_SJ_EEEEEEEPNSB_IJSF_lEEESN_iNS1_9__extrema9arg_min_fISF_l17compare_key_valueEEEEJSM_SO_iN3cub18CUB_300001_SM_100013GridEvenShareIiEENSV_9GridQueueIjEESS_EEEvDpT0_ --------------------------
	.section	.nv.constant0._ZN6thrust24THRUST_300001_SM_1000_NS8cuda_cub4core6detail13_kernel_agentINS1_8__reduce11ReduceAgentINS0_12zip_iteratorIN4cuda3std3__45tupleIJNS0_6detail15normal_iteratorINS0_10device_ptrI2quEEEENS0_17counting_iteratorIlNS0_11use_defaultESJ_SJ_EEEEEEEPNSB_IJSF_lEEESN_iNS1_9__extrema9arg_min_fISF_l17compare_key_valueEEEEJSM_SO_iN3cub18CUB_300001_SM_100013GridEvenShareIiEENSV_9GridQueueIjEESS_EEEvDpT0_,"a",@progbits
	.sectionflags	@""
	.align	4
.nv.constant0._ZN6thrust24THRUST_300001_SM_1000_NS8cuda_cub4core6detail13_kernel_agentINS1_8__reduce11ReduceAgentINS0_12zip_iteratorIN4cuda3std3__45tupleIJNS0_6detail15normal_iteratorINS0_10device_ptrI2quEEEENS0_17counting_iteratorIlNS0_11use_defaultESJ_SJ_EEEEEEEPNSB_IJSF_lEEESN_iNS1_9__extrema9arg_min_fISF_l17compare_key_valueEEEEJSM_SO_iN3cub18CUB_300001_SM_100013GridEvenShareIiEENSV_9GridQueueIjEESS_EEEvDpT0_:
	.zero		977


//--------------------- .nv.constant0._ZN6thrust24THRUST_300001_SM_1000_NS8cuda_cub4core6detail13_kernel_agentINS1_8__reduce11ReduceAgentINS0_12zip_iteratorIN4cuda3std3__45tupleIJNS0_6detail15normal_iteratorINS0_10device_ptrI2quEEEENS0_17counting_iteratorIlNS0_11use_defaultESJ_SJ_EEEEEEEPNSB_IJSF_lEEESN_iNS1_9__extrema9arg_min_fISF_l17compare_key_valueEEEEJSM_SO_iSS_EEEvDpT0_ --------------------------
	.section	.nv.constant0._ZN6thrust24THRUST_300001_SM_1000_NS8cuda_cub4core6detail13_kernel_agentINS1_8__reduce11ReduceAgentINS0_12zip_iteratorIN4cuda3std3__45tupleIJNS0_6detail15normal_iteratorINS0_10device_ptrI2quEEEENS0_17counting_iteratorIlNS0_11use_defaultESJ_SJ_EEEEEEEPNSB_IJSF_lEEESN_iNS1_9__extrema9arg_min_fISF_l17compare_key_valueEEEEJSM_SO_iSS_EEEvDpT0_,"a",@progbits
	.sectionflags	@""
	.align	4
.nv.constant0._ZN6thrust24THRUST_300001_SM_1000_NS8cuda_cub4core6detail13_kernel_agentINS1_8__reduce11ReduceAgentINS0_12zip_iteratorIN4cuda3std3__45tupleIJNS0_6detail15normal_iteratorINS0_10device_ptrI2quEEEENS0_17counting_iteratorIlNS0_11use_defaultESJ_SJ_EEEEEEEPNSB_IJSF_lEEESN_iNS1_9__extrema9arg_min_fISF_l17compare_key_valueEEEEJSM_SO_iSS_EEEvDpT0_:
	.zero		925


//--------------------- .nv.constant0._Z5relaxP6vertexPiii --------------------------
	.section	.nv.constant0._Z5relaxP6vertexPiii,"a",@progbits
	.sectionflags	@""
	.align	4
.nv.constant0._Z5relaxP6vertexPiii:
	.zero		920


//--------------------- SYMBOLS --------------------------

	.type		.nv.reservedSmem.offset0,@object
	.size		.nv.reservedSmem.offset0,0x4
	.type		.nv.reservedSmem.cap,@object
	.size		.nv.reservedSmem.cap,0x4
